// auto-generated by cutlass_sweep.epilogue — config: {"arch": "sm_90", "cluster_m": 1, "cluster_n": 1, "dtype": "e4m3", "fusion": "sigmoid", "tile_k": 64, "tile_m": 256, "tile_n": 64}
#include "cutlass/cutlass.h"
#include "cutlass/gemm/collective/collective_builder.hpp"
#include "cutlass/gemm/device/gemm_universal_adapter.h"
#include "cutlass/gemm/kernel/gemm_universal.hpp"
#include "cutlass/epilogue/collective/collective_builder.hpp"
#include "cutlass/epilogue/fusion/operations.hpp"
#include "cutlass/epilogue/thread/activation.h"

using Elem = cutlass::float_e4m3_t;
using Acc  = float;
using TileShape    = cute::Shape<cute::_256, cute::_64, cute::_64>;
using ClusterShape = cute::Shape<cute::_1, cute::_1, cute::_1>;
using FusionOp     = cutlass::epilogue::fusion::LinCombEltAct<cutlass::epilogue::thread::Sigmoid, Elem, Acc>;

using CollectiveEpilogue = typename cutlass::epilogue::collective::CollectiveBuilder<
    cutlass::arch::Sm90, cutlass::arch::OpClassTensorOp,
    TileShape, ClusterShape,
    cutlass::epilogue::collective::EpilogueTileAuto,
    Acc, Acc,
    Elem, cutlass::layout::RowMajor, 128 / cutlass::sizeof_bits<Elem>::value,
    Elem, cutlass::layout::RowMajor, 128 / cutlass::sizeof_bits<Elem>::value,
    cutlass::epilogue::TmaWarpSpecializedCooperative,
    FusionOp
  >::CollectiveOp;

using CollectiveMainloop = typename cutlass::gemm::collective::CollectiveBuilder<
    cutlass::arch::Sm90, cutlass::arch::OpClassTensorOp,
    Elem, cutlass::layout::RowMajor, 128 / cutlass::sizeof_bits<Elem>::value,
    Elem, cutlass::layout::ColumnMajor, 128 / cutlass::sizeof_bits<Elem>::value,
    Acc,
    TileShape, ClusterShape,
    cutlass::gemm::collective::StageCountAutoCarveout<
        static_cast<int>(sizeof(typename CollectiveEpilogue::SharedStorage))>,
    cutlass::gemm::KernelTmaWarpSpecializedCooperative
  >::CollectiveOp;

using GemmKernel = cutlass::gemm::kernel::GemmUniversal<
    cute::Shape<int,int,int,int>, CollectiveMainloop, CollectiveEpilogue>;
using Gemm = cutlass::gemm::device::GemmUniversalAdapter<GemmKernel>;

auto* _anchor = &cutlass::device_kernel<GemmKernel>;


// ===== COMPILED SASS (sm_90a) =====

	.target	sm_90a

	.elftype	@"ET_EXEC"


//--------------------- .note.nv.tkinfo           --------------------------
	.section	.note.nv.tkinfo,"",@"SHT_NOTE"
	.sectionflags	@"SHF_NOTE_NV_TKINFO"
	.tkinfo
        /*0018*/ 	.word	0x00000002
        /*0030*/ 	.string	""
        /*0030*/ 	.string	"ptxas"
        /*0030*/ 	.string	"Cuda compilation tools, release 13.0, V13.0.88"
        /*0030*/ 	.string	"Build cuda_13.0.r13.0/compiler.36424714_0"
        /*0030*/ 	.string	"-arch sm_90a -m 64 "



//--------------------- .note.nv.cuinfo           --------------------------
	.section	.note.nv.cuinfo,"",@"SHT_NOTE"
	.sectionflags	@"SHF_NOTE_NV_CUINFO"
        /*0018*/ 	.short	0x0002
        /*001a*/ 	.short	0x005a
        /*001c*/ 	.short	0x0082
	.zero		2


//--------------------- .nv.info                  --------------------------
	.section	.nv.info,"",@"SHT_CUDA_INFO"
	.align	4


	//----- nvinfo : EIATTR_REGCOUNT
	.align		4
        /*0000*/ 	.byte	0x04, 0x2f
        /*0002*/ 	.short	(.L_16 - .L_15)
	.align		4
.L_15:
        /*0004*/ 	.word	index@(_ZN7cutlass13device_kernelINS_4gemm6kernel13GemmUniversalIN4cute5tupleIJiiiiEEENS1_10collective13CollectiveMmaINS1_37MainloopSm90TmaGmmaWarpSpecializedFP8ILi10ENS5_IJNS4_1CILi1EEESB_SB_EEENS1_35KernelTmaWarpSpecializedCooperativeEEENS5_IJNSA_ILi256EEENSA_ILi64EEESG_EEENS_12float_e4m3_tENS5_IJlSB_lEEESI_SJ_NS4_8TiledMMAINS4_8MMA_AtomIJNS4_4SM904GMMA30MMA_64x64x32_F32E4M3E4M3_SS_TNILNSN_7ScaleInE1ELSP_1EEEEEENS4_6LayoutINS5_IJNSA_ILi2EEESB_SB_EEENS5_IJSB_NSA_ILi0EEESV_EEEEENS5_IJNS4_10UnderscoreESY_SY_EEEEENS4_13SM90_TMA_LOADENS4_14ComposedLayoutINS4_7SwizzleILi2ELi4ELi3EEENS4_18smem_ptr_flag_bitsILi8EEENSS_INS5_IJNSA_ILi8EEESG_EEENS5_IJSG_SB_EEEEEEEvNS4_8identityES11_S1B_vS1C_EENS_8epilogue10collective18CollectiveEpilogueINS1E_22Sm90TmaWarpSpecializedILi4ELi2ELi16ELb0ELb0EEEJSH_NS5_IJNSA_ILi128EEENSA_ILi32EEEEEESI_SJ_SI_SJ_NS1E_6fusion15FusionCallbacksIS1I_NS1M_13LinCombEltActINS1E_6thread7SigmoidESI_fSI_fLNS_15FloatRoundStyleE2EEESH_S1L_JEEES11_NS12_INS13_ILi1ELi4ELi3EEES16_NSS_INS5_IJS17_S1K_EEENS5_IJS1K_SB_EEEEEEENS4_39AutoVectorizingCopyWithAssumedAlignmentILi128EEENS4_14SM90_TMA_STOREES1Y_S20_NS4_9Copy_AtomIJNS4_17SM90_U32x4_STSM_NENS_6half_tEEEEvEEEvvEEEEvNT_6ParamsE)
        /*0008*/ 	.word	0x000000a8


	//----- nvinfo : EIATTR_FRAME_SIZE
	.align		4
.L_16:
        /*000c*/ 	.byte	0x04, 0x11
        /*000e*/ 	.short	(.L_18 - .L_17)
	.align		4
.L_17:
        /*0010*/ 	.word	index@($__internal_0_$__cuda_sm20_rcp_rn_f32_slowpath)
        /*0014*/ 	.word	0x00000000


	//----- nvinfo : EIATTR_FRAME_SIZE
	.align		4
.L_18:
        /*0018*/ 	.byte	0x04, 0x11
        /*001a*/ 	.short	(.L_20 - .L_19)
	.align		4
.L_19:
        /*001c*/ 	.word	index@(_ZN7cutlass13device_kernelINS_4gemm6kernel13GemmUniversalIN4cute5tupleIJiiiiEEENS1_10collective13CollectiveMmaINS1_37MainloopSm90TmaGmmaWarpSpecializedFP8ILi10ENS5_IJNS4_1CILi1EEESB_SB_EEENS1_35KernelTmaWarpSpecializedCooperativeEEENS5_IJNSA_ILi256EEENSA_ILi64EEESG_EEENS_12float_e4m3_tENS5_IJlSB_lEEESI_SJ_NS4_8TiledMMAINS4_8MMA_AtomIJNS4_4SM904GMMA30MMA_64x64x32_F32E4M3E4M3_SS_TNILNSN_7ScaleInE1ELSP_1EEEEEENS4_6LayoutINS5_IJNSA_ILi2EEESB_SB_EEENS5_IJSB_NSA_ILi0EEESV_EEEEENS5_IJNS4_10UnderscoreESY_SY_EEEEENS4_13SM90_TMA_LOADENS4_14ComposedLayoutINS4_7SwizzleILi2ELi4ELi3EEENS4_18smem_ptr_flag_bitsILi8EEENSS_INS5_IJNSA_ILi8EEESG_EEENS5_IJSG_SB_EEEEEEEvNS4_8identityES11_S1B_vS1C_EENS_8epilogue10collective18CollectiveEpilogueINS1E_22Sm90TmaWarpSpecializedILi4ELi2ELi16ELb0ELb0EEEJSH_NS5_IJNSA_ILi128EEENSA_ILi32EEEEEESI_SJ_SI_SJ_NS1E_6fusion15FusionCallbacksIS1I_NS1M_13LinCombEltActINS1E_6thread7SigmoidESI_fSI_fLNS_15FloatRoundStyleE2EEESH_S1L_JEEES11_NS12_INS13_ILi1ELi4ELi3EEES16_NSS_INS5_IJS17_S1K_EEENS5_IJS1K_SB_EEEEEEENS4_39AutoVectorizingCopyWithAssumedAlignmentILi128EEENS4_14SM90_TMA_STOREES1Y_S20_NS4_9Copy_AtomIJNS4_17SM90_U32x4_STSM_NENS_6half_tEEEEvEEEvvEEEEvNT_6ParamsE)
        /*0020*/ 	.word	0x00000000


	//----- nvinfo : EIATTR_MIN_STACK_SIZE
	.align		4
.L_20:
        /*0024*/ 	.byte	0x04, 0x12
        /*0026*/ 	.short	(.L_22 - .L_21)
	.align		4
.L_21:
        /*0028*/ 	.word	index@(_ZN7cutlass13device_kernelINS_4gemm6kernel13GemmUniversalIN4cute5tupleIJiiiiEEENS1_10collective13CollectiveMmaINS1_37MainloopSm90TmaGmmaWarpSpecializedFP8ILi10ENS5_IJNS4_1CILi1EEESB_SB_EEENS1_35KernelTmaWarpSpecializedCooperativeEEENS5_IJNSA_ILi256EEENSA_ILi64EEESG_EEENS_12float_e4m3_tENS5_IJlSB_lEEESI_SJ_NS4_8TiledMMAINS4_8MMA_AtomIJNS4_4SM904GMMA30MMA_64x64x32_F32E4M3E4M3_SS_TNILNSN_7ScaleInE1ELSP_1EEEEEENS4_6LayoutINS5_IJNSA_ILi2EEESB_SB_EEENS5_IJSB_NSA_ILi0EEESV_EEEEENS5_IJNS4_10UnderscoreESY_SY_EEEEENS4_13SM90_TMA_LOADENS4_14ComposedLayoutINS4_7SwizzleILi2ELi4ELi3EEENS4_18smem_ptr_flag_bitsILi8EEENSS_INS5_IJNSA_ILi8EEESG_EEENS5_IJSG_SB_EEEEEEEvNS4_8identityES11_S1B_vS1C_EENS_8epilogue10collective18CollectiveEpilogueINS1E_22Sm90TmaWarpSpecializedILi4ELi2ELi16ELb0ELb0EEEJSH_NS5_IJNSA_ILi128EEENSA_ILi32EEEEEESI_SJ_SI_SJ_NS1E_6fusion15FusionCallbacksIS1I_NS1M_13LinCombEltActINS1E_6thread7SigmoidESI_fSI_fLNS_15FloatRoundStyleE2EEESH_S1L_JEEES11_NS12_INS13_ILi1ELi4ELi3EEES16_NSS_INS5_IJS17_S1K_EEENS5_IJS1K_SB_EEEEEEENS4_39AutoVectorizingCopyWithAssumedAlignmentILi128EEENS4_14SM90_TMA_STOREES1Y_S20_NS4_9Copy_AtomIJNS4_17SM90_U32x4_STSM_NENS_6half_tEEEEvEEEvvEEEEvNT_6ParamsE)
        /*002c*/ 	.word	0x00000000
.L_22:


//--------------------- .nv.compat                --------------------------
	.section	.nv.compat,"",@"SHT_CUDA_COMPAT_INFO"
	.align	4
        /*0000*/ 	.byte	0x02, 0x09, 0x01, 0x00, 0x02, 0x02, 0x04, 0x00, 0x02, 0x05, 0x05, 0x00, 0x03, 0x07, 0x01, 0x01
        /*0010*/ 	.byte	0x02, 0x03, 0x01, 0x00, 0x02, 0x06, 0x01, 0x00, 0x04, 0x0b, 0x08, 0x00, 0x00, 0x00, 0x00, 0x00
        /*0020*/ 	.byte	0x00, 0x00, 0x00, 0x00


//--------------------- .nv.info._ZN7cutlass13device_kernelINS_4gemm6kernel13GemmUniversalIN4cute5tupleIJiiiiEEENS1_10collective13CollectiveMmaINS1_37MainloopSm90TmaGmmaWarpSpecializedFP8ILi10ENS5_IJNS4_1CILi1EEESB_SB_EEENS1_35KernelTmaWarpSpecializedCooperativeEEENS5_IJNSA_ILi256EEENSA_ILi64EEESG_EEENS_12float_e4m3_tENS5_IJlSB_lEEESI_SJ_NS4_8TiledMMAINS4_8MMA_AtomIJNS4_4SM904GMMA30MMA_64x64x32_F32E4M3E4M3_SS_TNILNSN_7ScaleInE1ELSP_1EEEEEENS4_6LayoutINS5_IJNSA_ILi2EEESB_SB_EEENS5_IJSB_NSA_ILi0EEESV_EEEEENS5_IJNS4_10UnderscoreESY_SY_EEEEENS4_13SM90_TMA_LOADENS4_14ComposedLayoutINS4_7SwizzleILi2ELi4ELi3EEENS4_18smem_ptr_flag_bitsILi8EEENSS_INS5_IJNSA_ILi8EEESG_EEENS5_IJSG_SB_EEEEEEEvNS4_8identityES11_S1B_vS1C_EENS_8epilogue10collective18CollectiveEpilogueINS1E_22Sm90TmaWarpSpecializedILi4ELi2ELi16ELb0ELb0EEEJSH_NS5_IJNSA_ILi128EEENSA_ILi32EEEEEESI_SJ_SI_SJ_NS1E_6fusion15FusionCallbacksIS1I_NS1M_13LinCombEltActINS1E_6thread7SigmoidESI_fSI_fLNS_15FloatRoundStyleE2EEESH_S1L_JEEES11_NS12_INS13_ILi1ELi4ELi3EEES16_NSS_INS5_IJS17_S1K_EEENS5_IJS1K_SB_EEEEEEENS4_39AutoVectorizingCopyWithAssumedAlignmentILi128EEENS4_14SM90_TMA_STOREES1Y_S20_NS4_9Copy_AtomIJNS4_17SM90_U32x4_STSM_NENS_6half_tEEEEvEEEvvEEEEvNT_6ParamsE --------------------------
	.section	.nv.info._ZN7cutlass13device_kernelINS_4gemm6kernel13GemmUniversalIN4cute5tupleIJiiiiEEENS1_10collective13CollectiveMmaINS1_37MainloopSm90TmaGmmaWarpSpecializedFP8ILi10ENS5_IJNS4_1CILi1EEESB_SB_EEENS1_35KernelTmaWarpSpecializedCooperativeEEENS5_IJNSA_ILi256EEENSA_ILi64EEESG_EEENS_12float_e4m3_tENS5_IJlSB_lEEESI_SJ_NS4_8TiledMMAINS4_8MMA_AtomIJNS4_4SM904GMMA30MMA_64x64x32_F32E4M3E4M3_SS_TNILNSN_7ScaleInE1ELSP_1EEEEEENS4_6LayoutINS5_IJNSA_ILi2EEESB_SB_EEENS5_IJSB_NSA_ILi0EEESV_EEEEENS5_IJNS4_10UnderscoreESY_SY_EEEEENS4_13SM90_TMA_LOADENS4_14ComposedLayoutINS4_7SwizzleILi2ELi4ELi3EEENS4_18smem_ptr_flag_bitsILi8EEENSS_INS5_IJNSA_ILi8EEESG_EEENS5_IJSG_SB_EEEEEEEvNS4_8identityES11_S1B_vS1C_EENS_8epilogue10collective18CollectiveEpilogueINS1E_22Sm90TmaWarpSpecializedILi4ELi2ELi16ELb0ELb0EEEJSH_NS5_IJNSA_ILi128EEENSA_ILi32EEEEEESI_SJ_SI_SJ_NS1E_6fusion15FusionCallbacksIS1I_NS1M_13LinCombEltActINS1E_6thread7SigmoidESI_fSI_fLNS_15FloatRoundStyleE2EEESH_S1L_JEEES11_NS12_INS13_ILi1ELi4ELi3EEES16_NSS_INS5_IJS17_S1K_EEENS5_IJS1K_SB_EEEEEEENS4_39AutoVectorizingCopyWithAssumedAlignmentILi128EEENS4_14SM90_TMA_STOREES1Y_S20_NS4_9Copy_AtomIJNS4_17SM90_U32x4_STSM_NENS_6half_tEEEEvEEEvvEEEEvNT_6ParamsE,"",@"SHT_CUDA_INFO"
	.sectionflags	@""
	.align	4


	//----- nvinfo : EIATTR_CUDA_API_VERSION
	.align		4
        /*0000*/ 	.byte	0x04, 0x37
        /*0002*/ 	.short	(.L_24 - .L_23)
.L_23:
        /*0004*/ 	.word	0x00000082


	//----- nvinfo : EIATTR_KPARAM_INFO
	.align		4
.L_24:
        /*0008*/ 	.byte	0x04, 0x17
        /*000a*/ 	.short	(.L_26 - .L_25)
.L_25:
        /*000c*/ 	.word	0x00000000
        /*0010*/ 	.short	0x0000
        /*0012*/ 	.short	0x0070
        /*0014*/ 	.byte	0x00, 0xf0, 0x01, 0x1c


	//----- nvinfo : EIATTR_SPARSE_MMA_MASK
	.align		4
.L_26:
        /*0018*/ 	.byte	0x03, 0x50
        /*001a*/ 	.short	0x0000


	//----- nvinfo : EIATTR_MAXREG_COUNT
	.align		4
        /*001c*/ 	.byte	0x03, 0x1b
        /*001e*/ 	.short	0x00a8


	//----- nvinfo : EIATTR_NUM_BARRIERS
	.align		4
        /*0020*/ 	.byte	0x02, 0x4c
        /*0022*/ 	.byte	0x02
	.zero		1


	//----- nvinfo : EIATTR_EXTERNS
	.align		4
        /*0024*/ 	.byte	0x04, 0x0f
        /*0026*/ 	.short	(.L_28 - .L_27)


	//   ....[0]....
	.align		4
.L_27:
        /*0028*/ 	.word	index@(__assertfail)


	//----- nvinfo : EIATTR_MERCURY_ISA_VERSION
	.align		4
.L_28:
        /*002c*/ 	.byte	0x03, 0x5f
        /*002e*/ 	.short	0x0101


	//----- nvinfo : EIATTR_INT_WARP_WIDE_INSTR_OFFSETS
	.align		4
        /*0030*/ 	.byte	0x04, 0x31
        /*0032*/ 	.short	(.L_30 - .L_29)


	//   ....[0]....
.L_29:
        /*0034*/ 	.word	0x000009a0


	//   ....[1]....
        /*0038*/ 	.word	0x000009b0


	//   ....[2]....
        /*003c*/ 	.word	0x00000a40


	//----- nvinfo : EIATTR_COOP_GROUP_MASK_REGIDS
	.align		4
.L_30:
        /*0040*/ 	.byte	0x04, 0x29
        /*0042*/ 	.short	(.L_32 - .L_31)


	//   ....[0]....
.L_31:
        /*0044*/ 	.word	0xffffffff


	//   ....[1]....
        /*0048*/ 	.word	0xffffffff


	//   ....[2]....
        /*004c*/ 	.word	0xffffffff


	//   ....[3]....
        /*0050*/ 	.word	0xffffffff


	//   ....[4]....
        /*0054*/ 	.word	0xffffffff


	//   ....[5]....
        /*0058*/ 	.word	0xffffffff


	//----- nvinfo : EIATTR_COOP_GROUP_INSTR_OFFSETS
	.align		4
.L_32:
        /*005c*/ 	.byte	0x04, 0x28
        /*005e*/ 	.short	(.L_34 - .L_33)


	//   ....[0]....
.L_33:
        /*0060*/ 	.word	0x00000070


	//   ....[1]....
        /*0064*/ 	.word	0x00000080


	//   ....[2]....
        /*0068*/ 	.word	0x00000440


	//   ....[3]....
        /*006c*/ 	.word	0x000006c0


	//   ....[4]....
        /*0070*/ 	.word	0x00000870


	//   ....[5]....
        /*0074*/ 	.word	0x00001540


	//----- nvinfo : EIATTR_REG_RECONFIG
	.align		4
.L_34:
        /*0078*/ 	.byte	0x01, 0x54
	.zero		2


	//----- nvinfo : EIATTR_SYSCALL_OFFSETS
	.align		4
        /*007c*/ 	.byte	0x04, 0x46
        /*007e*/ 	.short	(.L_36 - .L_35)


	//   ....[0]....
.L_35:
        /*0080*/ 	.word	0x00003450


	//   ....[1]....
        /*0084*/ 	.word	0x00003590


	//----- nvinfo : EIATTR_MBARRIER_INSTR_OFFSETS
	.align		4
.L_36:
        /*0088*/ 	.byte	0x04, 0x39
        /*008a*/ 	.short	(.L_38 - .L_37)


	//   ....[0]....
.L_37:
        /*008c*/ 	.word	0x00000560
        /*0090*/ 	.word	0x000000ff
        /*0094*/ 	.word	0x00000000
        /*0098*/ 	.short	0x0100
        /*009a*/ 	.byte	0x08
	.zero		1


	//   ....[1]....
        /*009c*/ 	.word	0x00000570
        /*00a0*/ 	.word	0x000000ff
        /*00a4*/ 	.word	0x00000050
        /*00a8*/ 	.short	0x0100
        /*00aa*/ 	.byte	0x08
	.zero		1


	//   ....[2]....
        /*00ac*/ 	.word	0x00000580
        /*00b0*/ 	.word	0x000000ff
        /*00b4*/ 	.word	0x00000008
        /*00b8*/ 	.short	0x0100
        /*00ba*/ 	.byte	0x08
	.zero		1


	//   ....[3]....
        /*00bc*/ 	.word	0x00000590
        /*00c0*/ 	.word	0x000000ff
        /*00c4*/ 	.word	0x00000058
        /*00c8*/ 	.short	0x0100
        /*00ca*/ 	.byte	0x08
	.zero		1


	//   ....[4]....
        /*00cc*/ 	.word	0x000005a0
        /*00d0*/ 	.word	0x000000ff
        /*00d4*/ 	.word	0x00000010
        /*00d8*/ 	.short	0x0100
        /*00da*/ 	.byte	0x08
	.zero		1


	//   ....[5]....
        /*00dc*/ 	.word	0x000005b0
        /*00e0*/ 	.word	0x000000ff
        /*00e4*/ 	.word	0x00000060
        /*00e8*/ 	.short	0x0100
        /*00ea*/ 	.byte	0x08
	.zero		1


	//   ....[6]....
        /*00ec*/ 	.word	0x000005c0
        /*00f0*/ 	.word	0x000000ff
        /*00f4*/ 	.word	0x00000018
        /*00f8*/ 	.short	0x0100
        /*00fa*/ 	.byte	0x08
	.zero		1


	//   ....[7]....
        /*00fc*/ 	.word	0x000005d0
        /*0100*/ 	.word	0x000000ff
        /*0104*/ 	.word	0x00000068
        /*0108*/ 	.short	0x0100
        /*010a*/ 	.byte	0x08
	.zero		1


	//   ....[8]....
        /*010c*/ 	.word	0x000005e0
        /*0110*/ 	.word	0x000000ff
        /*0114*/ 	.word	0x00000020
        /*0118*/ 	.short	0x0100
        /*011a*/ 	.byte	0x08
	.zero		1


	//   ....[9]....
        /*011c*/ 	.word	0x000005f0
        /*0120*/ 	.word	0x000000ff
        /*0124*/ 	.word	0x00000070
        /*0128*/ 	.short	0x0100
        /*012a*/ 	.byte	0x08
	.zero		1


	//   ....[10]....
        /*012c*/ 	.word	0x00000600
        /*0130*/ 	.word	0x000000ff
        /*0134*/ 	.word	0x00000028
        /*0138*/ 	.short	0x0100
        /*013a*/ 	.byte	0x08
	.zero		1


	//   ....[11]....
        /*013c*/ 	.word	0x00000610
        /*0140*/ 	.word	0x000000ff
        /*0144*/ 	.word	0x00000078
        /*0148*/ 	.short	0x0100
        /*014a*/ 	.byte	0x08
	.zero		1


	//   ....[12]....
        /*014c*/ 	.word	0x00000620
        /*0150*/ 	.word	0x000000ff
        /*0154*/ 	.word	0x00000030
        /*0158*/ 	.short	0x0100
        /*015a*/ 	.byte	0x08
	.zero		1


	//   ....[13]....
        /*015c*/ 	.word	0x00000630
        /*0160*/ 	.word	0x000000ff
        /*0164*/ 	.word	0x00000080
        /*0168*/ 	.short	0x0100
        /*016a*/ 	.byte	0x08
	.zero		1


	//   ....[14]....
        /*016c*/ 	.word	0x00000640
        /*0170*/ 	.word	0x000000ff
        /*0174*/ 	.word	0x00000038
        /*0178*/ 	.short	0x0100
        /*017a*/ 	.byte	0x08
	.zero		1


	//   ....[15]....
        /*017c*/ 	.word	0x00000650
        /*0180*/ 	.word	0x000000ff
        /*0184*/ 	.word	0x00000088
        /*0188*/ 	.short	0x0100
        /*018a*/ 	.byte	0x08
	.zero		1


	//   ....[16]....
        /*018c*/ 	.word	0x00000660
        /*0190*/ 	.word	0x000000ff
        /*0194*/ 	.word	0x00000040
        /*0198*/ 	.short	0x0100
        /*019a*/ 	.byte	0x08
	.zero		1


	//   ....[17]....
        /*019c*/ 	.word	0x00000670
        /*01a0*/ 	.word	0x000000ff
        /*01a4*/ 	.word	0x00000090
        /*01a8*/ 	.short	0x0100
        /*01aa*/ 	.byte	0x08
	.zero		1


	//   ....[18]....
        /*01ac*/ 	.word	0x00000680
        /*01b0*/ 	.word	0x000000ff
        /*01b4*/ 	.word	0x00000048
        /*01b8*/ 	.short	0x0100
        /*01ba*/ 	.byte	0x08
	.zero		1


	//   ....[19]....
        /*01bc*/ 	.word	0x00000690
        /*01c0*/ 	.word	0x000000ff
        /*01c4*/ 	.word	0x00000098
        /*01c8*/ 	.short	0x0100
        /*01ca*/ 	.byte	0x08
	.zero		1


	//   ....[20]....
        /*01cc*/ 	.word	0x000007e0
        /*01d0*/ 	.word	0x000000ff
        /*01d4*/ 	.word	0x000000a0
        /*01d8*/ 	.short	0x0100
        /*01da*/ 	.byte	0x08
	.zero		1


	//   ....[21]....
        /*01dc*/ 	.word	0x000007f0
        /*01e0*/ 	.word	0x000000ff
        /*01e4*/ 	.word	0x000000c0
        /*01e8*/ 	.short	0x0100
        /*01ea*/ 	.byte	0x08
	.zero		1


	//   ....[22]....
        /*01ec*/ 	.word	0x00000800
        /*01f0*/ 	.word	0x000000ff
        /*01f4*/ 	.word	0x000000a8
        /*01f8*/ 	.short	0x0100
        /*01fa*/ 	.byte	0x08
	.zero		1


	//   ....[23]....
        /*01fc*/ 	.word	0x00000810
        /*0200*/ 	.word	0x000000ff
        /*0204*/ 	.word	0x000000c8
        /*0208*/ 	.short	0x0100
        /*020a*/ 	.byte	0x08
	.zero		1


	//   ....[24]....
        /*020c*/ 	.word	0x00000820
        /*0210*/ 	.word	0x000000ff
        /*0214*/ 	.word	0x000000b0
        /*0218*/ 	.short	0x0100
        /*021a*/ 	.byte	0x08
	.zero		1


	//   ....[25]....
        /*021c*/ 	.word	0x00000830
        /*0220*/ 	.word	0x000000ff
        /*0224*/ 	.word	0x000000d0
        /*0228*/ 	.short	0x0100
        /*022a*/ 	.byte	0x08
	.zero		1


	//   ....[26]....
        /*022c*/ 	.word	0x00000840
        /*0230*/ 	.word	0x000000ff
        /*0234*/ 	.word	0x000000b8
        /*0238*/ 	.short	0x0100
        /*023a*/ 	.byte	0x08
	.zero		1


	//   ....[27]....
        /*023c*/ 	.word	0x00000850
        /*0240*/ 	.word	0x000000ff
        /*0244*/ 	.word	0x000000d8
        /*0248*/ 	.short	0x0100
        /*024a*/ 	.byte	0x08
	.zero		1


	//   ....[28]....
        /*024c*/ 	.word	0x00000ae0
        /*0250*/ 	.word	0x000000ff
        /*0254*/ 	.word	0x000000e0
        /*0258*/ 	.short	0x0100
        /*025a*/ 	.byte	0x08
	.zero		1


	//   ....[29]....
        /*025c*/ 	.word	0x00000b30
        /*0260*/ 	.word	0x000000ff
        /*0264*/ 	.word	0x000000e8
        /*0268*/ 	.short	0x0100
        /*026a*/ 	.byte	0x08
	.zero		1


	//   ....[30]....
        /*026c*/ 	.word	0x00001a60
        /*0270*/ 	.word	0x000000ff
        /*0274*/ 	.word	0x00000000
        /*0278*/ 	.short	0x010a
        /*027a*/ 	.byte	0x05
	.zero		1


	//   ....[31]....
        /*027c*/ 	.word	0x00001aa0
        /*0280*/ 	.word	0x000000ff
        /*0284*/ 	.word	0x00000000
        /*0288*/ 	.short	0x010a
        /*028a*/ 	.byte	0x05
	.zero		1


	//   ....[32]....
        /*028c*/ 	.word	0x00002490
        /*0290*/ 	.word	0x000000ff
        /*0294*/ 	.word	0x00000000
        /*0298*/ 	.short	0x010a
        /*029a*/ 	.byte	0x08
	.zero		1


	//   ....[33]....
        /*029c*/ 	.word	0x000024d0
        /*02a0*/ 	.word	0x000000ff
        /*02a4*/ 	.word	0x00000000
        /*02a8*/ 	.short	0x010a
        /*02aa*/ 	.byte	0x08
	.zero		1


	//   ....[34]....
        /*02ac*/ 	.word	0x00002bf0
        /*02b0*/ 	.word	0x000000ff
        /*02b4*/ 	.word	0x00000000
        /*02b8*/ 	.short	0x0101
        /*02ba*/ 	.byte	0x07
	.zero		1


	//   ....[35]....
        /*02bc*/ 	.word	0x00003220
        /*02c0*/ 	.word	0x000000ff
        /*02c4*/ 	.word	0x00000000
        /*02c8*/ 	.short	0x0101
        /*02ca*/ 	.byte	0x05
	.zero		1


	//   ....[36]....
        /*02cc*/ 	.word	0x00003a10
        /*02d0*/ 	.word	0x0000000d
        /*02d4*/ 	.word	0x000000a0
        /*02d8*/ 	.short	0x010a
        /*02da*/ 	.byte	0x3f
	.zero		1


	//   ....[37]....
        /*02dc*/ 	.word	0x00003d30
        /*02e0*/ 	.word	0x00000000
        /*02e4*/ 	.word	0x00000000
        /*02e8*/ 	.short	0x0101
        /*02ea*/ 	.byte	0x3f
	.zero		1


	//   ....[38]....
        /*02ec*/ 	.word	0x00005bd0
        /*02f0*/ 	.word	0x0000000e
        /*02f4*/ 	.word	0x000000a0
        /*02f8*/ 	.short	0x010a
        /*02fa*/ 	.byte	0x3f
	.zero		1


	//   ....[39]....
        /*02fc*/ 	.word	0x00005e10
        /*0300*/ 	.word	0x00000000
        /*0304*/ 	.word	0x00000000
        /*0308*/ 	.short	0x0101
        /*030a*/ 	.byte	0x3f
	.zero		1


	//   ....[40]....
        /*030c*/ 	.word	0x00007bb0
        /*0310*/ 	.word	0x0000000d
        /*0314*/ 	.word	0x000000a0
        /*0318*/ 	.short	0x010a
        /*031a*/ 	.byte	0x3f
	.zero		1


	//   ....[41]....
        /*031c*/ 	.word	0x00007df0
        /*0320*/ 	.word	0x00000000
        /*0324*/ 	.word	0x00000000
        /*0328*/ 	.short	0x0101
        /*032a*/ 	.byte	0x3f
	.zero		1


	//   ....[42]....
        /*032c*/ 	.word	0x00009b90
        /*0330*/ 	.word	0x00000003
        /*0334*/ 	.word	0x000000a0
        /*0338*/ 	.short	0x010a
        /*033a*/ 	.byte	0x3f
	.zero		1


	//   ....[43]....
        /*033c*/ 	.word	0x00009de0
        /*0340*/ 	.word	0x00000000
        /*0344*/ 	.word	0x00000000
        /*0348*/ 	.short	0x0101
        /*034a*/ 	.byte	0x3f
	.zero		1


	//   ....[44]....
        /*034c*/ 	.word	0x0000c870
        /*0350*/ 	.word	0x000000ff
        /*0354*/ 	.word	0x000000e8
        /*0358*/ 	.short	0x010a
        /*035a*/ 	.byte	0x04
	.zero		1


	//   ....[45]....
        /*035c*/ 	.word	0x0000cc80
        /*0360*/ 	.word	0x000000ff
        /*0364*/ 	.word	0x000000c0
        /*0368*/ 	.short	0x010a
        /*036a*/ 	.byte	0x05
	.zero		1


	//   ....[46]....
        /*036c*/ 	.word	0x0000cd70
        /*0370*/ 	.word	0x000000ff
        /*0374*/ 	.word	0x000000a0
        /*0378*/ 	.short	0x010b
        /*037a*/ 	.byte	0x05
	.zero		1


	//   ....[47]....
        /*037c*/ 	.word	0x0000cdd0
        /*0380*/ 	.word	0x000000ff
        /*0384*/ 	.word	0x00000000
        /*0388*/ 	.short	0x0101
        /*038a*/ 	.byte	0x04
	.zero		1


	//   ....[48]....
        /*038c*/ 	.word	0x0000ce00
        /*0390*/ 	.word	0x000000ff
        /*0394*/ 	.word	0x000000c8
        /*0398*/ 	.short	0x010a
        /*039a*/ 	.byte	0x05
	.zero		1


	//   ....[49]....
        /*039c*/ 	.word	0x0000cf10
        /*03a0*/ 	.word	0x000000ff
        /*03a4*/ 	.word	0x000000a8
        /*03a8*/ 	.short	0x010b
        /*03aa*/ 	.byte	0x05
	.zero		1


	//   ....[50]....
        /*03ac*/ 	.word	0x0000cf80
        /*03b0*/ 	.word	0x000000ff
        /*03b4*/ 	.word	0x00000000
        /*03b8*/ 	.short	0x0101
        /*03ba*/ 	.byte	0x04
	.zero		1


	//   ....[51]....
        /*03bc*/ 	.word	0x0000cfb0
        /*03c0*/ 	.word	0x000000ff
        /*03c4*/ 	.word	0x000000d0
        /*03c8*/ 	.short	0x010a
        /*03ca*/ 	.byte	0x05
	.zero		1


	//   ....[52]....
        /*03cc*/ 	.word	0x0000d0a0
        /*03d0*/ 	.word	0x000000ff
        /*03d4*/ 	.word	0x000000b0
        /*03d8*/ 	.short	0x010b
        /*03da*/ 	.byte	0x05
	.zero		1


	//   ....[53]....
        /*03dc*/ 	.word	0x0000d100
        /*03e0*/ 	.word	0x000000ff
        /*03e4*/ 	.word	0x00000000
        /*03e8*/ 	.short	0x0101
        /*03ea*/ 	.byte	0x04
	.zero		1


	//   ....[54]....
        /*03ec*/ 	.word	0x0000d130
        /*03f0*/ 	.word	0x000000ff
        /*03f4*/ 	.word	0x000000d8
        /*03f8*/ 	.short	0x010a
        /*03fa*/ 	.byte	0x05
	.zero		1


	//   ....[55]....
        /*03fc*/ 	.word	0x0000d240
        /*0400*/ 	.word	0x000000ff
        /*0404*/ 	.word	0x000000b8
        /*0408*/ 	.short	0x010b
        /*040a*/ 	.byte	0x05
	.zero		1


	//   ....[56]....
        /*040c*/ 	.word	0x0000d320
        /*0410*/ 	.word	0x000000ff
        /*0414*/ 	.word	0x00000000
        /*0418*/ 	.short	0x0101
        /*041a*/ 	.byte	0x04
	.zero		1


	//   ....[57]....
        /*041c*/ 	.word	0x0000d980
        /*0420*/ 	.word	0x00000003
        /*0424*/ 	.word	0x000000c0
        /*0428*/ 	.short	0x010a
        /*042a*/ 	.byte	0x3f
	.zero		1


	//   ....[58]....
        /*042c*/ 	.word	0x0000d9c0
        /*0430*/ 	.word	0x00000003
        /*0434*/ 	.word	0x000000c8
        /*0438*/ 	.short	0x010a
        /*043a*/ 	.byte	0x3f
	.zero		1


	//   ....[59]....
        /*043c*/ 	.word	0x0000da00
        /*0440*/ 	.word	0x00000003
        /*0444*/ 	.word	0x000000d0
        /*0448*/ 	.short	0x010a
        /*044a*/ 	.byte	0x3f
	.zero		1


	//   ....[60]....
        /*044c*/ 	.word	0x0000da50
        /*0450*/ 	.word	0x00000003
        /*0454*/ 	.word	0x000000d8
        /*0458*/ 	.short	0x010a
        /*045a*/ 	.byte	0x3f
	.zero		1


	//   ....[61]....
        /*045c*/ 	.word	0x0000dd90
        /*0460*/ 	.word	0x00000015
        /*0464*/ 	.word	0x00000050
        /*0468*/ 	.short	0x010a
        /*046a*/ 	.byte	0x3f
	.zero		1


	//   ....[62]....
        /*046c*/ 	.word	0x0000e0f0
        /*0470*/ 	.word	0x00000006
        /*0474*/ 	.word	0x000000e8
        /*0478*/ 	.short	0x0101
        /*047a*/ 	.byte	0x3f
	.zero		1


	//   ....[63]....
        /*047c*/ 	.word	0x0000e850
        /*0480*/ 	.word	0x00000007
        /*0484*/ 	.word	0x00000000
        /*0488*/ 	.short	0x010a
        /*048a*/ 	.byte	0x3f
	.zero		1


	//   ....[64]....
        /*048c*/ 	.word	0x0000e8d0
        /*0490*/ 	.word	0x00000009
        /*0494*/ 	.word	0x00000000
        /*0498*/ 	.short	0x010a
        /*049a*/ 	.byte	0x3f
	.zero		1


	//   ....[65]....
        /*049c*/ 	.word	0x0000e960
        /*04a0*/ 	.word	0x00000006
        /*04a4*/ 	.word	0x00000000
        /*04a8*/ 	.short	0x010a
        /*04aa*/ 	.byte	0x3f
	.zero		1


	//   ....[66]....
        /*04ac*/ 	.word	0x0000e9f0
        /*04b0*/ 	.word	0x00000009
        /*04b4*/ 	.word	0x00000000
        /*04b8*/ 	.short	0x010a
        /*04ba*/ 	.byte	0x3f
	.zero		1


	//   ....[67]....
        /*04bc*/ 	.word	0x0000ea80
        /*04c0*/ 	.word	0x00000006
        /*04c4*/ 	.word	0x00000000
        /*04c8*/ 	.short	0x010a
        /*04ca*/ 	.byte	0x3f
	.zero		1


	//   ....[68]....
        /*04cc*/ 	.word	0x0000eb10
        /*04d0*/ 	.word	0x00000009
        /*04d4*/ 	.word	0x00000000
        /*04d8*/ 	.short	0x010a
        /*04da*/ 	.byte	0x3f
	.zero		1


	//   ....[69]....
        /*04dc*/ 	.word	0x0000eba0
        /*04e0*/ 	.word	0x00000006
        /*04e4*/ 	.word	0x00000000
        /*04e8*/ 	.short	0x010a
        /*04ea*/ 	.byte	0x3f
	.zero		1


	//   ....[70]....
        /*04ec*/ 	.word	0x0000ec30
        /*04f0*/ 	.word	0x00000009
        /*04f4*/ 	.word	0x00000000
        /*04f8*/ 	.short	0x010a
        /*04fa*/ 	.byte	0x3f
	.zero		1


	//   ....[71]....
        /*04fc*/ 	.word	0x0000ecc0
        /*0500*/ 	.word	0x00000006
        /*0504*/ 	.word	0x00000000
        /*0508*/ 	.short	0x010a
        /*050a*/ 	.byte	0x3f
	.zero		1


	//   ....[72]....
        /*050c*/ 	.word	0x0000ed50
        /*0510*/ 	.word	0x00000003
        /*0514*/ 	.word	0x00000000
        /*0518*/ 	.short	0x010a
        /*051a*/ 	.byte	0x3f
	.zero		1


	//   ....[73]....
        /*051c*/ 	.word	0x0000edc0
        /*0520*/ 	.word	0x00000005
        /*0524*/ 	.word	0x00000000
        /*0528*/ 	.short	0x010a
        /*052a*/ 	.byte	0x3f
	.zero		1


	//   ....[74]....
        /*052c*/ 	.word	0x0000ee20
        /*0530*/ 	.word	0x00000005
        /*0534*/ 	.word	0x00000000
        /*0538*/ 	.short	0x010a
        /*053a*/ 	.byte	0x3f
	.zero		1


	//   ....[75]....
        /*053c*/ 	.word	0x0000ee70
        /*0540*/ 	.word	0x0000000d
        /*0544*/ 	.word	0x000000a0
        /*0548*/ 	.short	0x010a
        /*054a*/ 	.byte	0x3f
	.zero		1


	//   ....[76]....
        /*054c*/ 	.word	0x0000eec0
        /*0550*/ 	.word	0x0000000e
        /*0554*/ 	.word	0x000000a0
        /*0558*/ 	.short	0x010a
        /*055a*/ 	.byte	0x3f
	.zero		1


	//   ....[77]....
        /*055c*/ 	.word	0x0000ef10
        /*0560*/ 	.word	0x0000000d
        /*0564*/ 	.word	0x000000a0
        /*0568*/ 	.short	0x010a
        /*056a*/ 	.byte	0x3f
	.zero		1


	//   ....[78]....
        /*056c*/ 	.word	0x0000ef60
        /*0570*/ 	.word	0x00000003
        /*0574*/ 	.word	0x000000a0
        /*0578*/ 	.short	0x010a
        /*057a*/ 	.byte	0x3f
	.zero		1


	//   ....[79]....
        /*057c*/ 	.word	0x0000efc0
        /*0580*/ 	.word	0x0000000a
        /*0584*/ 	.word	0x000000e8
        /*0588*/ 	.short	0x010a
        /*058a*/ 	.byte	0x3f
	.zero		1


	//   ....[80]....
        /*058c*/ 	.word	0x0000f020
        /*0590*/ 	.word	0x00000005
        /*0594*/ 	.word	0x000000c0
        /*0598*/ 	.short	0x010a
        /*059a*/ 	.byte	0x3f
	.zero		1


	//   ....[81]....
        /*059c*/ 	.word	0x0000f080
        /*05a0*/ 	.word	0x00000005
        /*05a4*/ 	.word	0x000000c8
        /*05a8*/ 	.short	0x010a
        /*05aa*/ 	.byte	0x3f
	.zero		1


	//   ....[82]....
        /*05ac*/ 	.word	0x0000f0e0
        /*05b0*/ 	.word	0x00000005
        /*05b4*/ 	.word	0x000000d0
        /*05b8*/ 	.short	0x010a
        /*05ba*/ 	.byte	0x3f
	.zero		1


	//   ....[83]....
        /*05bc*/ 	.word	0x0000f140
        /*05c0*/ 	.word	0x00000005
        /*05c4*/ 	.word	0x000000d8
        /*05c8*/ 	.short	0x010a
        /*05ca*/ 	.byte	0x3f
	.zero		1


	//   ....[84]....
        /*05cc*/ 	.word	0x0000f190
        /*05d0*/ 	.word	0x00000003
        /*05d4*/ 	.word	0x000000c0
        /*05d8*/ 	.short	0x010a
        /*05da*/ 	.byte	0x3f
	.zero		1


	//   ....[85]....
        /*05dc*/ 	.word	0x0000f1e0
        /*05e0*/ 	.word	0x00000003
        /*05e4*/ 	.word	0x000000c8
        /*05e8*/ 	.short	0x010a
        /*05ea*/ 	.byte	0x3f
	.zero		1


	//   ....[86]....
        /*05ec*/ 	.word	0x0000f230
        /*05f0*/ 	.word	0x00000003
        /*05f4*/ 	.word	0x000000d0
        /*05f8*/ 	.short	0x010a
        /*05fa*/ 	.byte	0x3f
	.zero		1


	//   ....[87]....
        /*05fc*/ 	.word	0x0000f300
        /*0600*/ 	.word	0x00000015
        /*0604*/ 	.word	0x00000050
        /*0608*/ 	.short	0x010a
        /*060a*/ 	.byte	0x3f
	.zero		1


	//   ....[88]....
        /*060c*/ 	.word	0x0000f3d0
        /*0610*/ 	.word	0x00000007
        /*0614*/ 	.word	0x00000000
        /*0618*/ 	.short	0x010a
        /*061a*/ 	.byte	0x3f
	.zero		1


	//   ....[89]....
        /*061c*/ 	.word	0x0000f420
        /*0620*/ 	.word	0x00000009
        /*0624*/ 	.word	0x00000000
        /*0628*/ 	.short	0x010a
        /*062a*/ 	.byte	0x3f
	.zero		1


	//   ....[90]....
        /*062c*/ 	.word	0x0000f470
        /*0630*/ 	.word	0x00000006
        /*0634*/ 	.word	0x00000000
        /*0638*/ 	.short	0x010a
        /*063a*/ 	.byte	0x3f
	.zero		1


	//   ....[91]....
        /*063c*/ 	.word	0x0000f4c0
        /*0640*/ 	.word	0x00000009
        /*0644*/ 	.word	0x00000000
        /*0648*/ 	.short	0x010a
        /*064a*/ 	.byte	0x3f
	.zero		1


	//   ....[92]....
        /*064c*/ 	.word	0x0000f510
        /*0650*/ 	.word	0x00000006
        /*0654*/ 	.word	0x00000000
        /*0658*/ 	.short	0x010a
        /*065a*/ 	.byte	0x3f
	.zero		1


	//   ....[93]....
        /*065c*/ 	.word	0x0000f560
        /*0660*/ 	.word	0x00000009
        /*0664*/ 	.word	0x00000000
        /*0668*/ 	.short	0x010a
        /*066a*/ 	.byte	0x3f
	.zero		1


	//   ....[94]....
        /*066c*/ 	.word	0x0000f5b0
        /*0670*/ 	.word	0x00000006
        /*0674*/ 	.word	0x00000000
        /*0678*/ 	.short	0x010a
        /*067a*/ 	.byte	0x3f
	.zero		1


	//   ....[95]....
        /*067c*/ 	.word	0x0000f600
        /*0680*/ 	.word	0x00000009
        /*0684*/ 	.word	0x00000000
        /*0688*/ 	.short	0x010a
        /*068a*/ 	.byte	0x3f
	.zero		1


	//   ....[96]....
        /*068c*/ 	.word	0x0000f650
        /*0690*/ 	.word	0x00000006
        /*0694*/ 	.word	0x00000000
        /*0698*/ 	.short	0x010a
        /*069a*/ 	.byte	0x3f
	.zero		1


	//----- nvinfo : EIATTR_NUM_MBARRIERS
	.align		4
.L_38:
        /*069c*/ 	.byte	0x03, 0x38
        /*069e*/ 	.short	0x001e


	//----- nvinfo : EIATTR_EXIT_INSTR_OFFSETS
	.align		4
        /*06a0*/ 	.byte	0x04, 0x1c
        /*06a2*/ 	.short	(.L_40 - .L_39)


	//   ....[0]....
.L_39:
        /*06a4*/ 	.word	0x00000bd0


	//   ....[1]....
        /*06a8*/ 	.word	0x000013e0


	//   ....[2]....
        /*06ac*/ 	.word	0x0000c1a0


	//   ....[3]....
        /*06b0*/ 	.word	0x0000c7d0


	//   ....[4]....
        /*06b4*/ 	.word	0x0000c800


	//   ....[5]....
        /*06b8*/ 	.word	0x0000daa0


	//   ....[6]....
        /*06bc*/ 	.word	0x0000eda0


	//----- nvinfo : EIATTR_MAX_THREADS
	.align		4
.L_40:
        /*06c0*/ 	.byte	0x04, 0x05
        /*06c2*/ 	.short	(.L_42 - .L_41)
.L_41:
        /*06c4*/ 	.word	0x00000180
        /*06c8*/ 	.word	0x00000001
        /*06cc*/ 	.word	0x00000001


	//----- nvinfo : EIATTR_CRS_STACK_SIZE
	.align		4
.L_42:
        /*06d0*/ 	.byte	0x04, 0x1e
        /*06d2*/ 	.short	(.L_44 - .L_43)
.L_43:
        /*06d4*/ 	.word	0x00000000


	//----- nvinfo : EIATTR_CBANK_PARAM_SIZE
	.align		4
.L_44:
        /*06d8*/ 	.byte	0x03, 0x19
        /*06da*/ 	.short	0x0770


	//----- nvinfo : EIATTR_PARAM_CBANK
	.align		4
        /*06dc*/ 	.byte	0x04, 0x0a
        /*06de*/ 	.short	(.L_46 - .L_45)
	.align		4
.L_45:
        /*06e0*/ 	.word	index@(.nv.constant0._ZN7cutlass13device_kernelINS_4gemm6kernel13GemmUniversalIN4cute5tupleIJiiiiEEENS1_10collective13CollectiveMmaINS1_37MainloopSm90TmaGmmaWarpSpecializedFP8ILi10ENS5_IJNS4_1CILi1EEESB_SB_EEENS1_35KernelTmaWarpSpecializedCooperativeEEENS5_IJNSA_ILi256EEENSA_ILi64EEESG_EEENS_12float_e4m3_tENS5_IJlSB_lEEESI_SJ_NS4_8TiledMMAINS4_8MMA_AtomIJNS4_4SM904GMMA30MMA_64x64x32_F32E4M3E4M3_SS_TNILNSN_7ScaleInE1ELSP_1EEEEEENS4_6LayoutINS5_IJNSA_ILi2EEESB_SB_EEENS5_IJSB_NSA_ILi0EEESV_EEEEENS5_IJNS4_10UnderscoreESY_SY_EEEEENS4_13SM90_TMA_LOADENS4_14ComposedLayoutINS4_7SwizzleILi2ELi4ELi3EEENS4_18smem_ptr_flag_bitsILi8EEENSS_INS5_IJNSA_ILi8EEESG_EEENS5_IJSG_SB_EEEEEEEvNS4_8identityES11_S1B_vS1C_EENS_8epilogue10collective18CollectiveEpilogueINS1E_22Sm90TmaWarpSpecializedILi4ELi2ELi16ELb0ELb0EEEJSH_NS5_IJNSA_ILi128EEENSA_ILi32EEEEEESI_SJ_SI_SJ_NS1E_6fusion15FusionCallbacksIS1I_NS1M_13LinCombEltActINS1E_6thread7SigmoidESI_fSI_fLNS_15FloatRoundStyleE2EEESH_S1L_JEEES11_NS12_INS13_ILi1ELi4ELi3EEES16_NSS_INS5_IJS17_S1K_EEENS5_IJS1K_SB_EEEEEEENS4_39AutoVectorizingCopyWithAssumedAlignmentILi128EEENS4_14SM90_TMA_STOREES1Y_S20_NS4_9Copy_AtomIJNS4_17SM90_U32x4_STSM_NENS_6half_tEEEEvEEEvvEEEEvNT_6ParamsE)
        /*06e4*/ 	.short	0x0210
        /*06e6*/ 	.short	0x0770


	//----- nvinfo : EIATTR_SW_WAR
	.align		4
.L_46:
        /*06e8*/ 	.byte	0x04, 0x36
        /*06ea*/ 	.short	(.L_48 - .L_47)
.L_47:
        /*06ec*/ 	.word	0x00000008
.L_48:


//--------------------- .nv.callgraph             --------------------------
	.section	.nv.callgraph,"",@"SHT_CUDA_CALLGRAPH"
	.align	4
	.sectionentsize	8
	.align		4
        /*0000*/ 	.word	0x00000000
	.align		4
        /*0004*/ 	.word	0xffffffff
	.align		4
        /*0008*/ 	.word	index@(_ZN7cutlass13device_kernelINS_4gemm6kernel13GemmUniversalIN4cute5tupleIJiiiiEEENS1_10collective13CollectiveMmaINS1_37MainloopSm90TmaGmmaWarpSpecializedFP8ILi10ENS5_IJNS4_1CILi1EEESB_SB_EEENS1_35KernelTmaWarpSpecializedCooperativeEEENS5_IJNSA_ILi256EEENSA_ILi64EEESG_EEENS_12float_e4m3_tENS5_IJlSB_lEEESI_SJ_NS4_8TiledMMAINS4_8MMA_AtomIJNS4_4SM904GMMA30MMA_64x64x32_F32E4M3E4M3_SS_TNILNSN_7ScaleInE1ELSP_1EEEEEENS4_6LayoutINS5_IJNSA_ILi2EEESB_SB_EEENS5_IJSB_NSA_ILi0EEESV_EEEEENS5_IJNS4_10UnderscoreESY_SY_EEEEENS4_13SM90_TMA_LOADENS4_14ComposedLayoutINS4_7SwizzleILi2ELi4ELi3EEENS4_18smem_ptr_flag_bitsILi8EEENSS_INS5_IJNSA_ILi8EEESG_EEENS5_IJSG_SB_EEEEEEEvNS4_8identityES11_S1B_vS1C_EENS_8epilogue10collective18CollectiveEpilogueINS1E_22Sm90TmaWarpSpecializedILi4ELi2ELi16ELb0ELb0EEEJSH_NS5_IJNSA_ILi128EEENSA_ILi32EEEEEESI_SJ_SI_SJ_NS1E_6fusion15FusionCallbacksIS1I_NS1M_13LinCombEltActINS1E_6thread7SigmoidESI_fSI_fLNS_15FloatRoundStyleE2EEESH_S1L_JEEES11_NS12_INS13_ILi1ELi4ELi3EEES16_NSS_INS5_IJS17_S1K_EEENS5_IJS1K_SB_EEEEEEENS4_39AutoVectorizingCopyWithAssumedAlignmentILi128EEENS4_14SM90_TMA_STOREES1Y_S20_NS4_9Copy_AtomIJNS4_17SM90_U32x4_STSM_NENS_6half_tEEEEvEEEvvEEEEvNT_6ParamsE)
	.align		4
        /*000c*/ 	.word	index@(__assertfail)
	.align		4
        /*0010*/ 	.word	0x00000000
	.align		4
        /*0014*/ 	.word	0xfffffffe
	.align		4
        /*0018*/ 	.word	0x00000000
	.align		4
        /*001c*/ 	.word	0xfffffffd
	.align		4
        /*0020*/ 	.word	0x00000000
	.align		4
        /*0024*/ 	.word	0xfffffffc


//--------------------- .nv.constant4             --------------------------
	.section	.nv.constant4,"a",@progbits
	.align	8
	.align		8
.nv.constant4:
        /*0000*/ 	.dword	__assertfail
	.align		8
        /*0008*/ 	.dword	__unnamed_1
	.align		8
        /*0010*/ 	.dword	__unnamed_2
	.align		8
        /*0018*/ 	.dword	_ZN39_INTERNAL_4c18fcef_4_k_cu_01907ae4_27864cuda3std3__45__cpo5beginE
	.align		8
        /*0020*/ 	.dword	_ZN39_INTERNAL_4c18fcef_4_k_cu_01907ae4_27864cuda3std3__45__cpo3endE
	.align		8
        /*0028*/ 	.dword	_ZN39_INTERNAL_4c18fcef_4_k_cu_01907ae4_27864cuda3std3__45__cpo6cbeginE
	.align		8
        /*0030*/ 	.dword	_ZN39_INTERNAL_4c18fcef_4_k_cu_01907ae4_27864cuda3std3__45__cpo4cendE
	.align		8
        /*0038*/ 	.dword	_ZN39_INTERNAL_4c18fcef_4_k_cu_01907ae4_27864cuda3std3__441_GLOBAL__N__4c18fcef_4_k_cu_01907ae4_27866ignoreE
	.align		8
        /*0040*/ 	.dword	_ZN39_INTERNAL_4c18fcef_4_k_cu_01907ae4_27864cuda3std3__419piecewise_constructE
	.align		8
        /*0048*/ 	.dword	_ZN39_INTERNAL_4c18fcef_4_k_cu_01907ae4_27864cuda3std3__48in_placeE
	.align		8
        /*0050*/ 	.dword	_ZN39_INTERNAL_4c18fcef_4_k_cu_01907ae4_27864cuda3std6ranges3__45__cpo4swapE
	.align		8
        /*0058*/ 	.dword	_ZN39_INTERNAL_4c18fcef_4_k_cu_01907ae4_27864cuda3std6ranges3__45__cpo9iter_moveE
	.align		8
        /*0060*/ 	.dword	_ZN39_INTERNAL_4c18fcef_4_k_cu_01907ae4_27864cute7productE
	.align		8
        /*0068*/ 	.dword	_ZN39_INTERNAL_4c18fcef_4_k_cu_01907ae4_27864cute1_E
	.align		8
        /*0070*/ 	.dword	$str$24
	.align		8
        /*0078*/ 	.dword	$str$25


//--------------------- .text._ZN7cutlass13device_kernelINS_4gemm6kernel13GemmUniversalIN4cute5tupleIJiiiiEEENS1_10collective13CollectiveMmaINS1_37MainloopSm90TmaGmmaWarpSpecializedFP8ILi10ENS5_IJNS4_1CILi1EEESB_SB_EEENS1_35KernelTmaWarpSpecializedCooperativeEEENS5_IJNSA_ILi256EEENSA_ILi64EEESG_EEENS_12float_e4m3_tENS5_IJlSB_lEEESI_SJ_NS4_8TiledMMAINS4_8MMA_AtomIJNS4_4SM904GMMA30MMA_64x64x32_F32E4M3E4M3_SS_TNILNSN_7ScaleInE1ELSP_1EEEEEENS4_6LayoutINS5_IJNSA_ILi2EEESB_SB_EEENS5_IJSB_NSA_ILi0EEESV_EEEEENS5_IJNS4_10UnderscoreESY_SY_EEEEENS4_13SM90_TMA_LOADENS4_14ComposedLayoutINS4_7SwizzleILi2ELi4ELi3EEENS4_18smem_ptr_flag_bitsILi8EEENSS_INS5_IJNSA_ILi8EEESG_EEENS5_IJSG_SB_EEEEEEEvNS4_8identityES11_S1B_vS1C_EENS_8epilogue10collective18CollectiveEpilogueINS1E_22Sm90TmaWarpSpecializedILi4ELi2ELi16ELb0ELb0EEEJSH_NS5_IJNSA_ILi128EEENSA_ILi32EEEEEESI_SJ_SI_SJ_NS1E_6fusion15FusionCallbacksIS1I_NS1M_13LinCombEltActINS1E_6thread7SigmoidESI_fSI_fLNS_15FloatRoundStyleE2EEESH_S1L_JEEES11_NS12_INS13_ILi1ELi4ELi3EEES16_NSS_INS5_IJS17_S1K_EEENS5_IJS1K_SB_EEEEEEENS4_39AutoVectorizingCopyWithAssumedAlignmentILi128EEENS4_14SM90_TMA_STOREES1Y_S20_NS4_9Copy_AtomIJNS4_17SM90_U32x4_STSM_NENS_6half_tEEEEvEEEvvEEEEvNT_6ParamsE --------------------------
	.section	.text._ZN7cutlass13device_kernelINS_4gemm6kernel13GemmUniversalIN4cute5tupleIJiiiiEEENS1_10collective13CollectiveMmaINS1_37MainloopSm90TmaGmmaWarpSpecializedFP8ILi10ENS5_IJNS4_1CILi1EEESB_SB_EEENS1_35KernelTmaWarpSpecializedCooperativeEEENS5_IJNSA_ILi256EEENSA_ILi64EEESG_EEENS_12float_e4m3_tENS5_IJlSB_lEEESI_SJ_NS4_8TiledMMAINS4_8MMA_AtomIJNS4_4SM904GMMA30MMA_64x64x32_F32E4M3E4M3_SS_TNILNSN_7ScaleInE1ELSP_1EEEEEENS4_6LayoutINS5_IJNSA_ILi2EEESB_SB_EEENS5_IJSB_NSA_ILi0EEESV_EEEEENS5_IJNS4_10UnderscoreESY_SY_EEEEENS4_13SM90_TMA_LOADENS4_14ComposedLayoutINS4_7SwizzleILi2ELi4ELi3EEENS4_18smem_ptr_flag_bitsILi8EEENSS_INS5_IJNSA_ILi8EEESG_EEENS5_IJSG_SB_EEEEEEEvNS4_8identityES11_S1B_vS1C_EENS_8epilogue10collective18CollectiveEpilogueINS1E_22Sm90TmaWarpSpecializedILi4ELi2ELi16ELb0ELb0EEEJSH_NS5_IJNSA_ILi128EEENSA_ILi32EEEEEESI_SJ_SI_SJ_NS1E_6fusion15FusionCallbacksIS1I_NS1M_13LinCombEltActINS1E_6thread7SigmoidESI_fSI_fLNS_15FloatRoundStyleE2EEESH_S1L_JEEES11_NS12_INS13_ILi1ELi4ELi3EEES16_NSS_INS5_IJS17_S1K_EEENS5_IJS1K_SB_EEEEEEENS4_39AutoVectorizingCopyWithAssumedAlignmentILi128EEENS4_14SM90_TMA_STOREES1Y_S20_NS4_9Copy_AtomIJNS4_17SM90_U32x4_STSM_NENS_6half_tEEEEvEEEvvEEEEvNT_6ParamsE,"ax",@progbits
	.align	128
.text._ZN7cutlass13device_kernelINS_4gemm6kernel13GemmUniversalIN4cute5tupleIJiiiiEEENS1_10collective13CollectiveMmaINS1_37MainloopSm90TmaGmmaWarpSpecializedFP8ILi10ENS5_IJNS4_1CILi1EEESB_SB_EEENS1_35KernelTmaWarpSpecializedCooperativeEEENS5_IJNSA_ILi256EEENSA_ILi64EEESG_EEENS_12float_e4m3_tENS5_IJlSB_lEEESI_SJ_NS4_8TiledMMAINS4_8MMA_AtomIJNS4_4SM904GMMA30MMA_64x64x32_F32E4M3E4M3_SS_TNILNSN_7ScaleInE1ELSP_1EEEEEENS4_6LayoutINS5_IJNSA_ILi2EEESB_SB_EEENS5_IJSB_NSA_ILi0EEESV_EEEEENS5_IJNS4_10UnderscoreESY_SY_EEEEENS4_13SM90_TMA_LOADENS4_14ComposedLayoutINS4_7SwizzleILi2ELi4ELi3EEENS4_18smem_ptr_flag_bitsILi8EEENSS_INS5_IJNSA_ILi8EEESG_EEENS5_IJSG_SB_EEEEEEEvNS4_8identityES11_S1B_vS1C_EENS_8epilogue10collective18CollectiveEpilogueINS1E_22Sm90TmaWarpSpecializedILi4ELi2ELi16ELb0ELb0EEEJSH_NS5_IJNSA_ILi128EEENSA_ILi32EEEEEESI_SJ_SI_SJ_NS1E_6fusion15FusionCallbacksIS1I_NS1M_13LinCombEltActINS1E_6thread7SigmoidESI_fSI_fLNS_15FloatRoundStyleE2EEESH_S1L_JEEES11_NS12_INS13_ILi1ELi4ELi3EEES16_NSS_INS5_IJS17_S1K_EEENS5_IJS1K_SB_EEEEEEENS4_39AutoVectorizingCopyWithAssumedAlignmentILi128EEENS4_14SM90_TMA_STOREES1Y_S20_NS4_9Copy_AtomIJNS4_17SM90_U32x4_STSM_NENS_6half_tEEEEvEEEvvEEEEvNT_6ParamsE:
        .type           _ZN7cutlass13device_kernelINS_4gemm6kernel13GemmUniversalIN4cute5tupleIJiiiiEEENS1_10collective13CollectiveMmaINS1_37MainloopSm90TmaGmmaWarpSpecializedFP8ILi10ENS5_IJNS4_1CILi1EEESB_SB_EEENS1_35KernelTmaWarpSpecializedCooperativeEEENS5_IJNSA_ILi256EEENSA_ILi64EEESG_EEENS_12float_e4m3_tENS5_IJlSB_lEEESI_SJ_NS4_8TiledMMAINS4_8MMA_AtomIJNS4_4SM904GMMA30MMA_64x64x32_F32E4M3E4M3_SS_TNILNSN_7ScaleInE1ELSP_1EEEEEENS4_6LayoutINS5_IJNSA_ILi2EEESB_SB_EEENS5_IJSB_NSA_ILi0EEESV_EEEEENS5_IJNS4_10UnderscoreESY_SY_EEEEENS4_13SM90_TMA_LOADENS4_14ComposedLayoutINS4_7SwizzleILi2ELi4ELi3EEENS4_18smem_ptr_flag_bitsILi8EEENSS_INS5_IJNSA_ILi8EEESG_EEENS5_IJSG_SB_EEEEEEEvNS4_8identityES11_S1B_vS1C_EENS_8epilogue10collective18CollectiveEpilogueINS1E_22Sm90TmaWarpSpecializedILi4ELi2ELi16ELb0ELb0EEEJSH_NS5_IJNSA_ILi128EEENSA_ILi32EEEEEESI_SJ_SI_SJ_NS1E_6fusion15FusionCallbacksIS1I_NS1M_13LinCombEltActINS1E_6thread7SigmoidESI_fSI_fLNS_15FloatRoundStyleE2EEESH_S1L_JEEES11_NS12_INS13_ILi1ELi4ELi3EEES16_NSS_INS5_IJS17_S1K_EEENS5_IJS1K_SB_EEEEEEENS4_39AutoVectorizingCopyWithAssumedAlignmentILi128EEENS4_14SM90_TMA_STOREES1Y_S20_NS4_9Copy_AtomIJNS4_17SM90_U32x4_STSM_NENS_6half_tEEEEvEEEvvEEEEvNT_6ParamsE,@function
        .size           _ZN7cutlass13device_kernelINS_4gemm6kernel13GemmUniversalIN4cute5tupleIJiiiiEEENS1_10collective13CollectiveMmaINS1_37MainloopSm90TmaGmmaWarpSpecializedFP8ILi10ENS5_IJNS4_1CILi1EEESB_SB_EEENS1_35KernelTmaWarpSpecializedCooperativeEEENS5_IJNSA_ILi256EEENSA_ILi64EEESG_EEENS_12float_e4m3_tENS5_IJlSB_lEEESI_SJ_NS4_8TiledMMAINS4_8MMA_AtomIJNS4_4SM904GMMA30MMA_64x64x32_F32E4M3E4M3_SS_TNILNSN_7ScaleInE1ELSP_1EEEEEENS4_6LayoutINS5_IJNSA_ILi2EEESB_SB_EEENS5_IJSB_NSA_ILi0EEESV_EEEEENS5_IJNS4_10UnderscoreESY_SY_EEEEENS4_13SM90_TMA_LOADENS4_14ComposedLayoutINS4_7SwizzleILi2ELi4ELi3EEENS4_18smem_ptr_flag_bitsILi8EEENSS_INS5_IJNSA_ILi8EEESG_EEENS5_IJSG_SB_EEEEEEEvNS4_8identityES11_S1B_vS1C_EENS_8epilogue10collective18CollectiveEpilogueINS1E_22Sm90TmaWarpSpecializedILi4ELi2ELi16ELb0ELb0EEEJSH_NS5_IJNSA_ILi128EEENSA_ILi32EEEEEESI_SJ_SI_SJ_NS1E_6fusion15FusionCallbacksIS1I_NS1M_13LinCombEltActINS1E_6thread7SigmoidESI_fSI_fLNS_15FloatRoundStyleE2EEESH_S1L_JEEES11_NS12_INS13_ILi1ELi4ELi3EEES16_NSS_INS5_IJS17_S1K_EEENS5_IJS1K_SB_EEEEEEENS4_39AutoVectorizingCopyWithAssumedAlignmentILi128EEENS4_14SM90_TMA_STOREES1Y_S20_NS4_9Copy_AtomIJNS4_17SM90_U32x4_STSM_NENS_6half_tEEEEvEEEvvEEEEvNT_6ParamsE,(.L_x_397 - _ZN7cutlass13device_kernelINS_4gemm6kernel13GemmUniversalIN4cute5tupleIJiiiiEEENS1_10collective13CollectiveMmaINS1_37MainloopSm90TmaGmmaWarpSpecializedFP8ILi10ENS5_IJNS4_1CILi1EEESB_SB_EEENS1_35KernelTmaWarpSpecializedCooperativeEEENS5_IJNSA_ILi256EEENSA_ILi64EEESG_EEENS_12float_e4m3_tENS5_IJlSB_lEEESI_SJ_NS4_8TiledMMAINS4_8MMA_AtomIJNS4_4SM904GMMA30MMA_64x64x32_F32E4M3E4M3_SS_TNILNSN_7ScaleInE1ELSP_1EEEEEENS4_6LayoutINS5_IJNSA_ILi2EEESB_SB_EEENS5_IJSB_NSA_ILi0EEESV_EEEEENS5_IJNS4_10UnderscoreESY_SY_EEEEENS4_13SM90_TMA_LOADENS4_14ComposedLayoutINS4_7SwizzleILi2ELi4ELi3EEENS4_18smem_ptr_flag_bitsILi8EEENSS_INS5_IJNSA_ILi8EEESG_EEENS5_IJSG_SB_EEEEEEEvNS4_8identityES11_S1B_vS1C_EENS_8epilogue10collective18CollectiveEpilogueINS1E_22Sm90TmaWarpSpecializedILi4ELi2ELi16ELb0ELb0EEEJSH_NS5_IJNSA_ILi128EEENSA_ILi32EEEEEESI_SJ_SI_SJ_NS1E_6fusion15FusionCallbacksIS1I_NS1M_13LinCombEltActINS1E_6thread7SigmoidESI_fSI_fLNS_15FloatRoundStyleE2EEESH_S1L_JEEES11_NS12_INS13_ILi1ELi4ELi3EEES16_NSS_INS5_IJS17_S1K_EEENS5_IJS1K_SB_EEEEEEENS4_39AutoVectorizingCopyWithAssumedAlignmentILi128EEENS4_14SM90_TMA_STOREES1Y_S20_NS4_9Copy_AtomIJNS4_17SM90_U32x4_STSM_NENS_6half_tEEEEvEEEvvEEEEvNT_6ParamsE)
        .other          _ZN7cutlass13device_kernelINS_4gemm6kernel13GemmUniversalIN4cute5tupleIJiiiiEEENS1_10collective13CollectiveMmaINS1_37MainloopSm90TmaGmmaWarpSpecializedFP8ILi10ENS5_IJNS4_1CILi1EEESB_SB_EEENS1_35KernelTmaWarpSpecializedCooperativeEEENS5_IJNSA_ILi256EEENSA_ILi64EEESG_EEENS_12float_e4m3_tENS5_IJlSB_lEEESI_SJ_NS4_8TiledMMAINS4_8MMA_AtomIJNS4_4SM904GMMA30MMA_64x64x32_F32E4M3E4M3_SS_TNILNSN_7ScaleInE1ELSP_1EEEEEENS4_6LayoutINS5_IJNSA_ILi2EEESB_SB_EEENS5_IJSB_NSA_ILi0EEESV_EEEEENS5_IJNS4_10UnderscoreESY_SY_EEEEENS4_13SM90_TMA_LOADENS4_14ComposedLayoutINS4_7SwizzleILi2ELi4ELi3EEENS4_18smem_ptr_flag_bitsILi8EEENSS_INS5_IJNSA_ILi8EEESG_EEENS5_IJSG_SB_EEEEEEEvNS4_8identityES11_S1B_vS1C_EENS_8epilogue10collective18CollectiveEpilogueINS1E_22Sm90TmaWarpSpecializedILi4ELi2ELi16ELb0ELb0EEEJSH_NS5_IJNSA_ILi128EEENSA_ILi32EEEEEESI_SJ_SI_SJ_NS1E_6fusion15FusionCallbacksIS1I_NS1M_13LinCombEltActINS1E_6thread7SigmoidESI_fSI_fLNS_15FloatRoundStyleE2EEESH_S1L_JEEES11_NS12_INS13_ILi1ELi4ELi3EEES16_NSS_INS5_IJS17_S1K_EEENS5_IJS1K_SB_EEEEEEENS4_39AutoVectorizingCopyWithAssumedAlignmentILi128EEENS4_14SM90_TMA_STOREES1Y_S20_NS4_9Copy_AtomIJNS4_17SM90_U32x4_STSM_NENS_6half_tEEEEvEEEvvEEEEvNT_6ParamsE,@"STO_CUDA_ENTRY STV_DEFAULT"
_ZN7cutlass13device_kernelINS_4gemm6kernel13GemmUniversalIN4cute5tupleIJiiiiEEENS1_10collective13CollectiveMmaINS1_37MainloopSm90TmaGmmaWarpSpecializedFP8ILi10ENS5_IJNS4_1CILi1EEESB_SB_EEENS1_35KernelTmaWarpSpecializedCooperativeEEENS5_IJNSA_ILi256EEENSA_ILi64EEESG_EEENS_12float_e4m3_tENS5_IJlSB_lEEESI_SJ_NS4_8TiledMMAINS4_8MMA_AtomIJNS4_4SM904GMMA30MMA_64x64x32_F32E4M3E4M3_SS_TNILNSN_7ScaleInE1ELSP_1EEEEEENS4_6LayoutINS5_IJNSA_ILi2EEESB_SB_EEENS5_IJSB_NSA_ILi0EEESV_EEEEENS5_IJNS4_10UnderscoreESY_SY_EEEEENS4_13SM90_TMA_LOADENS4_14ComposedLayoutINS4_7SwizzleILi2ELi4ELi3EEENS4_18smem_ptr_flag_bitsILi8EEENSS_INS5_IJNSA_ILi8EEESG_EEENS5_IJSG_SB_EEEEEEEvNS4_8identityES11_S1B_vS1C_EENS_8epilogue10collective18CollectiveEpilogueINS1E_22Sm90TmaWarpSpecializedILi4ELi2ELi16ELb0ELb0EEEJSH_NS5_IJNSA_ILi128EEENSA_ILi32EEEEEESI_SJ_SI_SJ_NS1E_6fusion15FusionCallbacksIS1I_NS1M_13LinCombEltActINS1E_6thread7SigmoidESI_fSI_fLNS_15FloatRoundStyleE2EEESH_S1L_JEEES11_NS12_INS13_ILi1ELi4ELi3EEES16_NSS_INS5_IJS17_S1K_EEENS5_IJS1K_SB_EEEEEEENS4_39AutoVectorizingCopyWithAssumedAlignmentILi128EEENS4_14SM90_TMA_STOREES1Y_S20_NS4_9Copy_AtomIJNS4_17SM90_U32x4_STSM_NENS_6half_tEEEEvEEEvvEEEEvNT_6ParamsE:
[----:B------:R-:W1:Y:S01]  /*0000*/  LDC R1, c[0x0][0x28] ;  /* 0x00000a00ff017b82 */ /* 0x000e620000000800 */
[----:B------:R-:W2:Y:S07]  /*0010*/  S2R R18, SR_TID.X ;  /* 0x0000000000127919 */ /* 0x000eae0000002100 */
[----:B------:R-:W3:Y:S01]  /*0020*/  LDC.64 R8, c[0x0][0x588] ;  /* 0x00016200ff087b82 */ /* 0x000ee20000000a00 */
[----:B------:R-:W-:Y:S01]  /*0030*/  ELECT P0, URZ, PT ;  /* 0x00000000003f782f */ /* 0x000fe20003800000 */
[----:B------:R-:W-:Y:S01]  /*0040*/  BSSY B0, `(.L_x_0) ;  /* 0x0000016000007945 */ /* 0x000fe20003800000 */
[----:B--2---:R-:W-:-:S02]  /*0050*/  SHF.R.U32.HI R0, RZ, 0x5, R18 ;  /* 0x00000005ff007819 */ /* 0x004fc40000011612 */
[----:B------:R-:W-:-:S03]  /*0060*/  SHF.R.U32.HI R4, RZ, 0x7, R18 ;  /* 0x00000007ff047819 */ /* 0x000fc60000011612 */
[----:B------:R-:W2:Y:S04]  /*0070*/  SHFL.IDX PT, R3, R0, RZ, 0x1f ;  /* 0x00001fff00037589 */ /* 0x000ea800000e0000 */
[----:B------:R4:W1:Y:S01]  /*0080*/  SHFL.IDX PT, R6, R4, RZ, 0x1f ;  /* 0x00001fff04067589 */ /* 0x00086200000e0000 */
[----:B--2---:R-:W-:Y:S02]  /*0090*/  ISETP.NE.OR P0, PT, R3, RZ, !P0 ;  /* 0x000000ff0300720c */ /* 0x004fe40004705670 */
[----:B------:R-:W-:-:S11]  /*00a0*/  SHF.R.S32.HI R2, RZ, 0x1f, R3 ;  /* 0x0000001fff027819 */ /* 0x000fd60000011403 */
[----:B-1-34-:R-:W-:Y:S05]  /*00b0*/  @P0 BRA `(.L_x_1) ;  /* 0x0000000000380947 */ /* 0x01afea0003800000 */
[----:B------:R-:W-:Y:S02]  /*00c0*/  ULDC.64 UR4, c[0x0][0x198] ;  /* 0x0000660000047ab9 */ /* 0x000fe40000000a00 */
[----:B------:R-:W-:Y:S02]  /*00d0*/  UIADD3 UR6, UP0, UR4, 0xf0, URZ ;  /* 0x000000f004067890 */ /* 0x000fe4000ff1e03f */
[----:B------:R-:W-:Y:S02]  /*00e0*/  UIADD3 UR8, UP1, UR4, 0x1f0, URZ ;  /* 0x000001f004087890 */ /* 0x000fe4000ff3e03f */
[----:B------:R-:W-:Y:S02]  /*00f0*/  UIADD3 UR10, UP2, UR4, 0x3f0, URZ ;  /* 0x000003f0040a7890 */ /* 0x000fe4000ff5e03f */
[----:B------:R-:W-:Y:S02]  /*0100*/  UIADD3 UR4, UP3, UR4, 0x4f0, URZ ;  /* 0x000004f004047890 */ /* 0x000fe4000ff7e03f */
[----:B------:R-:W-:-:S02]  /*0110*/  UIADD3.X UR7, URZ, UR5, URZ, UP0, !UPT ;  /* 0x000000053f077290 */ /* 0x000fc400087fe43f */
[----:B------:R-:W-:Y:S02]  /*0120*/  UIADD3.X UR9, URZ, UR5, URZ, UP1, !UPT ;  /* 0x000000053f097290 */ /* 0x000fe40008ffe43f */
[----:B------:R-:W-:Y:S02]  /*0130*/  UIADD3.X UR11, URZ, UR5, URZ, UP2, !UPT ;  /* 0x000000053f0b7290 */ /* 0x000fe400097fe43f */
[----:B------:R-:W-:-:S03]  /*0140*/  UIADD3.X UR5, URZ, UR5, URZ, UP3, !UPT ;  /* 0x000000053f057290 */ /* 0x000fc60009ffe43f */
[----:B------:R1:W-:Y:S02]  /*0150*/  UTMACCTL.PF [UR6] ;  /* 0x00000000060079b9 */ /* 0x0003e40008040000 */
[----:B------:R1:W-:Y:S02]  /*0160*/  UTMACCTL.PF [UR8] ;  /* 0x00000000080079b9 */ /* 0x0003e40008040000 */
[----:B------:R1:W-:Y:S02]  /*0170*/  UTMACCTL.PF [UR10] ;  /* 0x000000000a0079b9 */ /* 0x0003e40008040000 */
[----:B------:R1:W-:Y:S02]  /*0180*/  UTMACCTL.PF [UR4] ;  /* 0x00000000040079b9 */ /* 0x0003e40008040000 */
[----:B-1----:R-:W-:Y:S01]  /*0190*/  NOP ;  /* 0x0000000000007918 */ /* 0x002fe20000000000 */
.L_x_1:
[----:B------:R-:W-:Y:S05]  /*01a0*/  BSYNC B0 ;  /* 0x0000000000007941 */ /* 0x000fea0003800000 */
.L_x_0:
[----:B------:R-:W-:Y:S01]  /*01b0*/  ULDC.64 UR4, c[0x0][0x590] ;  /* 0x0001640000047ab9 */ /* 0x000fe20000000a00 */
[----:B------:R-:W-:Y:S01]  /*01c0*/  LEA.HI R2, R2, R3, RZ, 0x2 ;  /* 0x0000000302027211 */ /* 0x000fe200078f10ff */
[----:B------:R-:W-:Y:S01]  /*01d0*/  ULDC.64 UR40, c[0x0][0x208] ;  /* 0x0000820000287ab9 */ /* 0x000fe20000000a00 */
[----:B------:R-:W-:Y:S01]  /*01e0*/  ISETP.NE.U32.AND P2, PT, RZ, UR4, PT ;  /* 0x00000004ff007c0c */ /* 0x000fe2000bf45070 */
[----:B------:R-:W-:Y:S01]  /*01f0*/  IMAD.MOV.U32 R5, RZ, RZ, R9 ;  /* 0x000000ffff057224 */ /* 0x000fe200078e0009 */
[----:B------:R-:W-:Y:S02]  /*0200*/  LOP3.LUT R2, R2, 0xfffffffc, RZ, 0xc0, !PT ;  /* 0xfffffffc02027812 */ /* 0x000fe400078ec0ff */
[----:B------:R-:W-:Y:S02]  /*0210*/  ISETP.NE.AND.EX P3, PT, RZ, UR5, PT, P2 ;  /* 0x00000005ff007c0c */ /* 0x000fe4000bf65320 */
[----:B------:R-:W-:Y:S02]  /*0220*/  IADD3 R3, R3, -R2, RZ ;  /* 0x8000000203037210 */ /* 0x000fe40007ffe0ff */
[----:B------:R-:W-:-:S02]  /*0230*/  PRMT R2, RZ, 0x7610, R2 ;  /* 0x00007610ff027816 */ /* 0x000fc40000000002 */
[----:B------:R-:W-:-:S07]  /*0240*/  MOV R4, R8 ;  /* 0x0000000800047202 */ /* 0x000fce0000000f00 */
[----:B------:R-:W-:Y:S05]  /*0250*/  @P3 BRA `(.L_x_2) ;  /* 0x0000000000303947 */ /* 0x000fea0003800000 */
[----:B------:R-:W-:Y:S02]  /*0260*/  ULDC.64 UR6, c[0x0][0x588] ;  /* 0x0001620000067ab9 */ /* 0x000fe40000000a00 */
[----:B------:R-:W-:-:S04]  /*0270*/  ISETP.NE.U32.AND P0, PT, RZ, UR6, PT ;  /* 0x00000006ff007c0c */ /* 0x000fc8000bf05070 */
[----:B------:R-:W-:-:S13]  /*0280*/  ISETP.NE.AND.EX P0, PT, RZ, UR7, PT, P0 ;  /* 0x00000007ff007c0c */ /* 0x000fda000bf05300 */
[----:B------:R-:W-:Y:S05]  /*0290*/  @!P0 BRA `(.L_x_3) ;  /* 0x0000000000108947 */ /* 0x000fea0003800000 */
[----:B------:R-:W2:Y:S02]  /*02a0*/  LDG.E R2, desc[UR40][R4.64] ;  /* 0x0000002804027981 */ /* 0x000ea4000c1e1900 */
[----:B--2---:R-:W-:Y:S02]  /*02b0*/  FSETP.NEU.AND P1, PT, R2, RZ, PT ;  /* 0x000000ff0200720b */ /* 0x004fe40003f2d000 */
[----:B------:R-:W-:Y:S01]  /*02c0*/  MOV R2, 0x1 ;  /* 0x0000000100027802 */ /* 0x000fe20000000f00 */
[----:B------:R-:W-:Y:S10]  /*02d0*/  BRA `(.L_x_2) ;  /* 0x0000000000107947 */ /* 0x000ff40003800000 */
.L_x_3:
[----:B------:R-:W-:Y:S01]  /*02e0*/  ULDC UR6, c[0x0][0x580] ;  /* 0x0001600000067ab9 */ /* 0x000fe20000000800 */
[----:B------:R-:W-:Y:S02]  /*02f0*/  MOV R2, 0x1 ;  /* 0x0000000100027802 */ /* 0x000fe40000000f00 */
[----:B------:R-:W-:Y:S02]  /*0300*/  CS2R R4, SRZ ;  /* 0x0000000000047805 */ /* 0x000fe4000001ff00 */
[----:B------:R-:W-:-:S13]  /*0310*/  FSETP.NEU.AND P1, PT, RZ, UR6, PT ;  /* 0x00000006ff007c0b */ /* 0x000fda000bf2d000 */
.L_x_2:
[----:B------:R-:W-:Y:S02]  /*0320*/  ISETP.NE.U32.AND P4, PT, R4, RZ, PT ;  /* 0x000000ff0400720c */ /* 0x000fe40003f85070 */
[----:B------:R-:W-:Y:S02]  /*0330*/  ISETP.NE.AND.EX P5, PT, RZ, UR5, PT, P2 ;  /* 0x00000005ff007c0c */ /* 0x000fe4000bfa5320 */
[----:B------:R-:W-:Y:S02]  /*0340*/  ISETP.NE.AND.EX P2, PT, R5, RZ, PT, P4 ;  /* 0x000000ff0500720c */ /* 0x000fe40003f45340 */
[----:B------:R-:W-:-:S11]  /*0350*/  PLOP3.LUT P0, PT, PT, PT, PT, 0x8, 0x0 ;  /* 0x000000000000781c */ /* 0x000fd60003f0e170 */
[----:B------:R-:W-:Y:S05]  /*0360*/  @P2 BRA P5, `(.L_x_4) ;  /* 0x0000000000342947 */ /* 0x000fea0002800000 */
[----:B------:R-:W-:-:S04]  /*0370*/  ISETP.NE.U32.AND P0, PT, RZ, UR4, PT ;  /* 0x00000004ff007c0c */ /* 0x000fc8000bf05070 */
[----:B------:R-:W-:-:S13]  /*0380*/  ISETP.NE.AND.EX P0, PT, RZ, UR5, PT, P0 ;  /* 0x00000005ff007c0c */ /* 0x000fda000bf05300 */
[----:B------:R-:W-:Y:S05]  /*0390*/  @!P0 BRA `(.L_x_5) ;  /* 0x0000000000248947 */ /* 0x000fea0003800000 */
[----:B------:R-:W-:Y:S02]  /*03a0*/  PRMT R2, R2, 0x9910, RZ ;  /* 0x0000991002027816 */ /* 0x000fe400000000ff */
[----:B------:R-:W-:Y:S02]  /*03b0*/  ISETP.NE.U32.AND P0, PT, R4, RZ, PT ;  /* 0x000000ff0400720c */ /* 0x000fe40003f05070 */
[----:B------:R-:W-:Y:S02]  /*03c0*/  ISETP.NE.AND P2, PT, R2, RZ, PT ;  /* 0x000000ff0200720c */ /* 0x000fe40003f45270 */
[----:B------:R-:W-:Y:S02]  /*03d0*/  ISETP.NE.AND.EX P0, PT, R5, RZ, PT, P0 ;  /* 0x000000ff0500720c */ /* 0x000fe40003f05300 */
[----:B------:R-:W-:-:S09]  /*03e0*/  SEL R2, RZ, 0xffffffff, P1 ;  /* 0xffffffffff027807 */ /* 0x000fd20000800000 */
[----:B------:R-:W-:-:S04]  /*03f0*/  @!P2 SEL R2, RZ, 0xffffffff, P0 ;  /* 0xffffffffff02a807 */ /* 0x000fc80000000000 */
[----:B------:R-:W-:-:S04]  /*0400*/  LOP3.LUT R2, R2, 0x1, RZ, 0xc0, !PT ;  /* 0x0000000102027812 */ /* 0x000fc800078ec0ff */
[----:B------:R-:W-:Y:S01]  /*0410*/  ISETP.EQ.U32.AND P0, PT, R2, 0x1, PT ;  /* 0x000000010200780c */ /* 0x000fe20003f02070 */
[----:B------:R-:W-:-:S12]  /*0420*/  BRA `(.L_x_4) ;  /* 0x0000000000047947 */ /* 0x000fd80003800000 */
.L_x_5:
[----:B------:R-:W-:-:S13]  /*0430*/  PLOP3.LUT P0, PT, P1, PT, PT, 0x8, 0x0 ;  /* 0x000000000000781c */ /* 0x000fda0000f0e170 */
.L_x_4:
[----:B------:R-:W1:Y:S02]  /*0440*/  SHFL.IDX PT, R2, R0, RZ, 0x1f ;  /* 0x00001fff00027589 */ /* 0x000e6400000e0000 */
[----:B-1----:R-:W-:-:S13]  /*0450*/  ISETP.NE.AND P1, PT, R2, RZ, PT ;  /* 0x000000ff0200720c */ /* 0x002fda0003f25270 */
[----:B------:R-:W-:Y:S05]  /*0460*/  @P1 BRA `(.L_x_6) ;  /* 0x0000000000941947 */ /* 0x000fea0003800000 */
[----:B------:R-:W-:Y:S01]  /*0470*/  ELECT P1, URZ, PT ;  /* 0x00000000003f782f */ /* 0x000fe20003820000 */
[----:B------:R-:W-:-:S12]  /*0480*/  BSSY B0, `(.L_x_6) ;  /* 0x0000023000007945 */ /* 0x000fd80003800000 */
[----:B------:R-:W-:Y:S05]  /*0490*/  @!P1 BRA `(.L_x_7) ;  /* 0x0000000000849947 */ /* 0x000fea0003800000 */
[----:B------:R-:W1:Y:S01]  /*04a0*/  S2UR UR8, SR_CgaCtaId ;  /* 0x00000000000879c3 */ /* 0x000e620000008800 */
[----:B------:R-:W-:Y:S01]  /*04b0*/  UMOV UR4, 0x400 ;  /* 0x0000040000047882 */ /* 0x000fe20000000000 */
[----:B------:R-:W-:Y:S01]  /*04c0*/  UMOV UR5, 0x1 ;  /* 0x0000000100057882 */ /* 0x000fe20000000000 */
[----:B------:R-:W-:Y:S02]  /*04d0*/  UMOV UR6, 0x100 ;  /* 0x0000010000067882 */ /* 0x000fe40000000000 */
[----:B------:R-:W-:-:S04]  /*04e0*/  UIADD3 UR6, -UR6, 0x100000, URZ ;  /* 0x0010000006067890 */ /* 0x000fc8000fffe13f */
[----:B------:R-:W-:Y:S02]  /*04f0*/  USHF.L.U32 UR7, UR6, 0xb, URZ ;  /* 0x0000000b06077899 */ /* 0x000fe4000800063f */
[----:B------:R-:W-:Y:S02]  /*0500*/  USHF.L.U32 UR6, UR6, 0x1, URZ ;  /* 0x0000000106067899 */ /* 0x000fe4000800063f */
[----:B-1----:R-:W-:Y:S02]  /*0510*/  ULEA UR8, UR8, UR4, 0x18 ;  /* 0x0000000408087291 */ /* 0x002fe4000f8ec03f */
[----:B------:R-:W-:-:S04]  /*0520*/  UIADD3 UR4, -UR5, 0x100000, URZ ;  /* 0x0010000005047890 */ /* 0x000fc8000fffe13f */
[----:B------:R-:W-:Y:S02]  /*0530*/  USHF.L.U32 UR5, UR4, 0xb, URZ ;  /* 0x0000000b04057899 */ /* 0x000fe4000800063f */
[----:B------:R-:W-:Y:S01]  /*0540*/  USHF.L.U32 UR4, UR4, 0x1, URZ ;  /* 0x0000000104047899 */ /* 0x000fe2000800063f */
[----:B------:R-:W1:Y:S11]  /*0550*/  FENCE.VIEW.ASYNC.S ;  /* 0x00000000000073c6 */ /* 0x000e760000000000 */
[----:B-1----:R1:W2:Y:S01]  /*0560*/  SYNCS.EXCH.64 URZ, [UR8], UR4 ;  /* 0x00000004083f75b2 */ /* 0x0022a20008000100 */
[----:B------:R1:W3:Y:S01]  /*0570*/  SYNCS.EXCH.64 URZ, [UR8+0x50], UR6 ;  /* 0x00005006083f75b2 */ /* 0x0002e20008000100 */
[----:B------:R1:W4:Y:S01]  /*0580*/  SYNCS.EXCH.64 URZ, [UR8+0x8], UR4 ;  /* 0x00000804083f75b2 */ /* 0x0003220008000100 */
[----:B------:R1:W1:Y:S01]  /*0590*/  SYNCS.EXCH.64 URZ, [UR8+0x58], UR6 ;  /* 0x00005806083f75b2 */ /* 0x0002620008000100 */
        /* <DEDUP_REMOVED lines=16> */
[----:B------:R-:W-:Y:S01]  /*06a0*/  NOP ;  /* 0x0000000000007918 */ /* 0x000fe20000000000 */
.L_x_7:
[----:B-1----:R-:W-:Y:S05]  /*06b0*/  BSYNC B0 ;  /* 0x0000000000007941 */ /* 0x002fea0003800000 */
.L_x_6:
[----:B------:R-:W1:Y:S01]  /*06c0*/  SHFL.IDX PT, R4, R0, RZ, 0x1f ;  /* 0x00001fff00047589 */ /* 0x000e6200000e0000 */
[----:B------:R-:W2:Y:S01]  /*06d0*/  LDC R2, c[0x0][0x904] ;  /* 0x00024100ff027b82 */ /* 0x000ea20000000800 */
[----:B------:R-:W-:Y:S01]  /*06e0*/  NOP ;  /* 0x0000000000007918 */ /* 0x000fe20000000000 */
[----:B-1----:R-:W-:-:S13]  /*06f0*/  ISETP.NE.AND P1, PT, R4, RZ, PT ;  /* 0x000000ff0400720c */ /* 0x002fda0003f25270 */
[----:B------:R-:W-:Y:S05]  /*0700*/  @P1 BRA `(.L_x_8) ;  /* 0x0000000000581947 */ /* 0x000fea0003800000 */
[----:B------:R-:W1:Y:S01]  /*0710*/  S2UR UR5, SR_CgaCtaId ;  /* 0x00000000000579c3 */ /* 0x000e620000008800 */
[----:B------:R-:W-:Y:S01]  /*0720*/  UMOV UR4, 0x400 ;  /* 0x0000040000047882 */ /* 0x000fe20000000000 */
[----:B------:R-:W-:Y:S01]  /*0730*/  UMOV UR6, 0x20 ;  /* 0x0000002000067882 */ /* 0x000fe20000000000 */
[----:B------:R-:W-:Y:S01]  /*0740*/  UMOV UR7, 0x100 ;  /* 0x0000010000077882 */ /* 0x000fe20000000000 */
[----:B------:R-:W-:Y:S01]  /*0750*/  ELECT P1, URZ, PT ;  /* 0x00000000003f782f */ /* 0x000fe20003820000 */
[----:B-1----:R-:W-:Y:S02]  /*0760*/  ULEA UR8, UR5, UR4, 0x18 ;  /* 0x0000000405087291 */ /* 0x002fe4000f8ec03f */
[----:B------:R-:W-:-:S04]  /*0770*/  UIADD3 UR4, -UR6, 0x100000, URZ ;  /* 0x0010000006047890 */ /* 0x000fc8000fffe13f */
[----:B------:R-:W-:Y:S02]  /*0780*/  USHF.L.U32 UR5, UR4, 0xb, URZ ;  /* 0x0000000b04057899 */ /* 0x000fe4000800063f */
[----:B------:R-:W-:Y:S02]  /*0790*/  USHF.L.U32 UR4, UR4, 0x1, URZ ;  /* 0x0000000104047899 */ /* 0x000fe4000800063f */
[----:B------:R-:W-:-:S04]  /*07a0*/  UIADD3 UR6, -UR7, 0x100000, URZ ;  /* 0x0010000007067890 */ /* 0x000fc8000fffe13f */
[----:B------:R-:W-:Y:S02]  /*07b0*/  USHF.L.U32 UR7, UR6, 0xb, URZ ;  /* 0x0000000b06077899 */ /* 0x000fe4000800063f */
[----:B------:R-:W-:Y:S01]  /*07c0*/  USHF.L.U32 UR6, UR6, 0x1, URZ ;  /* 0x0000000106067899 */ /* 0x000fe2000800063f */
[----:B------:R-:W1:Y:S03]  /*07d0*/  FENCE.VIEW.ASYNC.S ;  /* 0x00000000000073c6 */ /* 0x000e660000000000 */
[----:B-1----:R1:W1:Y:S08]  /*07e0*/  SYNCS.EXCH.64 URZ, [UR8+0xa0], UR4 ;  /* 0x0000a004083f75b2 */ /* 0x0022700008000100 */
        /* <DEDUP_REMOVED lines=8> */
.L_x_8:
[----:B------:R-:W5:Y:S01]  /*0870*/  SHFL.IDX PT, R0, R0, RZ, 0x1f ;  /* 0x00001fff00007589 */ /* 0x000f6200000e0000 */
[----:B--2---:R-:W-:Y:S02]  /*0880*/  ISETP.NE.AND P6, PT, R2, 0x1, PT ;  /* 0x000000010200780c */ /* 0x004fe40003fc5270 */
[----:B------:R-:W-:Y:S01]  /*0890*/  ELECT P1, URZ, PT ;  /* 0x00000000003f782f */ /* 0x000fe20003820000 */
[----:B------:R-:W2:Y:S01]  /*08a0*/  S2UR UR36, SR_CgaCtaId ;  /* 0x00000000002479c3 */ /* 0x000ea20000008800 */
[----:B------:R-:W3:Y:S01]  /*08b0*/  S2R R7, SR_CTAID.Y ;  /* 0x0000000000077919 */ /* 0x000ee20000002600 */
[----:B-1----:R-:W-:Y:S01]  /*08c0*/  UMOV UR4, 0x20 ;  /* 0x0000002000047882 */ /* 0x002fe20000000000 */
[----:B------:R-:W-:Y:S01]  /*08d0*/  P2R R4, PR, RZ, 0x40 ;  /* 0x00000040ff047803 */ /* 0x000fe20000000000 */
[----:B------:R-:W-:Y:S01]  /*08e0*/  NOP ;  /* 0x0000000000007918 */ /* 0x000fe20000000000 */
[----:B------:R-:W1:Y:S01]  /*08f0*/  S2R R10, SR_CTAID.X ;  /* 0x00000000000a7919 */ /* 0x000e620000002500 */
[----:B------:R-:W-:-:S02]  /*0900*/  ISETP.NE.AND P4, PT, R3, RZ, PT ;  /* 0x000000ff0300720c */ /* 0x000fc40003f85270 */
[----:B------:R-:W-:Y:S02]  /*0910*/  MOV R11, RZ ;  /* 0x000000ff000b7202 */ /* 0x000fe40000000f00 */
[----:B------:R-:W1:Y:S01]  /*0920*/  @P6 LDC R17, c[0x0][0x10] ;  /* 0x00000400ff116b82 */ /* 0x000e620000000800 */
[----:B------:R-:W-:-:S07]  /*0930*/  @P6 MOV R5, RZ ;  /* 0x000000ff00056202 */ /* 0x000fce0000000f00 */
[----:B------:R-:W4:Y:S01]  /*0940*/  @!P6 LDC R12, c[0x0][0xc] ;  /* 0x00000300ff0ceb82 */ /* 0x000f220000000800 */
[----:B-----5:R-:W-:Y:S02]  /*0950*/  ISETP.NE.OR P2, PT, R0, RZ, !P1 ;  /* 0x000000ff0000720c */ /* 0x020fe40004f45670 */
[----:B------:R-:W-:-:S04]  /*0960*/  ISETP.EQ.OR P1, PT, R3, 0x3, !P4 ;  /* 0x000000030300780c */ /* 0x000fc80006722670 */
[----:B------:R-:W-:-:S04]  /*0970*/  ISETP.EQ.AND P1, PT, R6, RZ, P1 ;  /* 0x000000ff0600720c */ /* 0x000fc80000f22270 */
[----:B------:R-:W-:Y:S01]  /*0980*/  SEL R19, RZ, 0x1, !P1 ;  /* 0x00000001ff137807 */ /* 0x000fe20004800000 */
[----:B---3--:R-:W-:Y:S02]  /*0990*/  @P6 IMAD.MOV.U32 R4, RZ, RZ, R7 ;  /* 0x000000ffff046224 */ /* 0x008fe400078e0007 */
[----:B------:R-:W-:Y:S01]  /*09a0*/  VOTEU.ALL UP0, P2 ;  /* 0x00000000003f7886 */ /* 0x000fe20001000000 */
[----:B------:R-:W-:Y:S01]  /*09b0*/  VOTEU.ALL UP1, P2 ;  /* 0x00000000003f7886 */ /* 0x000fe20001020000 */
[----:B-1----:R-:W-:Y:S01]  /*09c0*/  @P6 IMAD.WIDE.U32 R16, R10, R17, R4 ;  /* 0x000000110a106225 */ /* 0x002fe200078e0004 */
[----:B------:R-:W-:Y:S02]  /*09d0*/  @P6 MOV R5, RZ ;  /* 0x000000ff00056202 */ /* 0x000fe40000000f00 */
[----:B------:R-:W-:Y:S01]  /*09e0*/  @!UP0 UMOV UR6, 0x400 ;  /* 0x0000040000068882 */ /* 0x000fe20000000000 */
[----:B------:R-:W-:-:S04]  /*09f0*/  @!UP0 UIADD3 UR4, -UR4, 0x100000, URZ ;  /* 0x0010000004048890 */ /* 0x000fc8000fffe13f */
[----:B------:R-:W-:Y:S02]  /*0a00*/  @!UP0 USHF.L.U32 UR5, UR4, 0xb, URZ ;  /* 0x0000000b04058899 */ /* 0x000fe4000800063f */
[----:B------:R-:W-:Y:S02]  /*0a10*/  @!UP0 USHF.L.U32 UR4, UR4, 0x1, URZ ;  /* 0x0000000104048899 */ /* 0x000fe4000800063f */
[----:B--2---:R-:W-:Y:S01]  /*0a20*/  @!UP0 ULEA UR8, UR36, UR6, 0x18 ;  /* 0x0000000624088291 */ /* 0x004fe2000f8ec03f */
[----:B------:R-:W-:Y:S01]  /*0a30*/  @P6 IMAD.IADD R17, R17, 0x1, R5 ;  /* 0x0000000111116824 */ /* 0x000fe200078e0205 */
[----:B------:R-:W-:Y:S01]  /*0a40*/  VOTEU.ALL UP0, P2 ;  /* 0x00000000003f7886 */ /* 0x000fe20001000000 */
[C---:B------:R-:W-:Y:S01]  /*0a50*/  ISETP.NE.AND P2, PT, R6.reuse, RZ, PT ;  /* 0x000000ff0600720c */ /* 0x040fe20003f45270 */
[----:B------:R-:W-:Y:S01]  /*0a60*/  ULDC UR6, c[0x0][0xc] ;  /* 0x0000030000067ab9 */ /* 0x000fe20000000800 */
[----:B------:R-:W-:Y:S01]  /*0a70*/  ULDC UR7, c[0x0][0x10] ;  /* 0x0000040000077ab9 */ /* 0x000fe20000000800 */
[----:B------:R-:W-:Y:S01]  /*0a80*/  IADD3 R6, R6, -0x1, RZ ;  /* 0xffffffff06067810 */ /* 0x000fe20007ffe0ff */
[----:B----4-:R-:W-:Y:S01]  /*0a90*/  @!P6 IMAD.WIDE.U32 R4, R12, R7, R10 ;  /* 0x000000070c04e225 */ /* 0x010fe200078e000a */
[----:B------:R-:W-:-:S02]  /*0aa0*/  ISETP.EQ.AND P5, PT, R3, 0x2, !P2 ;  /* 0x000000020300780c */ /* 0x000fc400057a2270 */
[----:B------:R-:W-:Y:S01]  /*0ab0*/  ISETP.GE.U32.AND P1, PT, R6, 0x2, PT ;  /* 0x000000020600780c */ /* 0x000fe20003f26070 */
[----:B------:R-:W-:Y:S01]  /*0ac0*/  @!P6 IMAD.MOV.U32 R16, RZ, RZ, R4 ;  /* 0x000000ffff10e224 */ /* 0x000fe200078e0004 */
[----:B------:R-:W1:Y:S02]  /*0ad0*/  FENCE.VIEW.ASYNC.S ;  /* 0x00000000000073c6 */ /* 0x000e640000000000 */
[----:B-1----:R-:W1:Y:S01]  /*0ae0*/  @!UP0 SYNCS.EXCH.64 URZ, [UR8+0xe0], UR4 ;  /* 0x0000e004083f85b2 */ /* 0x002e620008000100 */
[----:B------:R-:W-:Y:S02]  /*0af0*/  SEL R0, RZ, 0x1, !P5 ;  /* 0x00000001ff007807 */ /* 0x000fe40006800000 */
[----:B------:R-:W-:Y:S02]  /*0b00*/  @!P6 MOV R17, R5 ;  /* 0x000000050011e202 */ /* 0x000fe40000000f00 */
[----:B------:R-:W-:Y:S02]  /*0b10*/  SEL R0, R0, 0x2, P1 ;  /* 0x0000000200007807 */ /* 0x000fe40000800000 */
[----:B------:R-:W-:Y:S01]  /*0b20*/  SEL R19, R19, 0x2, P1 ;  /* 0x0000000213137807 */ /* 0x000fe20000800000 */
[----:B------:R2:W1:Y:S01]  /*0b30*/  @!UP1 SYNCS.EXCH.64 URZ, [UR8+0xe8], UR4 ;  /* 0x0000e804083f95b2 */ /* 0x0004620008000100 */
[----:B------:R-:W-:Y:S01]  /*0b40*/  NOP ;  /* 0x0000000000007918 */ /* 0x000fe20000000000 */
[----:B--2---:R-:W-:-:S03]  /*0b50*/  UIMAD.WIDE.U32 UR4, UR6, UR7, URZ ;  /* 0x00000007060472a5 */ /* 0x004fc6000f8e003f */
[----:B------:R-:W-:Y:S02]  /*0b60*/  ULDC UR6, c[0x0][0x14] ;  /* 0x0000050000067ab9 */ /* 0x000fe40000000800 */
[----:B------:R-:W-:Y:S02]  /*0b70*/  UIMAD.WIDE.U32 UR38, UR4, UR6, URZ ;  /* 0x00000006042672a5 */ /* 0x000fe4000f8e003f */
[----:B------:R-:W-:-:S04]  /*0b80*/  UIMAD UR37, UR5, UR6, URZ ;  /* 0x00000006052572a4 */ /* 0x000fc8000f8e023f */
[----:B------:R-:W-:Y:S01]  /*0b90*/  UIADD3 UR37, UR39, UR37, URZ ;  /* 0x0000002527257290 */ /* 0x000fe2000fffe03f */
[----:B-1----:R-:W-:Y:S06]  /*0ba0*/  BAR.SYNC.DEFER_BLOCKING 0x0 ;  /* 0x0000000000007b1d */ /* 0x002fec0000010000 */
[----:B------:R-:W-:Y:S05]  /*0bb0*/  @!P2 BRA `(.L_x_9) ;  /* 0x000000b4007ca947 */ /* 0x000fea0003800000 */
[----:B------:R-:W-:-:S13]  /*0bc0*/  ISETP.GT.U32.AND P0, PT, R6, 0x1, PT ;  /* 0x000000010600780c */ /* 0x000fda0003f04070 */
[----:B------:R-:W-:Y:S05]  /*0bd0*/  @P0 EXIT ;  /* 0x000000000000094d */ /* 0x000fea0003800000 */
[----:B------:R-:W-:Y:S01]  /*0be0*/  ULDC.64 UR4, c[0x0][0x8f8] ;  /* 0x00023e0000047ab9 */ /* 0x000fe20000000a00 */
[----:B------:R-:W-:Y:S01]  /*0bf0*/  UMOV UR47, 0xffffffff ;  /* 0xffffffff002f7882 */ /* 0x000fe20000000000 */
[----:B------:R-:W-:Y:S01]  /*0c00*/  ISETP.GE.U32.AND P0, PT, R16, UR4, PT ;  /* 0x0000000410007c0c */ /* 0x000fe2000bf06070 */
[----:B------:R-:W-:Y:S01]  /*0c10*/  IMAD.MOV.U32 R8, RZ, RZ, -0x1 ;  /* 0xffffffffff087424 */ /* 0x000fe200078e00ff */
[----:B------:R-:W-:Y:S02]  /*0c20*/  PRMT R22, RZ, 0x7610, R22 ;  /* 0x00007610ff167816 */ /* 0x000fe40000000016 */
[----:B------:R-:W-:Y:S02]  /*0c30*/  ISETP.GE.U32.AND.EX P0, PT, R17, UR5, PT, P0 ;  /* 0x0000000511007c0c */ /* 0x000fe4000bf06100 */
[----:B------:R-:W-:Y:S02]  /*0c40*/  MOV R3, 0xffffffff ;  /* 0xffffffff00037802 */ /* 0x000fe40000000f00 */
[----:B------:R-:W-:-:S09]  /*0c50*/  PRMT R6, RZ, 0x7610, R6 ;  /* 0x00007610ff067816 */ /* 0x000fd20000000006 */
[----:B------:R-:W-:Y:S05]  /*0c60*/  @P0 BRA `(.L_x_10) ;  /* 0x0000000400580947 */ /* 0x000fea0003800000 */
[----:B------:R-:W1:Y:S01]  /*0c70*/  LDC.64 R20, c[0x0][0x8d0] ;  /* 0x00023400ff147b82 */ /* 0x000e620000000a00 */
[----:B------:R-:W-:Y:S02]  /*0c80*/  MOV R4, R16 ;  /* 0x0000001000047202 */ /* 0x000fe40000000f00 */
[----:B------:R-:W-:-:S05]  /*0c90*/  MOV R5, R17 ;  /* 0x0000001100057202 */ /* 0x000fca0000000f00 */
[----:B------:R-:W2:Y:S08]  /*0ca0*/  LDC R6, c[0x0][0x8d8] ;  /* 0x00023600ff067b82 */ /* 0x000eb00000000800 */
[----:B------:R-:W3:Y:S01]  /*0cb0*/  LDC.64 R24, c[0x0][0x8c8] ;  /* 0x00023200ff187b82 */ /* 0x000ee20000000a00 */
[----:B-1----:R-:W-:-:S04]  /*0cc0*/  ISETP.NE.U32.AND P0, PT, R20, RZ, PT ;  /* 0x000000ff1400720c */ /* 0x002fc80003f05070 */
[----:B------:R-:W-:-:S13]  /*0cd0*/  ISETP.NE.AND.EX P0, PT, R21, RZ, PT, P0 ;  /* 0x000000ff1500720c */ /* 0x000fda0003f05300 */
[----:B--23--:R-:W-:Y:S05]  /*0ce0*/  @!P0 BRA `(.L_x_11) ;  /* 0x0000000000288947 */ /* 0x00cfea0003800000 */
[----:B------:R-:W1:Y:S02]  /*0cf0*/  LDC R3, c[0x0][0x8dc] ;  /* 0x00023700ff037b82 */ /* 0x000e640000000800 */
[----:B-1----:R-:W-:-:S05]  /*0d00*/  IADD3 R3, P0, R16, R3, RZ ;  /* 0x0000000310037210 */ /* 0x002fca0007f1e0ff */
[----:B------:R-:W-:-:S04]  /*0d10*/  IMAD.X R15, RZ, RZ, R17, P0 ;  /* 0x000000ffff0f7224 */ /* 0x000fc800000e0611 */
[----:B------:R-:W-:-:S04]  /*0d20*/  IMAD.WIDE.U32 R4, R15, R20, RZ ;  /* 0x000000140f047225 */ /* 0x000fc800078e00ff */
[----:B------:R-:W-:-:S04]  /*0d30*/  IMAD.WIDE.U32 R8, P0, R3, R21, R4 ;  /* 0x0000001503087225 */ /* 0x000fc80007800004 */
[----:B------:R-:W-:Y:S01]  /*0d40*/  IMAD.WIDE.U32 R4, R3, R20, RZ ;  /* 0x0000001403047225 */ /* 0x000fe200078e00ff */
[----:B------:R-:W-:Y:S02]  /*0d50*/  IADD3.X R13, RZ, RZ, RZ, P0, !PT ;  /* 0x000000ffff0d7210 */ /* 0x000fe400007fe4ff */
[----:B------:R-:W-:Y:S02]  /*0d60*/  MOV R12, R9 ;  /* 0x00000009000c7202 */ /* 0x000fe40000000f00 */
[----:B------:R-:W-:-:S05]  /*0d70*/  IADD3 RZ, P0, R5, R8, RZ ;  /* 0x0000000805ff7210 */ /* 0x000fca0007f1e0ff */
[----:B------:R-:W-:-:S08]  /*0d80*/  IMAD.WIDE.U32.X R4, R15, R21, R12, P0 ;  /* 0x000000150f047225 */ /* 0x000fd000000e040c */
.L_x_11:
[-CC-:B------:R-:W-:Y:S01]  /*0d90*/  SHF.R.U64 R30, R4, R6.reuse, R5.reuse ;  /* 0x00000006041e7219 */ /* 0x180fe20000001205 */
[----:B------:R-:W1:Y:S01]  /*0da0*/  LDC.64 R26, c[0x0][0x8e8] ;  /* 0x00023a00ff1a7b82 */ /* 0x000e620000000a00 */
[----:B------:R-:W-:Y:S01]  /*0db0*/  SHF.R.U32.HI R4, RZ, R6, R5 ;  /* 0x00000006ff047219 */ /* 0x000fe20000011605 */
[----:B------:R-:W-:Y:S01]  /*0dc0*/  ULDC UR4, c[0x0][0x150] ;  /* 0x0000540000047ab9 */ /* 0x000fe20000000800 */
[----:B------:R-:W-:Y:S02]  /*0dd0*/  IADD3 R11, P0, RZ, -R30, RZ ;  /* 0x8000001eff0b7210 */ /* 0x000fe40007f1e0ff */
[----:B------:R-:W-:-:S03]  /*0de0*/  I2FP.F32.U32 R3, R10 ;  /* 0x0000000a00037245 */ /* 0x000fc60000201000 */
[----:B------:R-:W2:Y:S01]  /*0df0*/  LDC R8, c[0x0][0x8c0] ;  /* 0x00023000ff087b82 */ /* 0x000ea20000000800 */
[----:B------:R-:W-:Y:S02]  /*0e00*/  IMAD.X R13, RZ, RZ, ~R4, P0 ;  /* 0x000000ffff0d7224 */ /* 0x000fe400000e0e04 */
[----:B------:R-:W-:Y:S01]  /*0e10*/  FMUL R3, R3, UR4 ;  /* 0x0000000403037c20 */ /* 0x000fe20008400000 */
[----:B------:R-:W-:Y:S01]  /*0e20*/  IMAD.WIDE.U32 R4, R11, R24, R16 ;  /* 0x000000180b047225 */ /* 0x000fe200078e0010 */
[----:B------:R-:W-:-:S03]  /*0e30*/  ULDC UR4, c[0x0][0x154] ;  /* 0x0000550000047ab9 */ /* 0x000fc60000000800 */
[----:B------:R-:W-:Y:S01]  /*0e40*/  IMAD R6, R13, R24, RZ ;  /* 0x000000180d067224 */ /* 0x000fe200078e02ff */
[----:B------:R-:W3:Y:S01]  /*0e50*/  LDC R15, c[0x0][0x900] ;  /* 0x00024000ff0f7b82 */ /* 0x000ee20000000800 */
[----:B------:R-:W4:Y:S02]  /*0e60*/  F2I.U32.TRUNC.NTZ R3, R3 ;  /* 0x0000000300037305 */ /* 0x000f24000020f000 */
[----:B------:R-:W-:-:S05]  /*0e70*/  IMAD R11, R11, R25, R6 ;  /* 0x000000190b0b7224 */ /* 0x000fca00078e0206 */
[----:B------:R-:W5:Y:S01]  /*0e80*/  LDC R13, c[0x0][0x8b0] ;  /* 0x00022c00ff0d7b82 */ /* 0x000f620000000800 */
[----:B------:R-:W-:Y:S02]  /*0e90*/  IADD3 R5, R5, R11, RZ ;  /* 0x0000000b05057210 */ /* 0x000fe40007ffe0ff */
[----:B-1----:R-:W-:-:S04]  /*0ea0*/  ISETP.NE.U32.AND P0, PT, R26, RZ, PT ;  /* 0x000000ff1a00720c */ /* 0x002fc80003f05070 */
[----:B------:R-:W-:Y:S01]  /*0eb0*/  ISETP.NE.AND.EX P0, PT, R27, RZ, PT, P0 ;  /* 0x000000ff1b00720c */ /* 0x000fe20003f05300 */
[----:B------:R-:W1:Y:S01]  /*0ec0*/  LDC R9, c[0x0][0x144] ;  /* 0x00005100ff097b82 */ /* 0x000e620000000800 */
[-CC-:B--2---:R-:W-:Y:S02]  /*0ed0*/  SHF.R.U64 R21, R4, R8.reuse, R5.reuse ;  /* 0x0000000804157219 */ /* 0x184fe40000001205 */
[----:B------:R-:W-:Y:S02]  /*0ee0*/  I2FP.F32.U32 R4, R7 ;  /* 0x0000000700047245 */ /* 0x000fe40000201000 */
[----:B------:R-:W-:Y:S02]  /*0ef0*/  SHF.R.U32.HI R6, RZ, R8, R5 ;  /* 0x00000008ff067219 */ /* 0x000fe40000011605 */
[----:B----4-:R-:W-:Y:S01]  /*0f00*/  IADD3 R11, -R3, RZ, RZ ;  /* 0x000000ff030b7210 */ /* 0x010fe20007ffe1ff */
[----:B------:R-:W2:Y:S01]  /*0f10*/  LDC R14, c[0x0][0x148] ;  /* 0x00005200ff0e7b82 */ /* 0x000ea20000000800 */
[----:B------:R-:W-:Y:S01]  /*0f20*/  FMUL R5, R4, UR4 ;  /* 0x0000000404057c20 */ /* 0x000fe20008400000 */
[----:B------:R-:W-:Y:S01]  /*0f30*/  IMAD.MOV.U32 R4, RZ, RZ, -0x1 ;  /* 0xffffffffff047424 */ /* 0x000fe200078e00ff */
[----:B------:R-:W-:-:S04]  /*0f40*/  MOV R8, 0x1 ;  /* 0x0000000100087802 */ /* 0x000fc80000000f00 */
[----:B---3--:R-:W-:Y:S01]  /*0f50*/  SHF.L.U32 R4, R4, R15, RZ ;  /* 0x0000000f04047219 */ /* 0x008fe200000006ff */
[----:B------:R-:W3:Y:S01]  /*0f60*/  LDC R23, c[0x0][0x8a8] ;  /* 0x00022a00ff177b82 */ /* 0x000ee20000000800 */
[-CC-:B-----5:R-:W-:Y:S02]  /*0f70*/  SHF.R.U64 R29, R21, R13.reuse, R6.reuse ;  /* 0x0000000d151d7219 */ /* 0x1a0fe40000001206 */
[----:B------:R-:W-:Y:S02]  /*0f80*/  SHF.R.U32.HI R6, RZ, R13, R6 ;  /* 0x0000000dff067219 */ /* 0x000fe40000011606 */
[----:B------:R4:W1:Y:S01]  /*0f90*/  F2I.U32.TRUNC.NTZ R13, R5 ;  /* 0x00000005000d7305 */ /* 0x000862000020f000 */
[----:B------:R-:W-:Y:S02]  /*0fa0*/  LOP3.LUT R12, RZ, R4, RZ, 0x33, !PT ;  /* 0x00000004ff0c7212 */ /* 0x000fe400078e33ff */
[----:B------:R-:W2:Y:S01]  /*0fb0*/  LDC R20, c[0x0][0x8f0] ;  /* 0x00023c00ff147b82 */ /* 0x000ea20000000800 */
[----:B------:R-:W-:Y:S01]  /*0fc0*/  SHF.R.U64 R28, R29, R15, R6 ;  /* 0x0000000f1d1c7219 */ /* 0x000fe20000001206 */
[----:B-1----:R-:W-:-:S03]  /*0fd0*/  IMAD R3, R9, R11, R10 ;  /* 0x0000000b09037224 */ /* 0x002fc600078e020a */
[----:B------:R-:W-:Y:S02]  /*0fe0*/  MOV R4, R28 ;  /* 0x0000001c00047202 */ /* 0x000fe40000000f00 */
[-C--:B----4-:R-:W-:Y:S01]  /*0ff0*/  SHF.R.U32.HI R5, RZ, R15.reuse, R6 ;  /* 0x0000000fff057219 */ /* 0x090fe20000011606 */
[----:B------:R-:W1:Y:S01]  /*1000*/  LDC R24, c[0x0][0x8e0] ;  /* 0x00023800ff187b82 */ /* 0x000e620000000800 */
[----:B------:R-:W-:-:S07]  /*1010*/  SHF.L.U32 R6, R8, R15, RZ ;  /* 0x0000000f08067219 */ /* 0x000fce00000006ff */
[----:B------:R-:W4:Y:S01]  /*1020*/  LDC R25, c[0x0][0x8b8] ;  /* 0x00022e00ff197b82 */ /* 0x000f220000000800 */
[----:B------:R-:W-:Y:S05]  /*1030*/  @!P0 BRA `(.L_x_12) ;  /* 0x0000000000288947 */ /* 0x000fea0003800000 */
[----:B------:R-:W5:Y:S02]  /*1040*/  LDC R11, c[0x0][0x8f4] ;  /* 0x00023d00ff0b7b82 */ /* 0x000f640000000800 */
[----:B-----5:R-:W-:-:S05]  /*1050*/  IADD3 R11, P0, R28, R11, RZ ;  /* 0x0000000b1c0b7210 */ /* 0x020fca0007f1e0ff */
        /* <DEDUP_REMOVED lines=8> */
.L_x_12:
[----:B--2---:R-:W-:Y:S01]  /*10e0*/  SHF.R.U64 R4, R4, R20, R5 ;  /* 0x0000001404047219 */ /* 0x004fe20000001205 */
[----:B------:R-:W-:Y:S01]  /*10f0*/  IMAD.MOV R13, RZ, RZ, -R13 ;  /* 0x000000ffff0d7224 */ /* 0x000fe200078e0a0d */
[----:B------:R-:W-:Y:S02]  /*1100*/  LOP3.LUT R5, R29, R12, RZ, 0xc0, !PT ;  /* 0x0000000c1d057212 */ /* 0x000fe400078ec0ff */
[----:B---3--:R-:W-:Y:S01]  /*1110*/  IADD3 R8, R23, -0x1, RZ ;  /* 0xffffffff17087810 */ /* 0x008fe20007ffe0ff */
[----:B------:R-:W-:Y:S01]  /*1120*/  @P6 IMAD R3, R14, R13, R7 ;  /* 0x0000000d0e036224 */ /* 0x000fe200078e0207 */
[----:B------:R-:W-:Y:S01]  /*1130*/  IADD3 R9, -R4, RZ, RZ ;  /* 0x000000ff04097210 */ /* 0x000fe20007ffe1ff */
[----:B------:R-:W-:Y:S01]  /*1140*/  IMAD R6, R6, R4, R5 ;  /* 0x0000000406067224 */ /* 0x000fe200078e0205 */
[----:B------:R-:W-:Y:S02]  /*1150*/  LOP3.LUT R8, R21, R8, RZ, 0xc0, !PT ;  /* 0x0000000815087212 */ /* 0x000fe400078ec0ff */
[----:B------:R-:W-:Y:S01]  /*1160*/  R2UR UR47, R30 ;  /* 0x000000001e2f72ca */ /* 0x000fe200000e0000 */
[----:B-1----:R-:W-:-:S02]  /*1170*/  IMAD R4, R9, R24, R28 ;  /* 0x0000001809047224 */ /* 0x002fc400078e021c */
[----:B----4-:R-:W-:Y:S02]  /*1180*/  IMAD R3, R6, R25, R3 ;  /* 0x0000001906037224 */ /* 0x010fe400078e0203 */
[----:B------:R-:W-:Y:S02]  /*1190*/  IMAD R4, R4, R23, R8 ;  /* 0x0000001704047224 */ /* 0x000fe400078e0208 */
[----:B------:R-:W-:-:S03]  /*11a0*/  IMAD.MOV.U32 R6, RZ, RZ, 0x1 ;  /* 0x00000001ff067424 */ /* 0x000fc600078e00ff */
[----:B------:R-:W-:Y:S02]  /*11b0*/  SEL R8, R4, R3, !P6 ;  /* 0x0000000304087207 */ /* 0x000fe40007000000 */
[----:B------:R-:W-:-:S07]  /*11c0*/  SEL R3, R3, R4, !P6 ;  /* 0x0000000403037207 */ /* 0x000fce0007000000 */
.L_x_10:
[----:B------:R-:W-:-:S08]  /*11d0*/  NOP ;  /* 0x0000000000007918 */ /* 0x000fd00000000000 */
[----:B------:R-:W1:Y:S02]  /*11e0*/  USETMAXREG.TRY_ALLOC.CTAPOOL UP0, 0xe8 ;  /* 0x000000e8000079c8 */ /* 0x000e640008000600 */
[----:B-1----:R-:W-:-:S13]  /*11f0*/  PLOP3.LUT P0, PT, PT, PT, UP0, 0x80, 0x0 ;  /* 0x000000000000781c */ /* 0x002fda0003f0f008 */
[----:B------:R-:W-:Y:S05]  /*1200*/  @!P0 BRA `(.L_x_10) ;  /* 0xfffffffc00f08947 */ /* 0x000fea000383ffff */
[----:B------:R-:W-:Y:S02]  /*1210*/  ULDC.64 UR4, c[0x0][0x590] ;  /* 0x0001640000047ab9 */ /* 0x000fe40000000a00 */
[----:B------:R-:W-:-:S04]  /*1220*/  ISETP.NE.U32.AND P0, PT, RZ, UR4, PT ;  /* 0x00000004ff007c0c */ /* 0x000fc8000bf05070 */
[----:B------:R-:W-:-:S13]  /*1230*/  ISETP.NE.AND.EX P0, PT, RZ, UR5, PT, P0 ;  /* 0x00000005ff007c0c */ /* 0x000fda000bf05300 */
[----:B------:R-:W-:Y:S05]  /*1240*/  @P0 BRA `(.L_x_13) ;  /* 0x00000000002c0947 */ /* 0x000fea0003800000 */
[----:B------:R-:W-:Y:S02]  /*1250*/  ULDC.64 UR4, c[0x0][0x588] ;  /* 0x0001620000047ab9 */ /* 0x000fe40000000a00 */
[----:B------:R-:W-:-:S04]  /*1260*/  ISETP.NE.U32.AND P0, PT, RZ, UR4, PT ;  /* 0x00000004ff007c0c */ /* 0x000fc8000bf05070 */
[----:B------:R-:W-:-:S13]  /*1270*/  ISETP.NE.AND.EX P0, PT, RZ, UR5, PT, P0 ;  /* 0x00000005ff007c0c */ /* 0x000fda000bf05300 */
[----:B------:R-:W-:Y:S05]  /*1280*/  @!P0 BRA `(.L_x_14) ;  /* 0x0000000000108947 */ /* 0x000fea0003800000 */
[----:B------:R-:W1:Y:S02]  /*1290*/  LDC.64 R88, c[0x0][0x588] ;  /* 0x00016200ff587b82 */ /* 0x000e640000000a00 */
[----:B-1----:R1:W5:Y:S01]  /*12a0*/  LDG.E R88, desc[UR40][R88.64] ;  /* 0x0000002858587981 */ /* 0x002362000c1e1900 */
[----:B------:R-:W-:Y:S01]  /*12b0*/  MOV R22, 0x1 ;  /* 0x0000000100167802 */ /* 0x000fe20000000f00 */
[----:B------:R-:W-:Y:S06]  /*12c0*/  BRA `(.L_x_13) ;  /* 0x00000000000c7947 */ /* 0x000fec0003800000 */
.L_x_14:
[----:B------:R-:W-:Y:S01]  /*12d0*/  ULDC UR4, c[0x0][0x580] ;  /* 0x0001600000047ab9 */ /* 0x000fe20000000800 */
[----:B------:R-:W-:Y:S01]  /*12e0*/  MOV R22, 0x1 ;  /* 0x0000000100167802 */ /* 0x000fe20000000f00 */
[----:B------:R-:W-:-:S07]  /*12f0*/  IMAD.U32 R88, RZ, RZ, UR4 ;  /* 0x00000004ff587e24 */ /* 0x000fce000f8e00ff */
.L_x_13:
        /* <DEDUP_REMOVED lines=10> */
[----:B------:R-:W-:Y:S05]  /*13a0*/  BRA `(.L_x_15) ;  /* 0x0000000000087947 */ /* 0x000fea0003800000 */
.L_x_16:
[----:B------:R-:W-:Y:S02]  /*13b0*/  ULDC UR4, c[0x0][0x5a0] ;  /* 0x0001680000047ab9 */ /* 0x000fe40000000800 */
[----:B-1----:R-:W-:-:S07]  /*13c0*/  MOV R89, UR4 ;  /* 0x0000000400597c02 */ /* 0x002fce0008000f00 */
.L_x_15:
[----:B------:R-:W-:-:S13]  /*13d0*/  LOP3.LUT P0, RZ, R6, 0xff, RZ, 0xc0, !PT ;  /* 0x000000ff06ff7812 */ /* 0x000fda000780c0ff */
[----:B------:R-:W-:Y:S05]  /*13e0*/  @!P0 EXIT ;  /* 0x000000000000894d */ /* 0x000fea0003800000 */
[----:B------:R-:W-:Y:S01]  /*13f0*/  ULDC UR4, c[0x0][0x28c] ;  /* 0x0000a30000047ab9 */ /* 0x000fe20000000800 */
[----:B------:R-:W-:Y:S01]  /*1400*/  LOP3.LUT R23, R0, 0x1, RZ, 0xfc, !PT ;  /* 0x0000000100177812 */ /* 0x000fe200078efcff */
[----:B------:R-:W-:Y:S01]  /*1410*/  UIADD3 UR4, UR4, 0x3f, URZ ;  /* 0x0000003f04047890 */ /* 0x000fe2000fffe03f */
[----:B------:R-:W-:Y:S02]  /*1420*/  LOP3.LUT R156, R19, 0x1, RZ, 0xfc, !PT ;  /* 0x00000001139c7812 */ /* 0x000fe400078efcff */
[----:B------:R-:W-:Y:S01]  /*1430*/  CS2R R90, SRZ ;  /* 0x00000000005a7805 */ /* 0x000fe2000001ff00 */
[----:B------:R-:W-:Y:S01]  /*1440*/  ULDC.64 UR42, c[0x0][0x198] ;  /* 0x00006600002a7ab9 */ /* 0x000fe20000000a00 */
[----:B------:R-:W-:Y:S01]  /*1450*/  USHF.R.S32.HI UR5, URZ, 0x1f, UR4 ;  /* 0x0000001f3f057899 */ /* 0x000fe20008011404 */
[----:B------:R-:W-:-:S03]  /*1460*/  UMOV UR48, URZ ;  /* 0x0000003f00307c82 */ /* 0x000fc60008000000 */
[----:B------:R-:W-:-:S03]  /*1470*/  ULEA.HI UR5, UR5, UR4, URZ, 0x6 ;  /* 0x0000000405057291 */ /* 0x000fc6000f8f303f */
[----:B------:R-:W-:Y:S01]  /*1480*/  UMOV UR4, URZ ;  /* 0x0000003f00047c82 */ /* 0x000fe20008000000 */
[----:B------:R-:W-:-:S12]  /*1490*/  USHF.R.S32.HI UR49, URZ, 0x6, UR5 ;  /* 0x000000063f317899 */ /* 0x000fd80008011405 */
.L_x_286:
[----:B------:R-:W-:Y:S01]  /*14a0*/  LOP3.LUT R0, R18, 0x80, RZ, 0xc0, !PT ;  /* 0x0000008012007812 */ /* 0x000fe200078ec0ff */
[----:B------:R-:W3:Y:S01]  /*14b0*/  S2UR UR9, SR_CgaCtaId ;  /* 0x00000000000979c3 */ /* 0x000ee20000008800 */
[----:B------:R-:W-:Y:S01]  /*14c0*/  UMOV UR50, 0x400 ;  /* 0x0000040000327882 */ /* 0x000fe20000000000 */
[----:B------:R-:W-:Y:S01]  /*14d0*/  UMOV UR6, URZ ;  /* 0x0000003f00067c82 */ /* 0x000fe20008000000 */
[----:B------:R-:W-:Y:S01]  /*14e0*/  SHF.R.U32.HI R0, RZ, 0x7, R0 ;  /* 0x00000007ff007819 */ /* 0x000fe20000011600 */
[----:B------:R-:W-:Y:S01]  /*14f0*/  UMOV UR5, URZ ;  /* 0x0000003f00057c82 */ /* 0x000fe20008000000 */
[----:B------:R-:W-:Y:S01]  /*1500*/  UMOV UR13, UR4 ;  /* 0x00000004000d7c82 */ /* 0x000fe20008000000 */
[----:B------:R-:W-:Y:S02]  /*1510*/  CS2R R92, SRZ ;  /* 0x00000000005c7805 */ /* 0x000fe4000001ff00 */
[----:B------:R-:W-:Y:S01]  /*1520*/  CS2R R94, SRZ ;  /* 0x00000000005e7805 */ /* 0x000fe2000001ff00 */
[----:B--2---:R-:W2:Y:S01]  /*1530*/  LDC R4, c[0x0][0x28c] ;  /* 0x0000a300ff047b82 */ /* 0x004ea20000000800 */
[----:B------:R-:W4:Y:S01]  /*1540*/  SHFL.IDX PT, R0, R0, RZ, 0x1f ;  /* 0x00001fff00007589 */ /* 0x000f2200000e0000 */
[----:B------:R-:W-:-:S02]  /*1550*/  CS2R R96, SRZ ;  /* 0x0000000000607805 */ /* 0x000fc4000001ff00 */
[----:B------:R-:W-:Y:S02]  /*1560*/  CS2R R98, SRZ ;  /* 0x0000000000627805 */ /* 0x000fe4000001ff00 */
[----:B------:R-:W-:Y:S02]  /*1570*/  CS2R R100, SRZ ;  /* 0x0000000000647805 */ /* 0x000fe4000001ff00 */
[----:B------:R-:W-:Y:S02]  /*1580*/  CS2R R102, SRZ ;  /* 0x0000000000667805 */ /* 0x000fe4000001ff00 */
[----:B------:R-:W-:Y:S02]  /*1590*/  CS2R R104, SRZ ;  /* 0x0000000000687805 */ /* 0x000fe4000001ff00 */
[----:B------:R-:W-:Y:S02]  /*15a0*/  CS2R R106, SRZ ;  /* 0x00000000006a7805 */ /* 0x000fe4000001ff00 */
[----:B------:R-:W-:-:S02]  /*15b0*/  CS2R R124, SRZ ;  /* 0x00000000007c7805 */ /* 0x000fc4000001ff00 */
[----:B------:R-:W-:Y:S02]  /*15c0*/  CS2R R126, SRZ ;  /* 0x00000000007e7805 */ /* 0x000fe4000001ff00 */
[----:B------:R-:W-:Y:S02]  /*15d0*/  CS2R R128, SRZ ;  /* 0x0000000000807805 */ /* 0x000fe4000001ff00 */
[----:B------:R-:W-:Y:S02]  /*15e0*/  CS2R R130, SRZ ;  /* 0x0000000000827805 */ /* 0x000fe4000001ff00 */
[----:B------:R-:W-:Y:S02]  /*15f0*/  CS2R R132, SRZ ;  /* 0x0000000000847805 */ /* 0x000fe4000001ff00 */
[----:B------:R-:W-:Y:S02]  /*1600*/  CS2R R134, SRZ ;  /* 0x0000000000867805 */ /* 0x000fe4000001ff00 */
[----:B------:R-:W-:-:S02]  /*1610*/  CS2R R136, SRZ ;  /* 0x0000000000887805 */ /* 0x000fc4000001ff00 */
[----:B------:R-:W-:Y:S01]  /*1620*/  CS2R R138, SRZ ;  /* 0x00000000008a7805 */ /* 0x000fe2000001ff00 */
[----:B---3--:R-:W-:Y:S01]  /*1630*/  ULEA UR50, UR9, UR50, 0x18 ;  /* 0x0000003209327291 */ /* 0x008fe2000f8ec03f */
[----:B------:R-:W-:Y:S02]  /*1640*/  CS2R R108, SRZ ;  /* 0x00000000006c7805 */ /* 0x000fe4000001ff00 */
[----:B------:R-:W-:Y:S02]  /*1650*/  CS2R R110, SRZ ;  /* 0x00000000006e7805 */ /* 0x000fe4000001ff00 */
[----:B------:R-:W-:Y:S02]  /*1660*/  CS2R R112, SRZ ;  /* 0x0000000000707805 */ /* 0x000fe4000001ff00 */
[----:B------:R-:W-:Y:S02]  /*1670*/  CS2R R114, SRZ ;  /* 0x0000000000727805 */ /* 0x000fe4000001ff00 */
[----:B------:R-:W-:-:S02]  /*1680*/  CS2R R116, SRZ ;  /* 0x0000000000747805 */ /* 0x000fc4000001ff00 */
[----:B------:R-:W-:Y:S02]  /*1690*/  CS2R R118, SRZ ;  /* 0x0000000000767805 */ /* 0x000fe4000001ff00 */
[----:B------:R-:W-:Y:S02]  /*16a0*/  CS2R R120, SRZ ;  /* 0x0000000000787805 */ /* 0x000fe4000001ff00 */
[----:B--2---:R-:W-:Y:S02]  /*16b0*/  ISETP.GE.AND P0, PT, R4, 0x1, PT ;  /* 0x000000010400780c */ /* 0x004fe40003f06270 */
[----:B------:R-:W-:Y:S02]  /*16c0*/  CS2R R122, SRZ ;  /* 0x00000000007a7805 */ /* 0x000fe4000001ff00 */
[----:B----4-:R-:W-:Y:S02]  /*16d0*/  R2UR UR7, R0 ;  /* 0x00000000000772ca */ /* 0x010fe400000e0000 */
        /* <DEDUP_REMOVED lines=8> */
[----:B------:R-:W-:Y:S02]  /*1760*/  MOV R6, UR48 ;  /* 0x0000003000067c02 */ /* 0x000fe40008000f00 */
[----:B------:R-:W-:Y:S02]  /*1770*/  CS2R R56, SRZ ;  /* 0x0000000000387805 */ /* 0x000fe4000001ff00 */
[----:B------:R-:W-:Y:S02]  /*1780*/  CS2R R58, SRZ ;  /* 0x00000000003a7805 */ /* 0x000fe4000001ff00 */
[----:B------:R-:W-:Y:S01]  /*1790*/  CS2R R60, SRZ ;  /* 0x00000000003c7805 */ /* 0x000fe2000001ff00 */
[----:B------:R-:W-:Y:S01]  /*17a0*/  ULEA.HI UR8, UR7, UR7, URZ, 0x1 ;  /* 0x0000000707087291 */ /* 0x000fe2000f8f083f */
[----:B------:R-:W-:-:S02]  /*17b0*/  CS2R R62, SRZ ;  /* 0x00000000003e7805 */ /* 0x000fc4000001ff00 */
[----:B------:R-:W-:Y:S02]  /*17c0*/  CS2R R64, SRZ ;  /* 0x0000000000407805 */ /* 0x000fe4000001ff00 */
[----:B------:R-:W-:Y:S01]  /*17d0*/  CS2R R66, SRZ ;  /* 0x0000000000427805 */ /* 0x000fe2000001ff00 */
[----:B------:R-:W-:Y:S01]  /*17e0*/  ULOP3.LUT UR8, UR8, 0xffffe, URZ, 0xc0, !UPT ;  /* 0x000ffffe08087892 */ /* 0x000fe2000f8ec03f */
[----:B------:R-:W-:Y:S02]  /*17f0*/  CS2R R68, SRZ ;  /* 0x0000000000447805 */ /* 0x000fe4000001ff00 */
[----:B------:R-:W-:Y:S02]  /*1800*/  CS2R R70, SRZ ;  /* 0x0000000000467805 */ /* 0x000fe4000001ff00 */
[----:B------:R-:W-:Y:S01]  /*1810*/  CS2R R72, SRZ ;  /* 0x0000000000487805 */ /* 0x000fe2000001ff00 */
[----:B------:R-:W-:Y:S01]  /*1820*/  UIADD3 UR8, UR7, -UR8, URZ ;  /* 0x8000000807087290 */ /* 0x000fe2000fffe03f */
[----:B------:R-:W-:-:S02]  /*1830*/  CS2R R74, SRZ ;  /* 0x00000000004a7805 */ /* 0x000fc4000001ff00 */
[----:B------:R-:W-:Y:S01]  /*1840*/  CS2R R76, SRZ ;  /* 0x00000000004c7805 */ /* 0x000fe2000001ff00 */
[----:B------:R-:W-:Y:S01]  /*1850*/  UMOV UR7, URZ ;  /* 0x0000003f00077c82 */ /* 0x000fe20008000000 */
[----:B------:R-:W-:Y:S01]  /*1860*/  ULEA UR8, UR8, UR50, 0xc ;  /* 0x0000003208087291 */ /* 0x000fe2000f8e603f */
[----:B------:R-:W-:Y:S02]  /*1870*/  CS2R R78, SRZ ;  /* 0x00000000004e7805 */ /* 0x000fe4000001ff00 */
[----:B------:R-:W-:Y:S02]  /*1880*/  CS2R R80, SRZ ;  /* 0x0000000000507805 */ /* 0x000fe4000001ff00 */
[----:B------:R-:W-:Y:S01]  /*1890*/  CS2R R82, SRZ ;  /* 0x0000000000527805 */ /* 0x000fe2000001ff00 */
[----:B------:R-:W-:Y:S01]  /*18a0*/  UIADD3 UR8, UR8, 0x6200, URZ ;  /* 0x0000620008087890 */ /* 0x000fe2000fffe03f */
[----:B------:R-:W-:Y:S02]  /*18b0*/  CS2R R84, SRZ ;  /* 0x0000000000547805 */ /* 0x000fe4000001ff00 */
[----:B------:R-:W-:-:S02]  /*18c0*/  CS2R R86, SRZ ;  /* 0x0000000000567805 */ /* 0x000fc4000001ff00 */
[----:B------:R-:W-:Y:S01]  /*18d0*/  CS2R R24, SRZ ;  /* 0x0000000000187805 */ /* 0x000fe2000001ff00 */
[----:B------:R-:W-:Y:S01]  /*18e0*/  USHF.R.U32.HI UR8, URZ, 0x4, UR8 ;  /* 0x000000043f087899 */ /* 0x000fe20008011608 */
[----:B------:R-:W-:Y:S02]  /*18f0*/  CS2R R26, SRZ ;  /* 0x00000000001a7805 */ /* 0x000fe4000001ff00 */
[----:B------:R-:W-:Y:S02]  /*1900*/  CS2R R28, SRZ ;  /* 0x00000000001c7805 */ /* 0x000fe4000001ff00 */
[----:B------:R-:W-:Y:S01]  /*1910*/  CS2R R30, SRZ ;  /* 0x00000000001e7805 */ /* 0x000fe2000001ff00 */
[----:B------:R-:W-:Y:S01]  /*1920*/  ULOP3.LUT UR12, UR8, 0x3fff, URZ, 0xc0, !UPT ;  /* 0x00003fff080c7892 */ /* 0x000fe2000f8ec03f */
        /* <DEDUP_REMOVED lines=11> */
[----:B------:R-:W-:Y:S01]  /*19e0*/  CS2R R54, SRZ ;  /* 0x0000000000367805 */ /* 0x000fe2000001ff00 */
[----:B------:R-:W-:Y:S06]  /*19f0*/  @!P0 BRA `(.L_x_17) ;  /* 0x00000008006c8947 */ /* 0x000fec0003800000 */
[----:B------:R-:W-:-:S13]  /*1a00*/  ISETP.NE.AND P1, PT, R156, 0x3, PT ;  /* 0x000000039c00780c */ /* 0x000fda0003f25270 */
[----:B------:R-:W-:Y:S05]  /*1a10*/  @!P1 BRA `(.L_x_18) ;  /* 0x0000000000049947 */ /* 0x000fea0003800000 */
[----:B------:R-:W-:Y:S01]  /*1a20*/  BPT.TRAP 0x1 ;  /* 0x000000040000795c */ /* 0x000fe20000300000 */
.L_x_18:
[----:B------:R-:W-:Y:S01]  /*1a30*/  ULEA UR5, UR4, UR50, 0x3 ;  /* 0x0000003204057291 */ /* 0x000fe2000f8e183f */
[----:B------:R-:W-:-:S05]  /*1a40*/  IMAD.U32 R0, RZ, RZ, UR48 ;  /* 0x00000030ff007e24 */ /* 0x000fca000f8e00ff */
[----:B------:R-:W-:-:S04]  /*1a50*/  SHF.L.U32 R0, R0, 0x1f, RZ ;  /* 0x0000001f00007819 */ /* 0x000fc800000006ff */
[----:B------:R2:W3:Y:S01]  /*1a60*/  SYNCS.PHASECHK.TRANS64.TRYWAIT P0, [UR5], R0 ;  /* 0x00000000ff0075a7 */ /* 0x0004e20008000145 */
[----:B------:R-:W-:Y:S05]  /*1a70*/  @!P1 BRA `(.L_x_19) ;  /* 0x0000000000049947 */ /* 0x000fea0003800000 */
[----:B------:R-:W-:Y:S01]  /*1a80*/  BPT.TRAP 0x1 ;  /* 0x000000040000795c */ /* 0x000fe20000300000 */
.L_x_19:
[----:B---3--:R-:W-:Y:S05]  /*1a90*/  @P0 BRA `(.L_x_20) ;  /* 0x0000000000080947 */ /* 0x008fea0003800000 */
[----:B------:R-:W3:Y:S02]  /*1aa0*/  SYNCS.PHASECHK.TRANS64.TRYWAIT P0, [UR5], R0 ;  /* 0x00000000ff0075a7 */ /* 0x000ee40008000145 */
[----:B---3--:R-:W-:Y:S05]  /*1ab0*/  @!P0 BRA `(.L_x_21) ;  /* 0x000000d000bc8947 */ /* 0x008fea0003800000 */
.L_x_20:
[----:B------:R-:W-:Y:S01]  /*1ac0*/  UIADD3 UR5, UR50, 0x2e200, URZ ;  /* 0x0002e20032057890 */ /* 0x000fe2000fffe03f */
[----:B------:R-:W-:Y:S01]  /*1ad0*/  WARPGROUP.ARRIVE ;  /* 0x00000000000079c5 */ /* 0x000fe20000000000 */
[----:B------:R-:W-:Y:S01]  /*1ae0*/  ULOP3.LUT UR7, UR12, 0x10000, URZ, 0xfc, !UPT ;  /* 0x000100000c077892 */ /* 0x000fe2000f8efc3f */
[----:B------:R-:W-:Y:S01]  /*1af0*/  CS2R R92, SRZ ;  /* 0x00000000005c7805 */ /* 0x000fe2000001ff00 */
[----:B------:R-:W-:Y:S01]  /*1b00*/  USHF.R.U32.HI UR5, URZ, 0x4, UR5 ;  /* 0x000000043f057899 */ /* 0x000fe20008011605 */
[----:B------:R-:W-:Y:S01]  /*1b10*/  CS2R R94, SRZ ;  /* 0x00000000005e7805 */ /* 0x000fe2000001ff00 */
[----:B------:R-:W-:Y:S01]  /*1b20*/  ULEA UR7, UR4, UR7, 0xa ;  /* 0x0000000704077291 */ /* 0x000fe2000f8e503f */
[----:B------:R-:W-:Y:S01]  /*1b30*/  CS2R R96, SRZ ;  /* 0x0000000000607805 */ /* 0x000fe2000001ff00 */
[----:B------:R-:W-:Y:S01]  /*1b40*/  ULOP3.LUT UR5, UR5, 0x3fff, URZ, 0xc0, !UPT ;  /* 0x00003fff05057892 */ /* 0x000fe2000f8ec03f */
[----:B------:R-:W-:Y:S01]  /*1b50*/  CS2R R98, SRZ ;  /* 0x0000000000627805 */ /* 0x000fe2000001ff00 */
[----:B------:R-:W-:Y:S01]  /*1b60*/  UMOV UR9, 0x80000020 ;  /* 0x8000002000097882 */ /* 0x000fe20000000000 */
[----:B------:R-:W-:Y:S01]  /*1b70*/  UMOV UR11, 0x80000020 ;  /* 0x80000020000b7882 */ /* 0x000fe20000000000 */
[----:B------:R-:W-:Y:S01]  /*1b80*/  ULOP3.LUT UR5, UR5, 0x10000, URZ, 0xfc, !UPT ;  /* 0x0001000005057892 */ /* 0x000fe2000f8efc3f */
[----:B------:R-:W-:Y:S01]  /*1b90*/  CS2R R100, SRZ ;  /* 0x0000000000647805 */ /* 0x000fe2000001ff00 */
[----:B------:R-:W-:Y:S01]  /*1ba0*/  UMOV UR8, UR7 ;  /* 0x0000000700087c82 */ /* 0x000fe20008000000 */
[----:B------:R-:W-:Y:S01]  /*1bb0*/  CS2R R102, SRZ ;  /* 0x0000000000667805 */ /* 0x000fe2000001ff00 */
[----:B------:R-:W-:Y:S01]  /*1bc0*/  ULEA UR6, UR4, UR5, 0x8 ;  /* 0x0000000504067291 */ /* 0x000fe2000f8e403f */
[----:B------:R-:W-:Y:S01]  /*1bd0*/  CS2R R104, SRZ ;  /* 0x0000000000687805 */ /* 0x000fe2000001ff00 */
[----:B------:R-:W-:Y:S01]  /*1be0*/  UIADD3 UR5, UR7, 0x200, URZ ;  /* 0x0000020007057890 */ /* 0x000fe2000fffe03f */
[----:B------:R-:W-:-:S02]  /*1bf0*/  CS2R R106, SRZ ;  /* 0x00000000006a7805 */ /* 0x000fc4000001ff00 */
[----:B------:R-:W-:Y:S02]  /*1c00*/  CS2R R124, SRZ ;  /* 0x00000000007c7805 */ /* 0x000fe4000001ff00 */
[----:B------:R-:W-:Y:S02]  /*1c10*/  CS2R R126, SRZ ;  /* 0x00000000007e7805 */ /* 0x000fe4000001ff00 */
[----:B------:R-:W-:Y:S01]  /*1c20*/  CS2R R128, SRZ ;  /* 0x0000000000807805 */ /* 0x000fe2000001ff00 */
[----:B------:R-:W-:Y:S01]  /*1c30*/  UMOV UR10, UR6 ;  /* 0x00000006000a7c82 */ /* 0x000fe20008000000 */
[----:B------:R-:W-:Y:S01]  /*1c40*/  CS2R R130, SRZ ;  /* 0x0000000000827805 */ /* 0x000fe2000001ff00 */
[----:B------:R-:W-:Y:S01]  /*1c50*/  QGMMA.64x64x32.F32.E4M3.E4M3 R56, gdesc[UR8], RZ, !UPT, gsb0 ;  /* 0x00e00000083879f3 */ /* 0x000fe2000c0008ff */
[----:B------:R-:W-:Y:S01]  /*1c60*/  UMOV UR8, UR5 ;  /* 0x0000000500087c82 */ /* 0x000fe20008000000 */
[----:B------:R-:W-:Y:S01]  /*1c70*/  UMOV UR9, 0x80000020 ;  /* 0x8000002000097882 */ /* 0x000fe20000000000 */
[----:B------:R-:W-:Y:S01]  /*1c80*/  UMOV UR5, 0x2 ;  /* 0x0000000200057882 */ /* 0x000fe20000000000 */
        /* <DEDUP_REMOVED lines=20> */
[----:B------:R-:W-:Y:S02]  /*1dd0*/  WARPGROUP.DEPBAR.LE gsb0, 0x0 ;  /* 0x00008000000079c5 */ /* 0x000fe40000010000 */
[----:B------:R-:W-:-:S06]  /*1de0*/  WARPGROUP.ARRIVE ;  /* 0x00000000000079c5 */ /* 0x000fcc0000000000 */
[----:B------:R-:W-:Y:S01]  /*1df0*/  QGMMA.64x64x32.F32.E4M3.E4M3 R24, gdesc[UR8], RZ, !UPT, gsb0 ;  /* 0x00e00000081879f3 */ /* 0x000fe2000c0008ff */
[----:B------:R-:W-:Y:S02]  /*1e00*/  UIADD3 UR8, UR7, 0x2, URZ ;  /* 0x0000000207087890 */ /* 0x000fe4000fffe03f */
[----:B------:R-:W-:Y:S01]  /*1e10*/  UIADD3 UR10, UR6, 0x2, URZ ;  /* 0x00000002060a7890 */ /* 0x000fe2000fffe03f */
[----:B------:R-:W-:Y:S01]  /*1e20*/  UMOV UR9, 0x80000020 ;  /* 0x8000002000097882 */ /* 0x000fe20000000000 */
[----:B------:R-:W-:Y:S01]  /*1e30*/  UMOV UR11, 0x80000020 ;  /* 0x80000020000b7882 */ /* 0x000fe20000000000 */
[----:B------:R-:W-:Y:S01]  /*1e40*/  UIADD3 UR7, UR7, 0x202, URZ ;  /* 0x0000020207077890 */ /* 0x000fe2000fffe03f */
[----:B------:R-:W-:Y:S02]  /*1e50*/  ULDC UR6, c[0x0][0x50c] ;  /* 0x0001430000067ab9 */ /* 0x000fe40000000800 */
[----:B------:R-:W-:-:S04]  /*1e60*/  UISETP.NE.AND UP0, UPT, UR6, 0x2, UPT ;  /* 0x000000020600788c */ /* 0x000fc8000bf05270 */
[----:B------:R-:W-:-:S06]  /*1e70*/  USEL UR6, URZ, 0x1, UP0 ;  /* 0x000000013f067887 */ /* 0x000fcc0008000000 */
[----:B------:R-:W-:Y:S01]  /*1e80*/  ISETP.NE.AND P0, PT, RZ, UR6, PT ;  /* 0x00000006ff007c0c */ /* 0x000fe2000bf05270 */
[----:B------:R-:W-:Y:S02]  /*1e90*/  WARPGROUP.DEPBAR.LE gsb0, 0x0 ;  /* 0x00008000000079c5 */ /* 0x000fe40000010000 */
[----:B------:R-:W-:-:S06]  /*1ea0*/  WARPGROUP.ARRIVE ;  /* 0x00000000000079c5 */ /* 0x000fcc0000000000 */
[----:B------:R-:W-:Y:S01]  /*1eb0*/  QGMMA.64x64x32.F32.E4M3.E4M3 R56, gdesc[UR8], R56, gsb0 ;  /* 0x00e00000083879f3 */ /* 0x000fe20008000838 */
[----:B------:R-:W-:Y:S01]  /*1ec0*/  UMOV UR8, UR7 ;  /* 0x0000000700087c82 */ /* 0x000fe20008000000 */
[----:B------:R-:W-:Y:S01]  /*1ed0*/  UMOV UR9, 0x80000020 ;  /* 0x8000002000097882 */ /* 0x000fe20000000000 */
[----:B------:R-:W-:Y:S02]  /*1ee0*/  WARPGROUP.DEPBAR.LE gsb0, 0x0 ;  /* 0x00008000000079c5 */ /* 0x000fe40000010000 */
[----:B------:R-:W-:-:S06]  /*1ef0*/  WARPGROUP.ARRIVE ;  /* 0x00000000000079c5 */ /* 0x000fcc0000000000 */
[----:B------:R-:W-:Y:S03]  /*1f00*/  QGMMA.64x64x32.F32.E4M3.E4M3 R24, gdesc[UR8], R24, gsb0 ;  /* 0x00e00000081879f3 */ /* 0x000fe60008000818 */
[----:B------:R-:W-:Y:S02]  /*1f10*/  WARPGROUP.DEPBAR.LE gsb0, 0x0 ;  /* 0x00008000000079c5 */ /* 0x000fe40000010000 */
[----:B------:R-:W-:Y:S05]  /*1f20*/  @!P0 BRA `(.L_x_22) ;  /* 0x0000000400048947 */ /* 0x000fea0003800000 */
[----:B------:R-:W-:Y:S01]  /*1f30*/  FADD R155, RZ, R56 ;  /* 0x00000038ff9b7221 */ /* 0x000fe20000000000 */
[----:B------:R-:W-:-:S01]  /*1f40*/  FADD R154, RZ, R57 ;  /* 0x00000039ff9a7221 */ /* 0x000fc20000000000 */
        /* <DEDUP_REMOVED lines=62> */
[----:B------:R-:W-:-:S06]  /*2330*/  UMOV UR5, URZ ;  /* 0x0000003f00057c82 */ /* 0x000fcc0008000000 */
.L_x_22:
[----:B------:R-:W-:-:S04]  /*2340*/  UIADD3 UR13, UR4, 0x1, URZ ;  /* 0x00000001040d7890 */ /* 0x000fc8000fffe03f */
[----:B------:R-:W-:-:S04]  /*2350*/  UISETP.NE.AND UP0, UPT, UR13, 0xa, UPT ;  /* 0x0000000a0d00788c */ /* 0x000fc8000bf05270 */
[----:B------:R-:W-:Y:S02]  /*2360*/  USEL UR7, URZ, 0x1, UP0 ;  /* 0x000000013f077887 */ /* 0x000fe40008000000 */
[----:B------:R-:W-:Y:S02]  /*2370*/  USEL UR13, UR13, URZ, UP0 ;  /* 0x0000003f0d0d7287 */ /* 0x000fe40008000000 */
[----:B------:R-:W-:-:S06]  /*2380*/  ULOP3.LUT UR7, UR48, UR7, URZ, 0x3c, !UPT ;  /* 0x0000000730077292 */ /* 0x000fcc000f8e3c3f */
[----:B------:R-:W-:Y:S01]  /*2390*/  MOV R6, UR7 ;  /* 0x0000000700067c02 */ /* 0x000fe20008000f00 */
[----:B------:R-:W-:-:S06]  /*23a0*/  UMOV UR7, 0x1 ;  /* 0x0000000100077882 */ /* 0x000fcc0000000000 */
.L_x_17:
[----:B------:R-:W-:-:S04]  /*23b0*/  UISETP.LT.AND UP0, UPT, UR49, 0x1, UPT ;  /* 0x000000013100788c */ /* 0x000fc8000bf01270 */
[----:B------:R-:W-:-:S04]  /*23c0*/  USEL UR8, UR49, 0x1, UP0 ;  /* 0x0000000131087887 */ /* 0x000fc80008000000 */
[----:B------:R-:W-:-:S04]  /*23d0*/  UIADD3 UR8, UR49, -UR8, URZ ;  /* 0x8000000831087290 */ /* 0x000fc8000fffe03f */
[----:B------:R-:W-:-:S06]  /*23e0*/  UISETP.GE.AND UP0, UPT, UR8, 0x1, UPT ;  /* 0x000000010800788c */ /* 0x000fcc000bf06270 */
[----:B------:R-:W-:-:S13]  /*23f0*/  PLOP3.LUT P0, PT, PT, PT, UP0, 0x80, 0x0 ;  /* 0x000000000000781c */ /* 0x000fda0003f0f008 */
[----:B------:R-:W-:Y:S05]  /*2400*/  @!P0 BRA `(.L_x_23) ;  /* 0x0000000800348947 */ /* 0x000fea0003800000 */
[----:B--23--:R-:W-:Y:S01]  /*2410*/  MOV R0, UR8 ;  /* 0x0000000800007c02 */ /* 0x00cfe20008000f00 */
[----:B------:R-:W-:Y:S01]  /*2420*/  UMOV UR14, UR4 ;  /* 0x00000004000e7c82 */ /* 0x000fe20008000000 */
[----:B------:R-:W-:-:S05]  /*2430*/  ULDC UR16, c[0x0][0x50c] ;  /* 0x0001430000107ab9 */ /* 0x000fca0000000800 */
.L_x_31:
[----:B------:R-:W-:-:S13]  /*2440*/  ISETP.NE.AND P1, PT, R156, 0x3, PT ;  /* 0x000000039c00780c */ /* 0x000fda0003f25270 */
[----:B--23--:R-:W-:Y:S05]  /*2450*/  @!P1 BRA `(.L_x_24) ;  /* 0x0000000000049947 */ /* 0x00cfea0003800000 */
[----:B------:R-:W-:Y:S01]  /*2460*/  BPT.TRAP 0x1 ;  /* 0x000000040000795c */ /* 0x000fe20000300000 */
.L_x_24:
[----:B------:R-:W-:Y:S01]  /*2470*/  ULEA UR8, UR13, UR50, 0x3 ;  /* 0x000000320d087291 */ /* 0x000fe2000f8e183f */
[----:B------:R-:W-:-:S08]  /*2480*/  SHF.L.U32 R4, R6, 0x1f, RZ ;  /* 0x0000001f06047819 */ /* 0x000fd000000006ff */
[----:B------:R2:W3:Y:S01]  /*2490*/  SYNCS.PHASECHK.TRANS64.TRYWAIT P0, [UR8], R4 ;  /* 0x00000004ff0075a7 */ /* 0x0004e20008000148 */
[----:B------:R-:W-:Y:S05]  /*24a0*/  @!P1 BRA `(.L_x_25) ;  /* 0x0000000000049947 */ /* 0x000fea0003800000 */
[----:B------:R-:W-:Y:S01]  /*24b0*/  BPT.TRAP 0x1 ;  /* 0x000000040000795c */ /* 0x000fe20000300000 */
.L_x_25:
[----:B---3--:R-:W-:Y:S05]  /*24c0*/  @P0 BRA `(.L_x_26) ;  /* 0x0000000000080947 */ /* 0x008fea0003800000 */
[----:B------:R-:W3:Y:S02]  /*24d0*/  SYNCS.PHASECHK.TRANS64.TRYWAIT P0, [UR8], R4 ;  /* 0x00000004ff0075a7 */ /* 0x000ee40008000148 */
[----:B---3--:R-:W-:Y:S05]  /*24e0*/  @!P0 BRA `(.L_x_27) ;  /* 0x000000c800488947 */ /* 0x008fea0003800000 */
.L_x_26:
[----:B------:R-:W-:Y:S01]  /*24f0*/  UIADD3 UR8, UR50, 0x2e200, URZ ;  /* 0x0002e20032087890 */ /* 0x000fe2000fffe03f */
[----:B------:R-:W-:Y:S01]  /*2500*/  WARPGROUP.ARRIVE ;  /* 0x00000000000079c5 */ /* 0x000fe20000000000 */
[----:B------:R-:W-:Y:S02]  /*2510*/  UISETP.NE.AND UP0, UPT, UR6, URZ, UPT ;  /* 0x0000003f0600728c */ /* 0x000fe4000bf05270 */
[----:B------:R-:W-:Y:S02]  /*2520*/  USHF.R.U32.HI UR8, URZ, 0x4, UR8 ;  /* 0x000000043f087899 */ /* 0x000fe40008011608 */
[----:B------:R-:W-:Y:S02]  /*2530*/  USEL UR7, UR7, URZ, !UP0 ;  /* 0x0000003f07077287 */ /* 0x000fe4000c000000 */
[----:B------:R-:W-:Y:S02]  /*2540*/  ULOP3.LUT UR8, UR8, 0x3fff, URZ, 0xc0, !UPT ;  /* 0x00003fff08087892 */ /* 0x000fe4000f8ec03f */
[----:B------:R-:W-:-:S02]  /*2550*/  ULOP3.LUT UR6, UR12, 0x10000, URZ, 0xfc, !UPT ;  /* 0x000100000c067892 */ /* 0x000fc4000f8efc3f */
[----:B------:R-:W-:Y:S02]  /*2560*/  ULOP3.LUT UR8, UR8, 0x10000, URZ, 0xfc, !UPT ;  /* 0x0001000008087892 */ /* 0x000fe4000f8efc3f */
[----:B------:R-:W-:Y:S02]  /*2570*/  UISETP.NE.U32.AND UP0, UPT, UR7, URZ, UPT ;  /* 0x0000003f0700728c */ /* 0x000fe4000bf05070 */
[----:B------:R-:W-:Y:S02]  /*2580*/  ULEA UR7, UR13, UR6, 0xa ;  /* 0x000000060d077291 */ /* 0x000fe4000f8e503f */
[----:B------:R-:W-:Y:S01]  /*2590*/  ULEA UR6, UR13, UR8, 0x8 ;  /* 0x000000080d067291 */ /* 0x000fe2000f8e403f */
[----:B------:R-:W-:Y:S01]  /*25a0*/  UMOV UR9, 0x80000020 ;  /* 0x8000002000097882 */ /* 0x000fe20000000000 */
[----:B------:R-:W-:Y:S01]  /*25b0*/  UMOV UR11, 0x80000020 ;  /* 0x80000020000b7882 */ /* 0x000fe20000000000 */
[----:B------:R-:W-:Y:S02]  /*25c0*/  UIADD3 UR15, UR7, 0x200, URZ ;  /* 0x00000200070f7890 */ /* 0x000fe4000fffe03f */
[----:B------:R-:W-:-:S02]  /*25d0*/  UMOV UR8, UR7 ;  /* 0x0000000700087c82 */ /* 0x000fc40008000000 */
[----:B------:R-:W-:Y:S01]  /*25e0*/  UMOV UR10, UR6 ;  /* 0x00000006000a7c82 */ /* 0x000fe20008000000 */
[----:B------:R-:W-:Y:S01]  /*25f0*/  UIADD3 UR5, UR5, 0x2, URZ ;  /* 0x0000000205057890 */ /* 0x000fe2000fffe03f */
[----:B------:R-:W-:Y:S01]  /*2600*/  QGMMA.64x64x32.F32.E4M3.E4M3 R56, gdesc[UR8], R56, UP0, gsb0 ;  /* 0x00e00000083879f3 */ /* 0x000fe2000b800838 */
[----:B------:R-:W-:Y:S01]  /*2610*/  UMOV UR9, 0x80000020 ;  /* 0x8000002000097882 */ /* 0x000fe20000000000 */
[----:B------:R-:W-:Y:S01]  /*2620*/  UMOV UR8, UR15 ;  /* 0x0000000f00087c82 */ /* 0x000fe20008000000 */
[----:B------:R-:W-:Y:S02]  /*2630*/  WARPGROUP.DEPBAR.LE gsb0, 0x0 ;  /* 0x00008000000079c5 */ /* 0x000fe40000010000 */
[----:B------:R-:W-:-:S06]  /*2640*/  WARPGROUP.ARRIVE ;  /* 0x00000000000079c5 */ /* 0x000fcc0000000000 */
[----:B------:R-:W-:Y:S01]  /*2650*/  QGMMA.64x64x32.F32.E4M3.E4M3 R24, gdesc[UR8], R24, UP0, gsb0 ;  /* 0x00e00000081879f3 */ /* 0x000fe2000b800818 */
[----:B------:R-:W-:Y:S02]  /*2660*/  UIADD3 UR8, UR7, 0x2, URZ ;  /* 0x0000000207087890 */ /* 0x000fe4000fffe03f */
[----:B------:R-:W-:Y:S01]  /*2670*/  UIADD3 UR10, UR6, 0x2, URZ ;  /* 0x00000002060a7890 */ /* 0x000fe2000fffe03f */
[----:B------:R-:W-:Y:S01]  /*2680*/  UMOV UR9, 0x80000020 ;  /* 0x8000002000097882 */ /* 0x000fe20000000000 */
[----:B------:R-:W-:Y:S01]  /*2690*/  UMOV UR11, 0x80000020 ;  /* 0x80000020000b7882 */ /* 0x000fe20000000000 */
[----:B------:R-:W-:Y:S02]  /*26a0*/  UIADD3 UR7, UR7, 0x202, URZ ;  /* 0x0000020207077890 */ /* 0x000fe4000fffe03f */
[----:B------:R-:W-:-:S04]  /*26b0*/  UISETP.NE.AND UP0, UPT, UR5, UR16, UPT ;  /* 0x000000100500728c */ /* 0x000fc8000bf05270 */
        /* <DEDUP_REMOVED lines=12> */
[----:B------:R-:W-:Y:S01]  /*2780*/  FADD R155, R56, R155 ;  /* 0x0000009b389b7221 */ /* 0x000fe20000000000 */
[----:B------:R-:W-:-:S01]  /*2790*/  FADD R154, R57, R154 ;  /* 0x0000009a399a7221 */ /* 0x000fc20000000000 */
        /* <DEDUP_REMOVED lines=62> */
[----:B------:R-:W-:-:S06]  /*2b80*/  UMOV UR5, URZ ;  /* 0x0000003f00057c82 */ /* 0x000fcc0008000000 */
.L_x_28:
[----:B------:R-:W-:Y:S05]  /*2b90*/  @!P1 BRA `(.L_x_29) ;  /* 0x0000000000049947 */ /* 0x000fea0003800000 */
[----:B------:R-:W-:Y:S01]  /*2ba0*/  BPT.TRAP 0x1 ;  /* 0x000000040000795c */ /* 0x000fe20000300000 */
.L_x_29:
[----:B------:R-:W-:Y:S01]  /*2bb0*/  ULEA UR7, UR14, UR50, 0x3 ;  /* 0x000000320e077291 */ /* 0x000fe2000f8e183f */
[----:B------:R-:W-:-:S03]  /*2bc0*/  ISETP.GT.U32.AND P0, PT, R19, 0x1, PT ;  /* 0x000000011300780c */ /* 0x000fc60003f04070 */
[----:B------:R-:W-:-:S04]  /*2bd0*/  UIADD3 UR7, UR7, 0x50, URZ ;  /* 0x0000005007077890 */ /* 0x000fc8000fffe03f */
[----:B------:R-:W-:-:S09]  /*2be0*/  UPRMT UR7, URZ, 0x654, UR7 ;  /* 0x000006543f077896 */ /* 0x000fd20008000007 */
[----:B------:R-:W-:Y:S01]  /*2bf0*/  SYNCS.ARRIVE.TRANS64.RED.A1T0 RZ, [UR7], RZ ;  /* 0x000000ffffff79a7 */ /* 0x000fe20008100407 */
[----:B------:R-:W-:Y:S05]  /*2c00*/  @P0 BRA `(.L_x_30) ;  /* 0x0000000000040947 */ /* 0x000fea0003800000 */
[----:B------:R-:W-:Y:S01]  /*2c10*/  BPT.TRAP 0x1 ;  /* 0x000000040000795c */ /* 0x000fe20000300000 */
.L_x_30:
[----:B------:R-:W-:Y:S01]  /*2c20*/  UIADD3 UR13, UR13, 0x1, URZ ;  /* 0x000000010d0d7890 */ /* 0x000fe2000fffe03f */
[C---:B------:R-:W-:Y:S01]  /*2c30*/  ISETP.GT.AND P0, PT, R0.reuse, 0x1, PT ;  /* 0x000000010000780c */ /* 0x040fe20003f04270 */
[----:B------:R-:W-:Y:S01]  /*2c40*/  UIADD3 UR14, UR14, 0x1, URZ ;  /* 0x000000010e0e7890 */ /* 0x000fe2000fffe03f */
[----:B------:R-:W-:Y:S01]  /*2c50*/  VIADD R0, R0, 0xffffffff ;  /* 0xffffffff00007836 */ /* 0x000fe20000000000 */
[----:B------:R-:W-:Y:S02]  /*2c60*/  UISETP.NE.AND UP0, UPT, UR13, 0xa, UPT ;  /* 0x0000000a0d00788c */ /* 0x000fe4000bf05270 */
[----:B------:R-:W-:Y:S02]  /*2c70*/  UISETP.NE.AND UP1, UPT, UR14, 0xa, UPT ;  /* 0x0000000a0e00788c */ /* 0x000fe4000bf25270 */
[----:B------:R-:W-:Y:S02]  /*2c80*/  USEL UR7, URZ, 0x1, UP0 ;  /* 0x000000013f077887 */ /* 0x000fe40008000000 */
[----:B------:R-:W-:-:S02]  /*2c90*/  USEL UR13, UR13, URZ, UP0 ;  /* 0x0000003f0d0d7287 */ /* 0x000fc40008000000 */
[----:B------:R-:W-:Y:S02]  /*2ca0*/  USEL UR14, UR14, URZ, UP1 ;  /* 0x0000003f0e0e7287 */ /* 0x000fe40008800000 */
[----:B------:R-:W-:Y:S01]  /*2cb0*/  LOP3.LUT R6, R6, UR7, RZ, 0x3c, !PT ;  /* 0x0000000706067c12 */ /* 0x000fe2000f8e3cff */
[----:B------:R-:W-:Y:S01]  /*2cc0*/  UMOV UR7, 0x1 ;  /* 0x0000000100077882 */ /* 0x000fe20000000000 */
[----:B------:R-:W-:Y:S08]  /*2cd0*/  @P0 BRA `(.L_x_31) ;  /* 0xfffffff400d80947 */ /* 0x000ff0000383ffff */
.L_x_23:
[----:B------:R-:W-:Y:S01]  /*2ce0*/  UISETP.NE.AND UP0, UPT, UR5, URZ, UPT ;  /* 0x0000003f0500728c */ /* 0x000fe2000bf05270 */
[----:B--23--:R-:W2:Y:S03]  /*2cf0*/  LDC R0, c[0x0][0x28c] ;  /* 0x0000a300ff007b82 */ /* 0x00cea60000000800 */
[----:B------:R-:W-:-:S06]  /*2d00*/  USEL UR5, URZ, 0x1, !UP0 ;  /* 0x000000013f057887 */ /* 0x000fcc000c000000 */
[----:B------:R-:W-:Y:S02]  /*2d10*/  ISETP.NE.AND P0, PT, RZ, UR5, PT ;  /* 0x00000005ff007c0c */ /* 0x000fe4000bf05270 */
[----:B--2---:R-:W-:-:S11]  /*2d20*/  ISETP.GE.AND P1, PT, R0, 0x1, PT ;  /* 0x000000010000780c */ /* 0x004fd60003f26270 */
[----:B------:R-:W-:Y:S05]  /*2d30*/  @!P0 BRA `(.L_x_32) ;  /* 0x0000000400008947 */ /* 0x000fea0003800000 */
[----:B------:R-:W-:Y:S01]  /*2d40*/  FADD R155, R56, R155 ;  /* 0x0000009b389b7221 */ /* 0x000fe20000000000 */
        /* <DEDUP_REMOVED lines=62> */
[----:B------:R-:W-:-:S07]  /*3130*/  FADD R92, R92, R55 ;  /* 0x000000375c5c7221 */ /* 0x000fce0000000000 */
.L_x_32:
[----:B------:R-:W-:Y:S05]  /*3140*/  @!P1 BRA `(.L_x_33) ;  /* 0x0000000000409947 */ /* 0x000fea0003800000 */
[----:B------:R-:W-:-:S13]  /*3150*/  ISETP.NE.AND P0, PT, R156, 0x3, PT ;  /* 0x000000039c00780c */ /* 0x000fda0003f05270 */
[----:B------:R-:W-:Y:S05]  /*3160*/  @!P0 BRA `(.L_x_34) ;  /* 0x0000000000048947 */ /* 0x000fea0003800000 */
[----:B------:R-:W-:Y:S01]  /*3170*/  BPT.TRAP 0x1 ;  /* 0x000000040000795c */ /* 0x000fe20000300000 */
.L_x_34:
[----:B------:R-:W-:Y:S01]  /*3180*/  UISETP.LT.AND UP0, UPT, UR49, 0x1, UPT ;  /* 0x000000013100788c */ /* 0x000fe2000bf01270 */
[----:B------:R-:W-:-:S03]  /*3190*/  ISETP.GT.U32.AND P0, PT, R19, 0x1, PT ;  /* 0x000000011300780c */ /* 0x000fc60003f04070 */
[----:B------:R-:W-:-:S04]  /*31a0*/  USEL UR5, UR49, 0x1, UP0 ;  /* 0x0000000131057887 */ /* 0x000fc80008000000 */
[----:B------:R-:W-:-:S04]  /*31b0*/  UIADD3 UR5, UR4, UR49, -UR5 ;  /* 0x0000003104057290 */ /* 0x000fc8000fffe805 */
[----:B------:R-:W-:-:S04]  /*31c0*/  UIMAD.WIDE.U32 UR6, UR5, -0x33333333, URZ ;  /* 0xcccccccd050678a5 */ /* 0x000fc8000f8e003f */
[----:B------:R-:W-:-:S04]  /*31d0*/  USHF.R.U32.HI UR6, URZ, 0x3, UR7 ;  /* 0x000000033f067899 */ /* 0x000fc80008011607 */
[----:B------:R-:W-:-:S04]  /*31e0*/  UIMAD UR5, UR6, -0xa, UR5 ;  /* 0xfffffff6060578a4 */ /* 0x000fc8000f8e0205 */
[----:B------:R-:W-:-:S04]  /*31f0*/  ULEA UR5, UR5, UR50, 0x3 ;  /* 0x0000003205057291 */ /* 0x000fc8000f8e183f */
[----:B------:R-:W-:-:S04]  /*3200*/  UIADD3 UR5, UR5, 0x50, URZ ;  /* 0x0000005005057890 */ /* 0x000fc8000fffe03f */
[----:B------:R-:W-:-:S09]  /*3210*/  UPRMT UR5, URZ, 0x654, UR5 ;  /* 0x000006543f057896 */ /* 0x000fd20008000005 */
[----:B------:R-:W-:Y:S01]  /*3220*/  SYNCS.ARRIVE.TRANS64.RED.A1T0 RZ, [UR5], RZ ;  /* 0x000000ffffff79a7 */ /* 0x000fe20008100405 */
[----:B------:R-:W-:Y:S05]  /*3230*/  @P0 BRA `(.L_x_33) ;  /* 0x0000000000040947 */ /* 0x000fea0003800000 */
[----:B------:R-:W-:Y:S01]  /*3240*/  BPT.TRAP 0x1 ;  /* 0x000000040000795c */ /* 0x000fe20000300000 */
.L_x_33:
[----:B------:R-:W-:Y:S01]  /*3250*/  UIADD3 UR6, UR50, 0x100, URZ ;  /* 0x0000010032067890 */ /* 0x000fe2000fffe03f */
[----:B------:R-:W-:Y:S01]  /*3260*/  R2UR UR46, R3 ;  /* 0x00000000032e72ca */ /* 0x000fe200000e0000 */
[----:B------:R-:W-:Y:S01]  /*3270*/  UIADD3 UR51, UR49, UR4, URZ ;  /* 0x0000000431337290 */ /* 0x000fe2000fffe03f */
[----:B------:R-:W-:Y:S01]  /*3280*/  R2UR UR45, R8 ;  /* 0x00000000082d72ca */ /* 0x000fe200000e0000 */
[----:B------:R-:W-:Y:S02]  /*3290*/  UISETP.GE.U32.AND UP1, UPT, UR49, 0xa, UPT ;  /* 0x0000000a3100788c */ /* 0x000fe4000bf26070 */
[----:B------:R-:W-:Y:S02]  /*32a0*/  ULOP3.LUT UP2, URZ, UR6, 0x9f, URZ, 0xc0, !UPT ;  /* 0x0000009f063f7892 */ /* 0x000fe4000f84c03f */
[----:B------:R-:W-:-:S04]  /*32b0*/  UISETP.GT.U32.AND UP0, UPT, UR51, 0x9, UPT ;  /* 0x000000093300788c */ /* 0x000fc8000bf04070 */
[----:B------:R-:W-:Y:S01]  /*32c0*/  UISETP.LT.U32.AND UP0, UPT, UR49, 0xa, UP0 ;  /* 0x0000000a3100788c */ /* 0x000fe20008701070 */
[----:B------:R-:W-:Y:S01]  /*32d0*/  PLOP3.LUT P0, PT, PT, PT, UP2, 0x80, 0x0 ;  /* 0x000000000000781c */ /* 0x000fe20003f0f028 */
[----:B------:R-:W-:Y:S02]  /*32e0*/  USHF.L.U32 UR46, UR46, 0x8, URZ ;  /* 0x000000082e2e7899 */ /* 0x000fe4000800063f */
[----:B------:R-:W-:Y:S02]  /*32f0*/  @UP1 UIMAD.WIDE.U32 UR4, UR51, -0x33333333, URZ ;  /* 0xcccccccd330418a5 */ /* 0x000fe4000f8e003f */
[----:B------:R-:W-:Y:S02]  /*3300*/  USEL UR6, URZ, 0x1, !UP0 ;  /* 0x000000013f067887 */ /* 0x000fe4000c000000 */
[----:B------:R-:W-:Y:S02]  /*3310*/  @UP1 USHF.R.U32.HI UR4, URZ, 0x3, UR5 ;  /* 0x000000033f041899 */ /* 0x000fe40008011605 */
[----:B------:R-:W-:-:S02]  /*3320*/  ULOP3.LUT UR48, UR48, UR6, URZ, 0x3c, !UPT ;  /* 0x0000000630307292 */ /* 0x000fc4000f8e3c3f */
[----:B------:R-:W-:Y:S02]  /*3330*/  USHF.L.U32 UR45, UR45, 0x6, URZ ;  /* 0x000000062d2d7899 */ /* 0x000fe4000800063f */
[----:B------:R-:W-:Y:S01]  /*3340*/  @UP1 ULOP3.LUT UR48, UR48, 0x1, UR4, 0x78, !UPT ;  /* 0x0000000130301892 */ /* 0x000fe2000f8e7804 */
[----:B------:R-:W-:Y:S11]  /*3350*/  @!P0 BRA `(.L_x_35) ;  /* 0x0000000000408947 */ /* 0x000ff60003800000 */
[----:B------:R-:W-:Y:S01]  /*3360*/  MOV R0, 0x0 ;  /* 0x0000000000007802 */ /* 0x000fe20000000f00 */
[----:B------:R-:W-:Y:S01]  /*3370*/  ULDC.64 UR4, c[0x4][0x70] ;  /* 0x01001c0000047ab9 */ /* 0x000fe20000000a00 */
[----:B------:R-:W-:Y:S01]  /*3380*/  ULDC.64 UR6, c[0x4][0x8] ;  /* 0x0100020000067ab9 */ /* 0x000fe20000000a00 */
[----:B------:R-:W-:Y:S01]  /*3390*/  MOV R4, UR4 ;  /* 0x0000000400047c02 */ /* 0x000fe20008000f00 */
[----:B------:R2:W3:Y:S01]  /*33a0*/  LDC.64 R14, c[0x4][R0] ;  /* 0x01000000000e7b82 */ /* 0x0004e20000000a00 */
[----:B------:R-:W-:Y:S01]  /*33b0*/  MOV R5, UR5 ;  /* 0x0000000500057c02 */ /* 0x000fe20008000f00 */
[----:B------:R-:W-:Y:S01]  /*33c0*/  ULDC.64 UR4, c[0x4][0x78] ;  /* 0x01001e0000047ab9 */ /* 0x000fe20000000a00 */
[----:B------:R-:W-:Y:S01]  /*33d0*/  MOV R10, UR6 ;  /* 0x00000006000a7c02 */ /* 0x000fe20008000f00 */
[----:B------:R-:W-:Y:S01]  /*33e0*/  IMAD.U32 R6, RZ, RZ, UR4 ;  /* 0x00000004ff067e24 */ /* 0x000fe2000f8e00ff */
[----:B------:R-:W-:Y:S01]  /*33f0*/  MOV R7, UR5 ;  /* 0x0000000500077c02 */ /* 0x000fe20008000f00 */
[----:B------:R-:W-:Y:S01]  /*3400*/  IMAD.U32 R11, RZ, RZ, UR7 ;  /* 0x00000007ff0b7e24 */ /* 0x000fe2000f8e00ff */
[----:B------:R-:W-:Y:S01]  /*3410*/  MOV R8, 0x70 ;  /* 0x0000007000087802 */ /* 0x000fe20000000f00 */
[----:B------:R-:W-:Y:S01]  /*3420*/  IMAD.MOV.U32 R13, RZ, RZ, RZ ;  /* 0x000000ffff0d7224 */ /* 0x000fe200078e00ff */
[----:B--2---:R-:W-:-:S07]  /*3430*/  MOV R12, 0x1 ;  /* 0x00000001000c7802 */ /* 0x004fce0000000f00 */
[----:B------:R-:W-:-:S07]  /*3440*/  LEPC R20, `(.L_x_35) ;  /* 0x000000001014794e */ /* 0x000fce0000000000 */
[----:B-1-3-5:R-:W-:Y:S05]  /*3450*/  CALL.ABS.NOINC R14 ;  /* 0x000000000e007343 */ /* 0x02afea0003c00000 */
.L_x_35:
[----:B------:R-:W-:-:S04]  /*3460*/  UIADD3 UR4, UR50, 0x4100, URZ ;  /* 0x0000410032047890 */ /* 0x000fc8000fffe03f */
[----:B------:R-:W-:-:S06]  /*3470*/  ULOP3.LUT UP0, URZ, UR4, 0x9f, URZ, 0xc0, !UPT ;  /* 0x0000009f043f7892 */ /* 0x000fcc000f80c03f */
[----:B------:R-:W-:-:S13]  /*3480*/  PLOP3.LUT P0, PT, PT, PT, UP0, 0x80, 0x0 ;  /* 0x000000000000781c */ /* 0x000fda0003f0f008 */
[----:B------:R-:W-:Y:S05]  /*3490*/  @!P0 BRA `(.L_x_36) ;  /* 0x0000000000408947 */ /* 0x000fea0003800000 */
[----:B------:R-:W-:Y:S01]  /*34a0*/  MOV R0, 0x0 ;  /* 0x0000000000007802 */ /* 0x000fe20000000f00 */
[----:B------:R-:W-:Y:S01]  /*34b0*/  ULDC.64 UR4, c[0x4][0x70] ;  /* 0x01001c0000047ab9 */ /* 0x000fe20000000a00 */
[----:B------:R-:W-:Y:S01]  /*34c0*/  ULDC.64 UR6, c[0x4][0x78] ;  /* 0x01001e0000067ab9 */ /* 0x000fe20000000a00 */
[----:B------:R-:W-:Y:S01]  /*34d0*/  MOV R4, UR4 ;  /* 0x0000000400047c02 */ /* 0x000fe20008000f00 */
[----:B------:R2:W3:Y:S01]  /*34e0*/  LDC.64 R14, c[0x4][R0] ;  /* 0x01000000000e7b82 */ /* 0x0004e20000000a00 */
[----:B------:R-:W-:Y:S01]  /*34f0*/  MOV R5, UR5 ;  /* 0x0000000500057c02 */ /* 0x000fe20008000f00 */
[----:B------:R-:W-:Y:S01]  /*3500*/  ULDC.64 UR4, c[0x4][0x10] ;  /* 0x0100040000047ab9 */ /* 0x000fe20000000a00 */
[----:B------:R-:W-:Y:S01]  /*3510*/  IMAD.U32 R6, RZ, RZ, UR6 ;  /* 0x00000006ff067e24 */ /* 0x000fe2000f8e00ff */
[----:B------:R-:W-:Y:S01]  /*3520*/  MOV R7, UR7 ;  /* 0x0000000700077c02 */ /* 0x000fe20008000f00 */
[----:B------:R-:W-:Y:S01]  /*3530*/  IMAD.U32 R11, RZ, RZ, UR5 ;  /* 0x00000005ff0b7e24 */ /* 0x000fe2000f8e00ff */
[----:B------:R-:W-:Y:S01]  /*3540*/  MOV R10, UR4 ;  /* 0x00000004000a7c02 */ /* 0x000fe20008000f00 */
[----:B------:R-:W-:Y:S01]  /*3550*/  IMAD.MOV.U32 R13, RZ, RZ, RZ ;  /* 0x000000ffff0d7224 */ /* 0x000fe200078e00ff */
[----:B------:R-:W-:-:S02]  /*3560*/  MOV R8, 0x70 ;  /* 0x0000007000087802 */ /* 0x000fc40000000f00 */
[----:B--2---:R-:W-:-:S07]  /*3570*/  MOV R12, 0x1 ;  /* 0x00000001000c7802 */ /* 0x004fce0000000f00 */
[----:B------:R-:W-:-:S07]  /*3580*/  LEPC R20, `(.L_x_36) ;  /* 0x000000001014794e */ /* 0x000fce0000000000 */
[----:B-1-3-5:R-:W-:Y:S05]  /*3590*/  CALL.ABS.NOINC R14 ;  /* 0x000000000e007343 */ /* 0x02afea0003c00000 */
.L_x_36:
[----:B------:R-:W2:Y:S02]  /*35a0*/  LDC.64 R8, c[0x0][0x590] ;  /* 0x00016400ff087b82 */ /* 0x000ea40000000a00 */
[----:B--2---:R-:W-:-:S04]  /*35b0*/  ISETP.NE.U32.AND P2, PT, R8, RZ, PT ;  /* 0x000000ff0800720c */ /* 0x004fc80003f45070 */
[----:B------:R-:W-:-:S13]  /*35c0*/  ISETP.NE.AND.EX P2, PT, R9, RZ, PT, P2 ;  /* 0x000000ff0900720c */ /* 0x000fda0003f45320 */
[----:B------:R-:W-:Y:S05]  /*35d0*/  @!P2 BRA `(.L_x_37) ;  /* 0x000000000034a947 */ /* 0x000fea0003800000 */
[----:B------:R-:W-:Y:S02]  /*35e0*/  ULDC.64 UR4, c[0x0][0x588] ;  /* 0x0001620000047ab9 */ /* 0x000fe40000000a00 */
[----:B------:R-:W-:-:S04]  /*35f0*/  ISETP.NE.U32.AND P0, PT, RZ, UR4, PT ;  /* 0x00000004ff007c0c */ /* 0x000fc8000bf05070 */
[----:B------:R-:W-:-:S13]  /*3600*/  ISETP.NE.AND.EX P0, PT, RZ, UR5, PT, P0 ;  /* 0x00000005ff007c0c */ /* 0x000fda000bf05300 */
[----:B------:R-:W-:Y:S05]  /*3610*/  @!P0 BRA `(.L_x_38) ;  /* 0x0000000000188947 */ /* 0x000fea0003800000 */
[----:B------:R-:W2:Y:S01]  /*3620*/  LDC.64 R4, c[0x0][0x588] ;  /* 0x00016200ff047b82 */ /* 0x000ea20000000a00 */
[----:B------:R-:W-:-:S04]  /*3630*/  IMAD R3, R8, UR47, RZ ;  /* 0x0000002f08037c24 */ /* 0x000fc8000f8e02ff */
[----:B--2---:R-:W-:-:S05]  /*3640*/  IMAD.WIDE R4, R3, 0x4, R4 ;  /* 0x0000000403047825 */ /* 0x004fca00078e0204 */
[----:B-----5:R2:W5:Y:S01]  /*3650*/  LDG.E R88, desc[UR40][R4.64] ;  /* 0x0000002804587981 */ /* 0x020562000c1e1900 */
[----:B------:R-:W-:Y:S01]  /*3660*/  MOV R22, 0x1 ;  /* 0x0000000100167802 */ /* 0x000fe20000000f00 */
[----:B------:R-:W-:Y:S06]  /*3670*/  BRA `(.L_x_37) ;  /* 0x00000000000c7947 */ /* 0x000fec0003800000 */
.L_x_38:
[----:B------:R-:W-:Y:S01]  /*3680*/  ULDC UR4, c[0x0][0x580] ;  /* 0x0001600000047ab9 */ /* 0x000fe20000000800 */
[----:B------:R-:W-:Y:S01]  /*3690*/  MOV R22, 0x1 ;  /* 0x0000000100167802 */ /* 0x000fe20000000f00 */
[----:B-----5:R-:W-:-:S07]  /*36a0*/  IMAD.U32 R88, RZ, RZ, UR4 ;  /* 0x00000004ff587e24 */ /* 0x020fce000f8e00ff */
.L_x_37:
[----:B------:R-:W3:Y:S02]  /*36b0*/  LDC.64 R6, c[0x0][0x5b0] ;  /* 0x00016c00ff067b82 */ /* 0x000ee40000000a00 */
[----:B---3--:R-:W-:-:S04]  /*36c0*/  ISETP.NE.U32.AND P0, PT, R6, RZ, PT ;  /* 0x000000ff0600720c */ /* 0x008fc80003f05070 */
[----:B------:R-:W-:-:S13]  /*36d0*/  ISETP.NE.AND.EX P0, PT, R7, RZ, PT, P0 ;  /* 0x000000ff0700720c */ /* 0x000fda0003f05300 */
[----:B------:R-:W-:Y:S05]  /*36e0*/  @!P0 BRA `(.L_x_39) ;  /* 0x00000000002c8947 */ /* 0x000fea0003800000 */
[----:B------:R-:W-:Y:S02]  /*36f0*/  ULDC.64 UR4, c[0x0][0x5a8] ;  /* 0x00016a0000047ab9 */ /* 0x000fe40000000a00 */
[----:B------:R-:W-:-:S04]  /*3700*/  ISETP.NE.U32.AND P0, PT, RZ, UR4, PT ;  /* 0x00000004ff007c0c */ /* 0x000fc8000bf05070 */
[----:B------:R-:W-:-:S13]  /*3710*/  ISETP.NE.AND.EX P0, PT, RZ, UR5, PT, P0 ;  /* 0x00000005ff007c0c */ /* 0x000fda000bf05300 */
[----:B------:R-:W-:Y:S05]  /*3720*/  @!P0 BRA `(.L_x_40) ;  /* 0x0000000000148947 */ /* 0x000fea0003800000 */
[----:B--2---:R-:W2:Y:S01]  /*3730*/  LDC.64 R4, c[0x0][0x5a8] ;  /* 0x00016a00ff047b82 */ /* 0x004ea20000000a00 */
[----:B------:R-:W-:-:S04]  /*3740*/  IMAD R3, R6, UR47, RZ ;  /* 0x0000002f06037c24 */ /* 0x000fc8000f8e02ff */
[----:B--2---:R-:W-:-:S05]  /*3750*/  IMAD.WIDE R4, R3, 0x4, R4 ;  /* 0x0000000403047825 */ /* 0x004fca00078e0204 */
[----:B-1---5:R3:W5:Y:S01]  /*3760*/  LDG.E R89, desc[UR40][R4.64] ;  /* 0x0000002804597981 */ /* 0x022762000c1e1900 */
[----:B------:R-:W-:Y:S05]  /*3770*/  BRA `(.L_x_39) ;  /* 0x0000000000087947 */ /* 0x000fea0003800000 */
.L_x_40:
[----:B------:R-:W-:Y:S02]  /*3780*/  ULDC UR4, c[0x0][0x5a0] ;  /* 0x0001680000047ab9 */ /* 0x000fe40000000800 */
[----:B-1---5:R-:W-:-:S07]  /*3790*/  MOV R89, UR4 ;  /* 0x0000000400597c02 */ /* 0x022fce0008000f00 */
.L_x_39:
[----:B------:R-:W-:Y:S01]  /*37a0*/  ULDC.64 UR4, c[0x0][0x588] ;  /* 0x0001620000047ab9 */ /* 0x000fe20000000a00 */
[----:B------:R-:W-:Y:S01]  /*37b0*/  ISETP.NE.U32.AND P3, PT, R8, RZ, PT ;  /* 0x000000ff0800720c */ /* 0x000fe20003f65070 */
[----:B------:R-:W-:Y:S02]  /*37c0*/  UISETP.NE.U32.AND UP0, UPT, UR4, URZ, UPT ;  /* 0x0000003f0400728c */ /* 0x000fe4000bf05070 */
[----:B------:R-:W-:Y:S02]  /*37d0*/  ISETP.NE.U32.AND P4, PT, RZ, UR4, PT ;  /* 0x00000004ff007c0c */ /* 0x000fe4000bf85070 */
[----:B------:R-:W-:Y:S01]  /*37e0*/  ISETP.NE.AND.EX P3, PT, R9, RZ, PT, P3 ;  /* 0x000000ff0900720c */ /* 0x000fe20003f65330 */
[----:B------:R-:W-:Y:S02]  /*37f0*/  UISETP.NE.AND.EX UP0, UPT, UR5, URZ, UPT, UP0 ;  /* 0x0000003f0500728c */ /* 0x000fe4000bf05300 */
[----:B------:R-:W-:Y:S02]  /*3800*/  ISETP.NE.AND.EX P4, PT, RZ, UR5, PT, P4 ;  /* 0x00000005ff007c0c */ /* 0x000fe4000bf85340 */
[----:B------:R-:W-:-:S02]  /*3810*/  PLOP3.LUT P0, PT, PT, PT, PT, 0x8, 0x0 ;  /* 0x000000000000781c */ /* 0x000fc40003f0e170 */
[----:B------:R-:W-:-:S04]  /*3820*/  PLOP3.LUT P1, PT, PT, PT, UP0, 0x80, 0x0 ;  /* 0x000000000000781c */ /* 0x000fc80003f2f008 */
[----:B------:R-:W-:-:S05]  /*3830*/  PLOP3.LUT P1, PT, P1, PT, PT, 0x8, 0x0 ;  /* 0x000000000000781c */ /* 0x000fca0000f2e170 */
[----:B------:R-:W-:Y:S08]  /*3840*/  @P4 BRA P3, `(.L_x_41) ;  /* 0x0000000000244947 */ /* 0x000ff00001800000 */
[----:B------:R-:W-:Y:S04]  /*3850*/  BSSY B0, `(.L_x_41) ;  /* 0x0000008000007945 */ /* 0x000fe80003800000 */
[----:B------:R-:W-:Y:S05]  /*3860*/  @!P2 BRA `(.L_x_42) ;  /* 0x000000000014a947 */ /* 0x000fea0003800000 */
[----:B------:R-:W-:Y:S02]  /*3870*/  LOP3.LUT P3, RZ, R22, 0xff, RZ, 0xc0, !PT ;  /* 0x000000ff16ff7812 */ /* 0x000fe4000786c0ff */
[----:B------:R-:W-:-:S11]  /*3880*/  PLOP3.LUT P0, PT, P1, PT, PT, 0x80, 0x0 ;  /* 0x000000000000781c */ /* 0x000fd60000f0f070 */
[----:B------:R-:W-:Y:S05]  /*3890*/  @!P3 BRA `(.L_x_43) ;  /* 0x00000000000cb947 */ /* 0x000fea0003800000 */
[----:B-----5:R-:W-:Y:S01]  /*38a0*/  FSETP.EQ.AND P0, PT, R88, RZ, PT ;  /* 0x000000ff5800720b */ /* 0x020fe20003f02000 */
[----:B------:R-:W-:-:S12]  /*38b0*/  BRA `(.L_x_43) ;  /* 0x0000000000047947 */ /* 0x000fd80003800000 */
.L_x_42:
[----:B-----5:R-:W-:-:S13]  /*38c0*/  FSETP.EQ.AND P0, PT, R88, RZ, PT ;  /* 0x000000ff5800720b */ /* 0x020fda0003f02000 */
.L_x_43:
[----:B------:R-:W-:Y:S05]  /*38d0*/  BSYNC B0 ;  /* 0x0000000000007941 */ /* 0x000fea0003800000 */
.L_x_41:
[----:B------:R-:W-:Y:S04]  /*38e0*/  BSSY B0, `(.L_x_44) ;  /* 0x0000007000007945 */ /* 0x000fe80003800000 */
[----:B------:R-:W-:Y:S05]  /*38f0*/  @!P2 BRA `(.L_x_45) ;  /* 0x000000000010a947 */ /* 0x000fea0003800000 */
[----:B------:R-:W-:-:S13]  /*3900*/  LOP3.LUT P2, RZ, R22, 0xff, RZ, 0xc0, !PT ;  /* 0x000000ff16ff7812 */ /* 0x000fda000784c0ff */
[----:B------:R-:W-:Y:S05]  /*3910*/  @!P2 BRA `(.L_x_46) ;  /* 0x00000000000ca947 */ /* 0x000fea0003800000 */
[----:B-----5:R-:W-:Y:S01]  /*3920*/  FSETP.EQ.AND P1, PT, R88, RZ, PT ;  /* 0x000000ff5800720b */ /* 0x020fe20003f22000 */
[----:B------:R-:W-:-:S12]  /*3930*/  BRA `(.L_x_46) ;  /* 0x0000000000047947 */ /* 0x000fd80003800000 */
.L_x_45:
[----:B-----5:R-:W-:-:S13]  /*3940*/  FSETP.EQ.AND P1, PT, R88, RZ, PT ;  /* 0x000000ff5800720b */ /* 0x020fda0003f22000 */
.L_x_46:
[----:B------:R-:W-:Y:S05]  /*3950*/  BSYNC B0 ;  /* 0x0000000000007941 */ /* 0x000fea0003800000 */
.L_x_44:
[----:B------:R-:W-:Y:S01]  /*3960*/  BSSY B0, `(.L_x_47) ;  /* 0x000003f000007945 */ /* 0x000fe20003800000 */
[----:B------:R-:W-:Y:S02]  /*3970*/  CS2R R6, SRZ ;  /* 0x0000000000067805 */ /* 0x000fe4000001ff00 */
[----:B--23--:R-:W-:Y:S01]  /*3980*/  CS2R R4, SRZ ;  /* 0x0000000000047805 */ /* 0x00cfe2000001ff00 */
[----:B------:R-:W-:Y:S06]  /*3990*/  @P0 BRA `(.L_x_48) ;  /* 0x0000000000ec0947 */ /* 0x000fec0003800000 */
[----:B------:R-:W-:-:S13]  /*39a0*/  ISETP.NE.AND P3, PT, R23, 0x3, PT ;  /* 0x000000031700780c */ /* 0x000fda0003f65270 */
[----:B------:R-:W-:Y:S05]  /*39b0*/  @!P3 BRA `(.L_x_49) ;  /* 0x000000000004b947 */ /* 0x000fea0003800000 */
[----:B------:R-:W-:Y:S01]  /*39c0*/  BPT.TRAP 0x1 ;  /* 0x000000040000795c */ /* 0x000fe20000300000 */
.L_x_49:
[----:B------:R-:W-:Y:S01]  /*39d0*/  LEA R13, R91, UR50, 0x3 ;  /* 0x000000325b0d7c11 */ /* 0x000fe2000f8e18ff */
[----:B------:R-:W-:Y:S01]  /*39e0*/  BSSY B1, `(.L_x_50) ;  /* 0x0000005000017945 */ /* 0x000fe20003800000 */
[----:B------:R-:W-:Y:S02]  /*39f0*/  SHF.L.U32 R0, R90, 0x1f, RZ ;  /* 0x0000001f5a007819 */ /* 0x000fe400000006ff */
[----:B------:R-:W-:Y:S02]  /*3a00*/  CS2R R6, SRZ ;  /* 0x0000000000067805 */ /* 0x000fe4000001ff00 */
[----:B------:R-:W2:Y:S02]  /*3a10*/  SYNCS.PHASECHK.TRANS64.TRYWAIT P2, [R13+URZ+0xa0], R0 ;  /* 0x0000a0000d0075a7 */ /* 0x000ea4000804017f */
[----:B--2---:R-:W-:Y:S05]  /*3a20*/  @!P2 BRA `(.L_x_51) ;  /* 0x000000b40010a947 */ /* 0x004fea0003800000 */
.L_x_365:
[----:B------:R-:W-:Y:S05]  /*3a30*/  BSYNC B1 ;  /* 0x0000000000017941 */ /* 0x000fea0003800000 */
.L_x_50:
[----:B------:R-:W-:Y:S01]  /*3a40*/  BSSY B1, `(.L_x_52) ;  /* 0x000001f000017945 */ /* 0x000fe20003800000 */
[----:B------:R-:W-:-:S03]  /*3a50*/  CS2R R4, SRZ ;  /* 0x0000000000047805 */ /* 0x000fc6000001ff00 */
[----:B------:R-:W-:Y:S05]  /*3a60*/  @P1 BRA `(.L_x_53) ;  /* 0x0000000000701947 */ /* 0x000fea0003800000 */
[C---:B--2---:R-:W-:Y:S01]  /*3a70*/  SHF.L.U32 R0, R18.reuse, 0x4, RZ ;  /* 0x0000000412007819 */ /* 0x044fe200000006ff */
[C---:B------:R-:W-:Y:S01]  /*3a80*/  IMAD.SHL.U32 R3, R18.reuse, 0x2, RZ ;  /* 0x0000000212037824 */ /* 0x040fe200078e00ff */
[----:B------:R-:W-:Y:S02]  /*3a90*/  SHF.L.U32 R5, R18, 0x3, RZ ;  /* 0x0000000312057819 */ /* 0x000fe400000006ff */
[----:B------:R-:W-:Y:S02]  /*3aa0*/  LOP3.LUT R0, R0, 0xe00, RZ, 0xc0, !PT ;  /* 0x00000e0000007812 */ /* 0x000fe400078ec0ff */
[----:B------:R-:W-:Y:S02]  /*3ab0*/  LOP3.LUT R7, R5, 0x80, RZ, 0xc0, !PT ;  /* 0x0000008005077812 */ /* 0x000fe400078ec0ff */
[----:B------:R-:W-:Y:S02]  /*3ac0*/  LOP3.LUT R0, R0, 0x6, R3, 0xf8, !PT ;  /* 0x0000000600007812 */ /* 0x000fe400078ef803 */
[----:B------:R-:W-:-:S02]  /*3ad0*/  LOP3.LUT R7, R7, 0x10, R18, 0xf8, !PT ;  /* 0x0000001007077812 */ /* 0x000fc400078ef812 */
[----:B------:R-:W-:Y:S02]  /*3ae0*/  LOP3.LUT R0, R0, 0x60, R5, 0xf8, !PT ;  /* 0x0000006000007812 */ /* 0x000fe400078ef805 */
[----:B------:R-:W-:Y:S02]  /*3af0*/  SHF.R.U32.HI R3, RZ, 0x4, R18 ;  /* 0x00000004ff037819 */ /* 0x000fe40000011612 */
[----:B------:R-:W-:Y:S02]  /*3b00*/  LOP3.LUT R0, R0, R7, RZ, 0xfc, !PT ;  /* 0x0000000700007212 */ /* 0x000fe400078efcff */
[----:B------:R-:W-:Y:S02]  /*3b10*/  LOP3.LUT P2, RZ, R3, 0x1, RZ, 0xc0, !PT ;  /* 0x0000000103ff7812 */ /* 0x000fe4000784c0ff */
[----:B------:R-:W-:-:S05]  /*3b20*/  LEA R0, R91, R0, 0xc ;  /* 0x000000005b007211 */ /* 0x000fca00078e60ff */
[----:B------:R-:W-:Y:S01]  /*3b30*/  VIADD R3, R0, UR50 ;  /* 0x0000003200037c36 */ /* 0x000fe20008000000 */
[----:B------:R-:W-:Y:S04]  /*3b40*/  LDS.U16 R5, [R0+UR50+0x208] ;  /* 0x0002083200057984 */ /* 0x000fe80008000400 */
[C---:B------:R-:W-:Y:S01]  /*3b50*/  IADD3 R4, R3.reuse, 0x100, RZ ;  /* 0x0000010003047810 */ /* 0x040fe20007ffe0ff */
[----:B------:R-:W2:Y:S01]  /*3b60*/  LDS.U16 R6, [R0+UR50+0x108] ;  /* 0x0001083200067984 */ /* 0x000ea20008000400 */
[----:B------:R-:W-:-:S03]  /*3b70*/  IADD3 R7, R3, 0x110, RZ ;  /* 0x0000011003077810 */ /* 0x000fc60007ffe0ff */
[----:B------:R-:W-:Y:S01]  /*3b80*/  @P2 VIADD R7, R4, 0xfffffff0 ;  /* 0xfffffff004072836 */ /* 0x000fe20000000000 */
[----:B------:R-:W-:Y:S04]  /*3b90*/  LDS.U16 R3, [R0+UR50+0x100] ;  /* 0x0001003200037984 */ /* 0x000fe80008000400 */
[----:B------:R-:W3:Y:S04]  /*3ba0*/  LDS.U16 R4, [R0+UR50+0x200] ;  /* 0x0002003200047984 */ /* 0x000ee80008000400 */
[----:B------:R-:W-:Y:S04]  /*3bb0*/  LDS.U16 R8, [R7+0x100] ;  /* 0x0001000007087984 */ /* 0x000fe80000000400 */
[----:B------:R-:W4:Y:S04]  /*3bc0*/  LDS.U16 R9, [R7] ;  /* 0x0000000007097984 */ /* 0x000f280000000400 */
[----:B------:R-:W-:Y:S04]  /*3bd0*/  LDS.U16 R10, [R7+0x108] ;  /* 0x00010800070a7984 */ /* 0x000fe80000000400 */
[----:B------:R-:W1:Y:S01]  /*3be0*/  LDS.U16 R11, [R7+0x8] ;  /* 0x00000800070b7984 */ /* 0x000e620000000400 */
[----:B--2---:R-:W-:-:S02]  /*3bf0*/  PRMT R5, R6, 0x5410, R5 ;  /* 0x0000541006057816 */ /* 0x004fc40000000005 */
[----:B---3--:R-:W-:Y:S02]  /*3c00*/  PRMT R4, R3, 0x5410, R4 ;  /* 0x0000541003047816 */ /* 0x008fe40000000004 */
[----:B----4-:R-:W-:Y:S02]  /*3c10*/  PRMT R6, R9, 0x5410, R8 ;  /* 0x0000541009067816 */ /* 0x010fe40000000008 */
[----:B-1----:R-:W-:-:S07]  /*3c20*/  PRMT R7, R11, 0x5410, R10 ;  /* 0x000054100b077816 */ /* 0x002fce000000000a */
.L_x_53:
[----:B------:R-:W-:Y:S05]  /*3c30*/  BSYNC B1 ;  /* 0x0000000000017941 */ /* 0x000fea0003800000 */
.L_x_52:
[----:B------:R-:W-:Y:S01]  /*3c40*/  @!PT LDS RZ, [RZ] ;  /* 0x00000000fffff984 */ /* 0x000fe20000000800 */
[----:B------:R-:W-:Y:S01]  /*3c50*/  @!PT LDS RZ, [RZ] ;  /* 0x00000000fffff984 */ /* 0x000fe20000000800 */
[----:B------:R-:W-:Y:S01]  /*3c60*/  @!PT LDS RZ, [RZ] ;  /* 0x00000000fffff984 */ /* 0x000fe20000000800 */
[----:B------:R-:W-:Y:S01]  /*3c70*/  @!PT LDS RZ, [RZ] ;  /* 0x00000000fffff984 */ /* 0x000fe20000000800 */
[----:B------:R3:W-:Y:S06]  /*3c80*/  MEMBAR.ALL.CTA ;  /* 0x0000000000007992 */ /* 0x0007ec0000008000 */
[----:B---3--:R-:W3:Y:S01]  /*3c90*/  FENCE.VIEW.ASYNC.S ;  /* 0x00000000000073c6 */ /* 0x008ee20000000000 */
[----:B------:R-:W-:Y:S05]  /*3ca0*/  @!P3 BRA `(.L_x_54) ;  /* 0x000000000004b947 */ /* 0x000fea0003800000 */
[----:B------:R-:W-:Y:S01]  /*3cb0*/  BPT.TRAP 0x1 ;  /* 0x000000040000795c */ /* 0x000fe20000300000 */
.L_x_54:
[----:B------:R-:W4:Y:S01]  /*3cc0*/  S2R R3, SR_CgaCtaId ;  /* 0x0000000000037919 */ /* 0x000f220000008800 */
[----:B--2---:R-:W-:Y:S02]  /*3cd0*/  IADD3 R0, R13, 0xc0, RZ ;  /* 0x000000c00d007810 */ /* 0x004fe40007ffe0ff */
[----:B------:R-:W-:-:S04]  /*3ce0*/  IADD3 R91, R91, 0x1, RZ ;  /* 0x000000015b5b7810 */ /* 0x000fc80007ffe0ff */
[----:B------:R-:W-:-:S04]  /*3cf0*/  ISETP.NE.AND P2, PT, R91, 0x4, PT ;  /* 0x000000045b00780c */ /* 0x000fc80003f45270 */
[----:B------:R-:W-:Y:S02]  /*3d00*/  SEL R91, R91, RZ, P2 ;  /* 0x000000ff5b5b7207 */ /* 0x000fe40001000000 */
[----:B----4-:R-:W-:Y:S02]  /*3d10*/  PRMT R0, R3, 0x654, R0 ;  /* 0x0000065403007816 */ /* 0x010fe40000000000 */
[----:B------:R-:W-:Y:S02]  /*3d20*/  SEL R3, RZ, 0x1, P2 ;  /* 0x00000001ff037807 */ /* 0x000fe40001000000 */
[----:B---3--:R2:W-:Y:S02]  /*3d30*/  SYNCS.ARRIVE.TRANS64.RED.A1T0 RZ, [R0+URZ], RZ ;  /* 0x000000ff00ff79a7 */ /* 0x0085e4000810043f */
[----:B------:R-:W-:-:S07]  /*3d40*/  LOP3.LUT R90, R90, R3, RZ, 0x3c, !PT ;  /* 0x000000035a5a7212 */ /* 0x000fce00078e3cff */
.L_x_48:
[----:B------:R-:W-:Y:S05]  /*3d50*/  BSYNC B0 ;  /* 0x0000000000007941 */ /* 0x000fea0003800000 */
.L_x_47:
[-C--:B--2---:R-:W-:Y:S01]  /*3d60*/  F2FP.F16.E4M3.UNPACK_B R0, R4.reuse ;  /* 0x00000004ff00723e */ /* 0x084fe200020006ff */
[C---:B-----5:R-:W-:Y:S01]  /*3d70*/  FMUL R155, R89.reuse, R155 ;  /* 0x0000009b599b7220 */ /* 0x060fe20000400000 */
[----:B------:R-:W-:Y:S01]  /*3d80*/  F2FP.F16.E4M3.UNPACK_B R3, R4.H1 ;  /* 0x00000004ff03723e */ /* 0x000fe200030006ff */
[C---:B------:R-:W-:Y:S01]  /*3d90*/  FMUL R8, R89.reuse, R153 ;  /* 0x0000009959087220 */ /* 0x040fe20000400000 */
[C---:B------:R-:W-:Y:S01]  /*3da0*/  FMUL R154, R89.reuse, R154 ;  /* 0x0000009a599a7220 */ /* 0x040fe20000400000 */
[--C-:B------:R-:W-:Y:S02]  /*3db0*/  HADD2.F32 R9, -RZ, R0.reuse.H0_H0 ;  /* 0x20000000ff097230 */ /* 0x100fe40000004100 */
[----:B------:R-:W-:Y:S01]  /*3dc0*/  FMUL R15, R89, R152 ;  /* 0x00000098590f7220 */ /* 0x000fe20000400000 */
[----:B------:R-:W-:Y:S01]  /*3dd0*/  HADD2.F32 R11, -RZ, R0.H1_H1 ;  /* 0x30000000ff0b7230 */ /* 0x000fe20000004100 */
[----:B------:R-:W-:Y:S01]  /*3de0*/  F2FP.F16.E4M3.UNPACK_B R0, R5 ;  /* 0x00000005ff00723e */ /* 0x000fe200020006ff */
[----:B------:R-:W-:-:S02]  /*3df0*/  HADD2.F32 R13, -RZ, R3.H0_H0 ;  /* 0x20000003ff0d7230 */ /* 0x000fc40000004100 */
[C---:B------:R-:W-:Y:S01]  /*3e00*/  FFMA R155, R88.reuse, R9, R155 ;  /* 0x00000009589b7223 */ /* 0x040fe2000000009b */
[----:B------:R-:W-:Y:S02]  /*3e10*/  HADD2.F32 R3, -RZ, R3.H1_H1 ;  /* 0x30000003ff037230 */ /* 0x000fe40000004100 */
[C---:B------:R-:W-:Y:S01]  /*3e20*/  FFMA R154, R88.reuse, R11, R154 ;  /* 0x0000000b589a7223 */ /* 0x040fe2000000009a */
[--C-:B------:R-:W-:Y:S02]  /*3e30*/  HADD2.F32 R9, -RZ, R0.reuse.H0_H0 ;  /* 0x20000000ff097230 */ /* 0x100fe40000004100 */
[C---:B------:R-:W-:Y:S01]  /*3e40*/  FFMA R13, R88.reuse, R13, R8 ;  /* 0x0000000d580d7223 */ /* 0x040fe20000000008 */
[C---:B------:R-:W-:Y:S01]  /*3e50*/  FMUL R8, R89.reuse, R151 ;  /* 0x0000009759087220 */ /* 0x040fe20000400000 */
[----:B------:R-:W-:Y:S02]  /*3e60*/  HADD2.F32 R11, -RZ, R0.H1_H1 ;  /* 0x30000000ff0b7230 */ /* 0x000fe40000004100 */
[----:B------:R-:W-:Y:S01]  /*3e70*/  FMUL R150, R89, R150 ;  /* 0x0000009659967220 */ /* 0x000fe20000400000 */
[----:B------:R-:W-:Y:S01]  /*3e80*/  F2FP.F16.E4M3.UNPACK_B R0, R5.H1 ;  /* 0x00000005ff00723e */ /* 0x000fe200030006ff */
[C---:B------:R-:W-:Y:S01]  /*3e90*/  FFMA R10, R88.reuse, R9, R8 ;  /* 0x00000009580a7223 */ /* 0x040fe20000000008 */
[----:B------:R-:W-:Y:S01]  /*3ea0*/  F2FP.F16.E4M3.UNPACK_B R8, R6 ;  /* 0x00000006ff08723e */ /* 0x000fe200020006ff */
[C---:B------:R-:W-:Y:S01]  /*3eb0*/  FFMA R15, R88.reuse, R3, R15 ;  /* 0x00000003580f7223 */ /* 0x040fe2000000000f */
[----:B------:R-:W-:Y:S01]  /*3ec0*/  FFMA R150, R88, R11, R150 ;  /* 0x0000000b58967223 */ /* 0x000fe20000000096 */
[----:B------:R-:W-:-:S02]  /*3ed0*/  HADD2.F32 R3, -RZ, R0.H0_H0 ;  /* 0x20000000ff037230 */ /* 0x000fc40000004100 */
[C---:B------:R-:W-:Y:S01]  /*3ee0*/  FMUL R148, R89.reuse, R148 ;  /* 0x0000009459947220 */ /* 0x040fe20000400000 */
[----:B------:R-:W-:Y:S02]  /*3ef0*/  HADD2.F32 R9, -RZ, R0.H1_H1 ;  /* 0x30000000ff097230 */ /* 0x000fe40000004100 */
[C---:B------:R-:W-:Y:S01]  /*3f00*/  FMUL R0, R89.reuse, R147 ;  /* 0x0000009359007220 */ /* 0x040fe20000400000 */
[--C-:B------:R-:W-:Y:S01]  /*3f10*/  HADD2.F32 R11, -RZ, R8.reuse.H0_H0 ;  /* 0x20000008ff0b7230 */ /* 0x100fe20000004100 */
[----:B------:R-:W-:Y:S01]  /*3f20*/  MOV R46, 0x437c0000 ;  /* 0x437c0000002e7802 */ /* 0x000fe20000000f00 */
[----:B------:R-:W-:Y:S02]  /*3f30*/  IMAD.MOV.U32 R44, RZ, RZ, 0x3bbb989d ;  /* 0x3bbb989dff2c7424 */ /* 0x000fe400078e00ff */
[C---:B------:R-:W-:Y:S01]  /*3f40*/  FFMA R148, R88.reuse, R9, R148 ;  /* 0x0000000958947223 */ /* 0x040fe20000000094 */
[----:B------:R-:W-:Y:S01]  /*3f50*/  FMUL R149, R89, R149 ;  /* 0x0000009559957220 */ /* 0x000fe20000400000 */
[C---:B------:R-:W-:Y:S01]  /*3f60*/  FFMA R11, R88.reuse, R11, R0 ;  /* 0x0000000b580b7223 */ /* 0x040fe20000000000 */
[----:B------:R-:W-:Y:S01]  /*3f70*/  FFMA.SAT R9, -R155, R44, 0.5 ;  /* 0x3f0000009b097423 */ /* 0x000fe2000000212c */
[----:B------:R-:W-:Y:S01]  /*3f80*/  F2FP.F16.E4M3.UNPACK_B R0, R6.H1 ;  /* 0x00000006ff00723e */ /* 0x000fe200030006ff */
[----:B------:R-:W-:Y:S01]  /*3f90*/  FFMA R149, R88, R3, R149 ;  /* 0x0000000358957223 */ /* 0x000fe20000000095 */
[----:B------:R-:W-:-:S02]  /*3fa0*/  HADD2.F32 R3, -RZ, R8.H1_H1 ;  /* 0x30000008ff037230 */ /* 0x000fc40000004100 */
[----:B------:R-:W-:Y:S01]  /*3fb0*/  FFMA.RM R12, R9, R46, 12582913 ;  /* 0x4b400001090c7423 */ /* 0x000fe2000000402e */
[C---:B------:R-:W-:Y:S01]  /*3fc0*/  FMUL R8, R89.reuse, R145 ;  /* 0x0000009159087220 */ /* 0x040fe20000400000 */
[--C-:B------:R-:W-:Y:S02]  /*3fd0*/  HADD2.F32 R9, -RZ, R0.reuse.H0_H0 ;  /* 0x20000000ff097230 */ /* 0x100fe40000004100 */
[----:B------:R-:W-:Y:S01]  /*3fe0*/  FFMA.SAT R14, -R154, R44, 0.5 ;  /* 0x3f0000009a0e7423 */ /* 0x000fe2000000212c */
[----:B------:R-:W-:Y:S01]  /*3ff0*/  FMUL R21, R89, R146 ;  /* 0x0000009259157220 */ /* 0x000fe20000400000 */
[-C--:B------:R-:W-:Y:S01]  /*4000*/  FFMA.SAT R27, -R15, R44.reuse, 0.5 ;  /* 0x3f0000000f1b7423 */ /* 0x080fe2000000212c */
[-C--:B------:R-:W-:Y:S01]  /*4010*/  FFMA.SAT R29, -R10, R44.reuse, 0.5 ;  /* 0x3f0000000a1d7423 */ /* 0x080fe2000000212c */
[----:B------:R-:W-:Y:S01]  /*4020*/  FFMA R8, R88, R9, R8 ;  /* 0x0000000958087223 */ /* 0x000fe20000000008 */
[----:B------:R-:W-:Y:S01]  /*4030*/  FFMA.SAT R9, -R13, R44, 0.5 ;  /* 0x3f0000000d097423 */ /* 0x000fe2000000212c */
[-C--:B------:R-:W-:Y:S01]  /*4040*/  FFMA.RM R20, R14, R46.reuse, 12582913 ;  /* 0x4b4000010e147423 */ /* 0x080fe2000000402e */
[----:B------:R-:W-:Y:S01]  /*4050*/  FADD R14, R12, -12583039 ;  /* 0xcb40007f0c0e7421 */ /* 0x000fe20000000000 */
[----:B------:R-:W-:Y:S01]  /*4060*/  FFMA R21, R88, R3, R21 ;  /* 0x0000000358157223 */ /* 0x000fe20000000015 */
[-C--:B------:R-:W-:Y:S01]  /*4070*/  FFMA.RM R24, R9, R46.reuse, 12582913 ;  /* 0x4b40000109187423 */ /* 0x080fe2000000402e */
[----:B------:R-:W-:Y:S01]  /*4080*/  FADD R25, R20, -12583039 ;  /* 0xcb40007f14197421 */ /* 0x000fe20000000000 */
[----:B------:R-:W-:Y:S01]  /*4090*/  FFMA R14, -R155, 1.4426950216293334961, -R14 ;  /* 0x3fb8aa3b9b0e7823 */ /* 0x000fe2000000090e */
[----:B------:R-:W-:Y:S01]  /*40a0*/  FFMA.RM R28, R27, R46, 12582913 ;  /* 0x4b4000011b1c7423 */ /* 0x000fe2000000402e */
[----:B------:R-:W-:Y:S01]  /*40b0*/  FADD R26, R24, -12583039 ;  /* 0xcb40007f181a7421 */ /* 0x000fe20000000000 */
[----:B------:R-:W-:Y:S01]  /*40c0*/  FFMA R25, -R154, 1.4426950216293334961, -R25 ;  /* 0x3fb8aa3b9a197823 */ /* 0x000fe20000000919 */
[----:B------:R-:W-:Y:S01]  /*40d0*/  FFMA R14, -R155, 1.925963033500011079e-08, R14 ;  /* 0x32a570609b0e7823 */ /* 0x000fe2000000010e */
[----:B------:R-:W-:-:S02]  /*40e0*/  HADD2.F32 R3, -RZ, R0.H1_H1 ;  /* 0x30000000ff037230 */ /* 0x000fc40000004100 */
[----:B------:R-:W-:Y:S01]  /*40f0*/  FFMA R26, -R13, 1.4426950216293334961, -R26 ;  /* 0x3fb8aa3b0d1a7823 */ /* 0x000fe2000000091a */
[----:B------:R-:W-:Y:S01]  /*4100*/  FFMA.RM R30, R29, R46, 12582913 ;  /* 0x4b4000011d1e7423 */ /* 0x000fe2000000402e */
[----:B------:R-:W-:Y:S01]  /*4110*/  FFMA R154, -R154, 1.925963033500011079e-08, R25 ;  /* 0x32a570609a9a7823 */ /* 0x000fe20000000119 */
[----:B------:R-:W-:Y:S01]  /*4120*/  FMUL R9, R89, R144 ;  /* 0x0000009059097220 */ /* 0x000fe20000400000 */
[----:B------:R-:W-:Y:S01]  /*4130*/  F2FP.F16.E4M3.UNPACK_B R0, R7 ;  /* 0x00000007ff00723e */ /* 0x000fe200020006ff */
[----:B------:R2:W3:Y:S01]  /*4140*/  MUFU.EX2 R25, R14 ;  /* 0x0000000e00197308 */ /* 0x0004e20000000800 */
[----:B------:R-:W-:Y:S01]  /*4150*/  FFMA R26, -R13, 1.925963033500011079e-08, R26 ;  /* 0x32a570600d1a7823 */ /* 0x000fe2000000011a */
[----:B------:R-:W-:Y:S01]  /*4160*/  FADD R13, R30, -12583039 ;  /* 0xcb40007f1e0d7421 */ /* 0x000fe20000000000 */
[----:B------:R-:W-:Y:S01]  /*4170*/  FFMA.SAT R31, -R150, R44, 0.5 ;  /* 0x3f000000961f7423 */ /* 0x000fe2000000212c */
[----:B------:R-:W-:Y:S01]  /*4180*/  FFMA R9, R88, R3, R9 ;  /* 0x0000000358097223 */ /* 0x000fe20000000009 */
[----:B------:R-:W-:-:S02]  /*4190*/  HADD2.F32 R3, -RZ, R0.H0_H0 ;  /* 0x20000000ff037230 */ /* 0x000fc40000004100 */
[----:B------:R-:W-:Y:S01]  /*41a0*/  FMUL R143, R89, R143 ;  /* 0x0000008f598f7220 */ /* 0x000fe20000400000 */
[----:B------:R-:W-:Y:S01]  /*41b0*/  FFMA R13, -R10, 1.4426950216293334961, -R13 ;  /* 0x3fb8aa3b0a0d7823 */ /* 0x000fe2000000090d */
[----:B------:R-:W-:Y:S01]  /*41c0*/  FFMA.RM R32, R31, R46, 12582913 ;  /* 0x4b4000011f207423 */ /* 0x000fe2000000402e */
[----:B--2---:R-:W-:Y:S01]  /*41d0*/  FADD R14, R28, -12583039 ;  /* 0xcb40007f1c0e7421 */ /* 0x004fe20000000000 */
[----:B------:R-:W-:Y:S01]  /*41e0*/  FFMA R143, R88, R3, R143 ;  /* 0x00000003588f7223 */ /* 0x000fe2000000008f */
[----:B------:R-:W-:Y:S01]  /*41f0*/  FFMA R10, -R10, 1.925963033500011079e-08, R13 ;  /* 0x32a570600a0a7823 */ /* 0x000fe2000000010d */
[----:B------:R-:W-:Y:S02]  /*4200*/  HADD2.F32 R3, -RZ, R0.H1_H1 ;  /* 0x30000000ff037230 */ /* 0x000fe40000004100 */
[----:B------:R-:W-:Y:S01]  /*4210*/  FFMA R14, -R15, 1.4426950216293334961, -R14 ;  /* 0x3fb8aa3b0f0e7823 */ /* 0x000fe2000000090e */
[----:B------:R-:W-:Y:S01]  /*4220*/  FFMA.SAT R33, -R149, R44, 0.5 ;  /* 0x3f00000095217423 */ /* 0x000fe2000000212c */
[----:B------:R-:W-:Y:S01]  /*4230*/  FMUL R13, R89, R142 ;  /* 0x0000008e590d7220 */ /* 0x000fe20000400000 */
[----:B------:R-:W-:Y:S01]  /*4240*/  F2FP.F16.E4M3.UNPACK_B R0, R7.H1 ;  /* 0x00000007ff00723e */ /* 0x000fe200030006ff */
[----:B------:R-:W-:Y:S01]  /*4250*/  FFMA R14, -R15, 1.925963033500011079e-08, R14 ;  /* 0x32a570600f0e7823 */ /* 0x000fe2000000010e */
[----:B------:R-:W-:Y:S01]  /*4260*/  FADD R15, R32, -12583039 ;  /* 0xcb40007f200f7421 */ /* 0x000fe20000000000 */
[----:B------:R2:W4:Y:S01]  /*4270*/  MUFU.EX2 R29, R26 ;  /* 0x0000001a001d7308 */ /* 0x0005220000000800 */
[----:B------:R-:W-:Y:S01]  /*4280*/  FFMA R13, R88, R3, R13 ;  /* 0x00000003580d7223 */ /* 0x000fe2000000000d */
[----:B------:R-:W-:-:S02]  /*4290*/  HADD2.F32 R3, -RZ, R0.H0_H0 ;  /* 0x20000000ff037230 */ /* 0x000fc40000004100 */
[----:B------:R-:W-:Y:S01]  /*42a0*/  FFMA R15, -R150, 1.4426950216293334961, -R15 ;  /* 0x3fb8aa3b960f7823 */ /* 0x000fe2000000090f */
[-C--:B------:R-:W-:Y:S01]  /*42b0*/  FFMA.SAT R34, -R148, R44.reuse, 0.5 ;  /* 0x3f00000094227423 */ /* 0x080fe2000000212c */
[----:B------:R-:W-:Y:S01]  /*42c0*/  FMUL R141, R89, R141 ;  /* 0x0000008d598d7220 */ /* 0x000fe20000400000 */
[----:B------:R-:W-:Y:S01]  /*42d0*/  FFMA.SAT R38, -R21, R44, 0.5 ;  /* 0x3f00000015267423 */ /* 0x000fe2000000212c */
[----:B------:R-:W-:Y:S01]  /*42e0*/  FFMA R15, -R150, 1.925963033500011079e-08, R15 ;  /* 0x32a57060960f7823 */ /* 0x000fe2000000010f */
[----:B------:R1:W-:Y:S01]  /*42f0*/  MUFU.EX2 R31, R14 ;  /* 0x0000000e001f7308 */ /* 0x0003e20000000800 */
[-C--:B--2---:R-:W-:Y:S01]  /*4300*/  FFMA.RM R26, R33, R46.reuse, 12582913 ;  /* 0x4b400001211a7423 */ /* 0x084fe2000000402e */
[-C--:B------:R-:W-:Y:S01]  /*4310*/  FFMA.RM R34, R34, R46.reuse, 12582913 ;  /* 0x4b40000122227423 */ /* 0x080fe2000000402e */
[----:B------:R-:W-:Y:S01]  /*4320*/  FFMA R141, R88, R3, R141 ;  /* 0x00000003588d7223 */ /* 0x000fe2000000008d */
[----:B------:R-:W-:Y:S02]  /*4330*/  HADD2.F32 R3, -RZ, R0.H1_H1 ;  /* 0x30000000ff037230 */ /* 0x000fe40000004100 */
[----:B------:R-:W-:Y:S01]  /*4340*/  FFMA.RM R38, R38, R46, 12582913 ;  /* 0x4b40000126267423 */ /* 0x000fe2000000402e */
[----:B------:R-:W-:Y:S01]  /*4350*/  FADD R37, R34, -12583039 ;  /* 0xcb40007f22257421 */ /* 0x000fe20000000000 */
[----:B------:R-:W-:Y:S01]  /*4360*/  FFMA.SAT R41, -R9, R44, 0.5 ;  /* 0x3f00000009297423 */ /* 0x000fe2000000212c */
[----:B------:R2:W-:Y:S01]  /*4370*/  MUFU.EX2 R35, R15 ;  /* 0x0000000f00237308 */ /* 0x0005e20000000800 */
[----:B-1----:R-:W-:Y:S01]  /*4380*/  FADD R14, R26, -12583039 ;  /* 0xcb40007f1a0e7421 */ /* 0x002fe20000000000 */
[----:B------:R-:W-:Y:S01]  /*4390*/  FADD R0, R38, -12583039 ;  /* 0xcb40007f26007421 */ /* 0x000fe20000000000 */
[----:B------:R-:W-:Y:S01]  /*43a0*/  FFMA R39, -R148, 1.4426950216293334961, -R37 ;  /* 0x3fb8aa3b94277823 */ /* 0x000fe20000000925 */
[----:B------:R-:W-:Y:S01]  /*43b0*/  FFMA.RM R41, R41, R46, 12582913 ;  /* 0x4b40000129297423 */ /* 0x000fe2000000402e */
[----:B------:R-:W-:Y:S01]  /*43c0*/  FFMA R14, -R149, 1.4426950216293334961, -R14 ;  /* 0x3fb8aa3b950e7823 */ /* 0x000fe2000000090e */
[----:B------:R-:W-:-:S02]  /*43d0*/  IMAD.SHL.U32 R12, R12, 0x800000, RZ ;  /* 0x008000000c0c7824 */ /* 0x000fc400078e00ff */
[----:B------:R-:W-:Y:S01]  /*43e0*/  FFMA R39, -R148, 1.925963033500011079e-08, R39 ;  /* 0x32a5706094277823 */ /* 0x000fe20000000127 */
[----:B------:R1:W-:Y:S01]  /*43f0*/  MUFU.EX2 R33, R10 ;  /* 0x0000000a00217308 */ /* 0x0003e20000000800 */
[----:B--2---:R-:W-:Y:S01]  /*4400*/  FMUL R15, R89, R140 ;  /* 0x0000008c590f7220 */ /* 0x004fe20000400000 */
[----:B------:R-:W-:Y:S01]  /*4410*/  FFMA R14, -R149, 1.925963033500011079e-08, R14 ;  /* 0x32a57060950e7823 */ /* 0x000fe2000000010e */
[----:B------:R-:W-:Y:S01]  /*4420*/  FADD R42, R41, -12583039 ;  /* 0xcb40007f292a7421 */ /* 0x000fe20000000000 */
[----:B---3--:R-:W-:Y:S01]  /*4430*/  FFMA R25, R12, R25, 1 ;  /* 0x3f8000000c197423 */ /* 0x008fe20000000019 */
[----:B------:R-:W-:Y:S01]  /*4440*/  FFMA R3, R88, R3, R15 ;  /* 0x0000000358037223 */ /* 0x000fe2000000000f */
[-C--:B------:R-:W-:Y:S01]  /*4450*/  FFMA.SAT R15, -R8, R44.reuse, 0.5 ;  /* 0x3f000000080f7423 */ /* 0x080fe2000000212c */
[----:B------:R-:W-:Y:S01]  /*4460*/  FFMA R42, -R9, 1.4426950216293334961, -R42 ;  /* 0x3fb8aa3b092a7823 */ /* 0x000fe2000000092a */
[----:B------:R2:W-:Y:S01]  /*4470*/  MUFU.EX2 R37, R14 ;  /* 0x0000000e00257308 */ /* 0x0005e20000000800 */
[----:B-1----:R-:W-:Y:S01]  /*4480*/  FFMA.SAT R10, -R11, R44, 0.5 ;  /* 0x3f0000000b0a7423 */ /* 0x002fe2000000212c */
[----:B------:R-:W-:Y:S01]  /*4490*/  FFMA.RM R40, R15, R46, 12582913 ;  /* 0x4b4000010f287423 */ /* 0x000fe2000000402e */
[----:B------:R-:W-:Y:S01]  /*44a0*/  FFMA R42, -R9, 1.925963033500011079e-08, R42 ;  /* 0x32a57060092a7823 */ /* 0x000fe2000000012a */
[----:B------:R-:W-:Y:S01]  /*44b0*/  FFMA.SAT R9, -R141, R44, 0.5 ;  /* 0x3f0000008d097423 */ /* 0x000fe2000000212c */
[-C--:B------:R-:W-:Y:S01]  /*44c0*/  FFMA.RM R10, R10, R46.reuse, 12582913 ;  /* 0x4b4000010a0a7423 */ /* 0x080fe2000000402e */
[----:B------:R-:W-:Y:S01]  /*44d0*/  FADD R15, R40, -12583039 ;  /* 0xcb40007f280f7421 */ /* 0x000fe20000000000 */
[----:B------:R-:W-:Y:S01]  /*44e0*/  SHF.L.U32 R24, R24, 0x17, RZ ;  /* 0x0000001718187819 */ /* 0x000fe200000006ff */
[----:B------:R-:W-:Y:S01]  /*44f0*/  FFMA.RM R43, R9, R46, 12582913 ;  /* 0x4b400001092b7423 */ /* 0x000fe2000000402e */
[C---:B--2---:R-:W-:Y:S01]  /*4500*/  FFMA R14, -R21.reuse, 1.4426950216293334961, -R0 ;  /* 0x3fb8aa3b150e7823 */ /* 0x044fe20000000900 */
[----:B------:R-:W-:Y:S01]  /*4510*/  LOP3.LUT R0, R18, 0xff, RZ, 0xc0, !PT ;  /* 0x000000ff12007812 */ /* 0x000fe200078ec0ff */
[----:B------:R-:W-:Y:S01]  /*4520*/  FADD R36, R10, -12583039 ;  /* 0xcb40007f0a247421 */ /* 0x000fe20000000000 */
[----:B------:R-:W1:Y:S01]  /*4530*/  MUFU.EX2 R27, R154 ;  /* 0x0000009a001b7308 */ /* 0x000e620000000800 */
[----:B------:R-:W-:Y:S01]  /*4540*/  FFMA R14, -R21, 1.925963033500011079e-08, R14 ;  /* 0x32a57060150e7823 */ /* 0x000fe2000000010e */
[----:B------:R-:W-:Y:S01]  /*4550*/  IADD3 R0, R0, 0x1f, RZ ;  /* 0x0000001f00007810 */ /* 0x000fe20007ffe0ff */
[----:B------:R-:W-:Y:S01]  /*4560*/  FFMA R36, -R11, 1.4426950216293334961, -R36 ;  /* 0x3fb8aa3b0b247823 */ /* 0x000fe20000000924 */
[----:B------:R-:W-:Y:S01]  /*4570*/  FFMA R21, -R8, 1.4426950216293334961, -R15 ;  /* 0x3fb8aa3b08157823 */ /* 0x000fe2000000090f */
[----:B------:R-:W-:Y:S01]  /*4580*/  SHF.L.U32 R20, R20, 0x17, RZ ;  /* 0x0000001714147819 */ /* 0x000fe200000006ff */
[----:B------:R-:W-:Y:S01]  /*4590*/  IMAD.SHL.U32 R28, R28, 0x800000, RZ ;  /* 0x008000001c1c7824 */ /* 0x000fe200078e00ff */
[----:B------:R-:W-:Y:S01]  /*45a0*/  ISETP.GT.U32.AND P5, PT, R0, 0x3e, PT ;  /* 0x0000003e0000780c */ /* 0x000fe20003fa4070 */
[-C--:B------:R-:W-:Y:S01]  /*45b0*/  FFMA.SAT R0, -R143, R44.reuse, 0.5 ;  /* 0x3f0000008f007423 */ /* 0x080fe2000000212c */
[----:B------:R-:W-:Y:S01]  /*45c0*/  FFMA R36, -R11, 1.925963033500011079e-08, R36 ;  /* 0x32a570600b247823 */ /* 0x000fe20000000124 */
[----:B------:R-:W-:Y:S01]  /*45d0*/  FFMA R21, -R8, 1.925963033500011079e-08, R21 ;  /* 0x32a5706008157823 */ /* 0x000fe20000000115 */
[----:B------:R-:W-:Y:S01]  /*45e0*/  FFMA.SAT R8, -R13, R44, 0.5 ;  /* 0x3f0000000d087423 */ /* 0x000fe2000000212c */
[----:B------:R-:W-:Y:S01]  /*45f0*/  FFMA.RM R0, R0, R46, 12582913 ;  /* 0x4b40000100007423 */ /* 0x000fe2000000402e */
[----:B------:R-:W-:Y:S01]  /*4600*/  FFMA.SAT R44, -R3, R44, 0.5 ;  /* 0x3f000000032c7423 */ /* 0x000fe2000000212c */
[----:B------:R2:W-:Y:S01]  /*4610*/  MUFU.EX2 R11, R36 ;  /* 0x00000024000b7308 */ /* 0x0005e20000000800 */
[----:B------:R-:W-:Y:S01]  /*4620*/  SHF.L.U32 R30, R30, 0x17, RZ ;  /* 0x000000171e1e7819 */ /* 0x000fe200000006ff */
[----:B------:R-:W-:-:S02]  /*4630*/  IMAD.SHL.U32 R26, R26, 0x800000, RZ ;  /* 0x008000001a1a7824 */ /* 0x000fc400078e00ff */
[-C--:B------:R-:W-:Y:S01]  /*4640*/  FFMA.RM R45, R44, R46.reuse, 12582913 ;  /* 0x4b4000012c2d7423 */ /* 0x080fe2000000402e */
[----:B------:R-:W-:Y:S01]  /*4650*/  FADD R44, R43, -12583039 ;  /* 0xcb40007f2b2c7421 */ /* 0x000fe20000000000 */
[----:B------:R-:W-:Y:S01]  /*4660*/  SHF.L.U32 R34, R34, 0x17, RZ ;  /* 0x0000001722227819 */ /* 0x000fe200000006ff */
[----:B------:R-:W-:Y:S01]  /*4670*/  IMAD.SHL.U32 R38, R38, 0x800000, RZ ;  /* 0x0080000026267824 */ /* 0x000fe200078e00ff */
[----:B------:R-:W-:Y:S01]  /*4680*/  SHF.L.U32 R32, R32, 0x17, RZ ;  /* 0x0000001720207819 */ /* 0x000fe200000006ff */
[----:B------:R3:W-:Y:S01]  /*4690*/  MUFU.EX2 R15, R14 ;  /* 0x0000000e000f7308 */ /* 0x0007e20000000800 */
[----:B--2---:R-:W-:Y:S01]  /*46a0*/  FFMA.RM R36, R8, R46, 12582913 ;  /* 0x4b40000108247423 */ /* 0x004fe2000000402e */
[----:B------:R-:W-:Y:S01]  /*46b0*/  FADD R8, R0, -12583039 ;  /* 0xcb40007f00087421 */ /* 0x000fe20000000000 */
[----:B------:R-:W-:Y:S01]  /*46c0*/  FADD R46, R45, -12583039 ;  /* 0xcb40007f2d2e7421 */ /* 0x000fe20000000000 */
[----:B------:R-:W-:Y:S01]  /*46d0*/  FFMA R44, -R141, 1.4426950216293334961, -R44 ;  /* 0x3fb8aa3b8d2c7823 */ /* 0x000fe2000000092c */
[----:B------:R-:W-:Y:S01]  /*46e0*/  SHF.L.U32 R10, R10, 0x17, RZ ;  /* 0x000000170a0a7819 */ /* 0x000fe200000006ff */
[----:B------:R-:W-:Y:S01]  /*46f0*/  FFMA R8, -R143, 1.4426950216293334961, -R8 ;  /* 0x3fb8aa3b8f087823 */ /* 0x000fe20000000908 */
[----:B------:R-:W-:Y:S01]  /*4700*/  FFMA R46, -R3, 1.4426950216293334961, -R46 ;  /* 0x3fb8aa3b032e7823 */ /* 0x000fe2000000092e */
[----:B------:R-:W-:Y:S01]  /*4710*/  FFMA R44, -R141, 1.925963033500011079e-08, R44 ;  /* 0x32a570608d2c7823 */ /* 0x000fe2000000012c */
[----:B---3--:R-:W-:Y:S01]  /*4720*/  FADD R14, R36, -12583039 ;  /* 0xcb40007f240e7421 */ /* 0x008fe20000000000 */
[----:B------:R-:W-:Y:S01]  /*4730*/  FFMA R8, -R143, 1.925963033500011079e-08, R8 ;  /* 0x32a570608f087823 */ /* 0x000fe20000000108 */
[----:B------:R-:W-:Y:S01]  /*4740*/  FFMA R46, -R3, 1.925963033500011079e-08, R46 ;  /* 0x32a57060032e7823 */ /* 0x000fe2000000012e */
[----:B------:R-:W2:Y:S01]  /*4750*/  MUFU.EX2 R39, R39 ;  /* 0x0000002700277308 */ /* 0x000ea20000000800 */
[----:B------:R-:W-:Y:S01]  /*4760*/  FFMA R14, -R13, 1.4426950216293334961, -R14 ;  /* 0x3fb8aa3b0d0e7823 */ /* 0x000fe2000000090e */
[----:B------:R-:W-:Y:S01]  /*4770*/  SHF.L.U32 R40, R40, 0x17, RZ ;  /* 0x0000001728287819 */ /* 0x000fe200000006ff */
[----:B------:R-:W-:Y:S01]  /*4780*/  IMAD.SHL.U32 R41, R41, 0x800000, RZ ;  /* 0x0080000029297824 */ /* 0x000fe200078e00ff */
[----:B------:R-:W-:Y:S01]  /*4790*/  SHF.L.U32 R0, R0, 0x17, RZ ;  /* 0x0000001700007819 */ /* 0x000fe200000006ff */
[----:B------:R-:W-:Y:S01]  /*47a0*/  FFMA R14, -R13, 1.925963033500011079e-08, R14 ;  /* 0x32a570600d0e7823 */ /* 0x000fe2000000010e */
[----:B------:R-:W-:Y:S01]  /*47b0*/  SHF.L.U32 R36, R36, 0x17, RZ ;  /* 0x0000001724247819 */ /* 0x000fe200000006ff */
[----:B------:R-:W-:Y:S01]  /*47c0*/  IMAD.SHL.U32 R43, R43, 0x800000, RZ ;  /* 0x008000002b2b7824 */ /* 0x000fe200078e00ff */
[----:B------:R3:W2:Y:S01]  /*47d0*/  MUFU.EX2 R9, R8 ;  /* 0x0000000800097308 */ /* 0x0006a20000000800 */
[----:B------:R-:W-:Y:S01]  /*47e0*/  SHF.L.U32 R45, R45, 0x17, RZ ;  /* 0x000000172d2d7819 */ /* 0x000fe200000006ff */
[----:B------:R-:W-:Y:S01]  /*47f0*/  BSSY B1, `(.L_x_55) ;  /* 0x0000022000017945 */ /* 0x000fe20003800000 */
[----:B----4-:R-:W-:Y:S01]  /*4800*/  FFMA R29, R24, R29, 1 ;  /* 0x3f800000181d7423 */ /* 0x010fe2000000001d */
[----:B-1----:R-:W-:Y:S01]  /*4810*/  FFMA R20, R20, R27, 1 ;  /* 0x3f80000014147423 */ /* 0x002fe2000000001b */
[----:B------:R-:W-:Y:S01]  /*4820*/  FFMA R28, R28, R31, 1 ;  /* 0x3f8000001c1c7423 */ /* 0x000fe2000000001f */
[----:B------:R-:W-:Y:S01]  /*4830*/  FFMA R33, R30, R33, 1 ;  /* 0x3f8000001e217423 */ /* 0x000fe20000000021 */
[----:B------:R-:W-:Y:S01]  /*4840*/  FFMA R32, R32, R35, 1 ;  /* 0x3f80000020207423 */ /* 0x000fe20000000023 */
[----:B------:R-:W1:Y:S01]  /*4850*/  MUFU.EX2 R21, R21 ;  /* 0x0000001500157308 */ /* 0x000e620000000800 */
[----:B---3--:R-:W-:Y:S01]  /*4860*/  IADD3 R8, R25, 0x1800000, RZ ;  /* 0x0180000019087810 */ /* 0x008fe20007ffe0ff */
[----:B--2---:R-:W-:Y:S01]  /*4870*/  FFMA R24, R34, R39, 1 ;  /* 0x3f80000022187423 */ /* 0x004fe20000000027 */
[----:B------:R-:W-:Y:S01]  /*4880*/  FFMA R37, R26, R37, 1 ;  /* 0x3f8000001a257423 */ /* 0x000fe20000000025 */
[----:B------:R-:W-:Y:S01]  /*4890*/  FFMA R27, R10, R11, 1 ;  /* 0x3f8000000a1b7423 */ /* 0x000fe2000000000b */
[----:B------:R-:W-:Y:S01]  /*48a0*/  LOP3.LUT R8, R8, 0x7f800000, RZ, 0xc0, !PT ;  /* 0x7f80000008087812 */ /* 0x000fe200078ec0ff */
[----:B------:R-:W-:-:S02]  /*48b0*/  FFMA R38, R38, R15, 1 ;  /* 0x3f80000026267423 */ /* 0x000fc4000000000f */
[----:B------:R-:W2:Y:S01]  /*48c0*/  MUFU.EX2 R42, R42 ;  /* 0x0000002a002a7308 */ /* 0x000ea20000000800 */
[----:B------:R-:W-:Y:S01]  /*48d0*/  ISETP.GT.U32.AND P2, PT, R8, 0x1ffffff, PT ;  /* 0x01ffffff0800780c */ /* 0x000fe20003f44070 */
[----:B------:R-:W-:-:S06]  /*48e0*/  FFMA R39, R0, R9, 1 ;  /* 0x3f80000000277423 */ /* 0x000fcc0000000009 */
[----:B------:R-:W3:Y:S01]  /*48f0*/  MUFU.EX2 R3, R14 ;  /* 0x0000000e00037308 */ /* 0x000ee20000000800 */
[----:B-1----:R-:W-:-:S07]  /*4900*/  FFMA R31, R40, R21, 1 ;  /* 0x3f800000281f7423 */ /* 0x002fce0000000015 */
[----:B------:R-:W1:Y:S01]  /*4910*/  MUFU.EX2 R44, R44 ;  /* 0x0000002c002c7308 */ /* 0x000e620000000800 */
[----:B--2---:R-:W-:-:S07]  /*4920*/  FFMA R42, R41, R42, 1 ;  /* 0x3f800000292a7423 */ /* 0x004fce000000002a */
[----:B------:R-:W2:Y:S01]  /*4930*/  MUFU.EX2 R46, R46 ;  /* 0x0000002e002e7308 */ /* 0x000ea20000000800 */
[----:B---3--:R-:W-:Y:S01]  /*4940*/  FFMA R30, R36, R3, 1 ;  /* 0x3f800000241e7423 */ /* 0x008fe20000000003 */
[----:B-1----:R-:W-:Y:S01]  /*4950*/  FFMA R43, R43, R44, 1 ;  /* 0x3f8000002b2b7423 */ /* 0x002fe2000000002c */
[----:B--2---:R-:W-:Y:S01]  /*4960*/  FFMA R46, R45, R46, 1 ;  /* 0x3f8000002d2e7423 */ /* 0x004fe2000000002e */
[----:B------:R-:W-:Y:S06]  /*4970*/  @P2 BRA `(.L_x_56) ;  /* 0x0000000000142947 */ /* 0x000fec0003800000 */
[----:B------:R-:W-:Y:S02]  /*4980*/  MOV R3, R25 ;  /* 0x0000001900037202 */ /* 0x000fe40000000f00 */
[----:B------:R-:W-:-:S07]  /*4990*/  MOV R36, 0x49b0 ;  /* 0x000049b000247802 */ /* 0x000fce0000000f00 */
[----:B------:R-:W-:Y:S05]  /*49a0*/  CALL.REL.NOINC `($__internal_0_$__cuda_sm20_rcp_rn_f32_slowpath) ;  /* 0x000000ac003c7944 */ /* 0x000fea0003c00000 */
[----:B------:R-:W-:Y:S01]  /*49b0*/  IMAD.MOV.U32 R8, RZ, RZ, R0 ;  /* 0x000000ffff087224 */ /* 0x000fe200078e0000 */
[----:B------:R-:W-:Y:S06]  /*49c0*/  BRA `(.L_x_57) ;  /* 0x0000000000107947 */ /* 0x000fec0003800000 */
.L_x_56:
[----:B------:R-:W1:Y:S02]  /*49d0*/  MUFU.RCP R8, R25 ;  /* 0x0000001900087308 */ /* 0x000e640000001000 */
[----:B-1----:R-:W-:-:S04]  /*49e0*/  FFMA R0, R25, R8, -1 ;  /* 0xbf80000019007423 */ /* 0x002fc80000000008 */
[----:B------:R-:W-:-:S04]  /*49f0*/  FADD.FTZ R3, -R0, -RZ ;  /* 0x800000ff00037221 */ /* 0x000fc80000010100 */
[----:B------:R-:W-:-:S07]  /*4a00*/  FFMA R8, R8, R3, R8 ;  /* 0x0000000308087223 */ /* 0x000fce0000000008 */
.L_x_57:
[----:B------:R-:W-:Y:S05]  /*4a10*/  BSYNC B1 ;  /* 0x0000000000017941 */ /* 0x000fea0003800000 */
.L_x_55:
[----:B------:R-:W-:Y:S01]  /*4a20*/  IADD3 R0, R20, 0x1800000, RZ ;  /* 0x0180000014007810 */ /* 0x000fe20007ffe0ff */
[----:B------:R-:W-:Y:S03]  /*4a30*/  BSSY B1, `(.L_x_58) ;  /* 0x000000d000017945 */ /* 0x000fe60003800000 */
[----:B------:R-:W-:-:S04]  /*4a40*/  LOP3.LUT R0, R0, 0x7f800000, RZ, 0xc0, !PT ;  /* 0x7f80000000007812 */ /* 0x000fc800078ec0ff */
[----:B------:R-:W-:-:S13]  /*4a50*/  ISETP.GT.U32.AND P2, PT, R0, 0x1ffffff, PT ;  /* 0x01ffffff0000780c */ /* 0x000fda0003f44070 */
[----:B------:R-:W-:Y:S05]  /*4a60*/  @P2 BRA `(.L_x_59) ;  /* 0x0000000000142947 */ /* 0x000fea0003800000 */
[----:B------:R-:W-:Y:S02]  /*4a70*/  MOV R3, R20 ;  /* 0x0000001400037202 */ /* 0x000fe40000000f00 */
[----:B------:R-:W-:-:S07]  /*4a80*/  MOV R36, 0x4aa0 ;  /* 0x00004aa000247802 */ /* 0x000fce0000000f00 */
[----:B------:R-:W-:Y:S05]  /*4a90*/  CALL.REL.NOINC `($__internal_0_$__cuda_sm20_rcp_rn_f32_slowpath) ;  /* 0x000000ac00007944 */ /* 0x000fea0003c00000 */
[----:B------:R-:W-:Y:S01]  /*4aa0*/  IMAD.MOV.U32 R9, RZ, RZ, R0 ;  /* 0x000000ffff097224 */ /* 0x000fe200078e0000 */
[----:B------:R-:W-:Y:S06]  /*4ab0*/  BRA `(.L_x_60) ;  /* 0x0000000000107947 */ /* 0x000fec0003800000 */
.L_x_59:
[----:B------:R-:W1:Y:S02]  /*4ac0*/  MUFU.RCP R9, R20 ;  /* 0x0000001400097308 */ /* 0x000e640000001000 */
[----:B-1----:R-:W-:-:S04]  /*4ad0*/  FFMA R0, R20, R9, -1 ;  /* 0xbf80000014007423 */ /* 0x002fc80000000009 */
[----:B------:R-:W-:-:S04]  /*4ae0*/  FADD.FTZ R0, -R0, -RZ ;  /* 0x800000ff00007221 */ /* 0x000fc80000010100 */
[----:B------:R-:W-:-:S07]  /*4af0*/  FFMA R9, R9, R0, R9 ;  /* 0x0000000009097223 */ /* 0x000fce0000000009 */
.L_x_60:
[----:B------:R-:W-:Y:S05]  /*4b00*/  BSYNC B1 ;  /* 0x0000000000017941 */ /* 0x000fea0003800000 */
.L_x_58:
        /* <DEDUP_REMOVED lines=10> */
.L_x_62:
[----:B------:R-:W1:Y:S02]  /*4bb0*/  MUFU.RCP R10, R29 ;  /* 0x0000001d000a7308 */ /* 0x000e640000001000 */
[----:B-1----:R-:W-:-:S04]  /*4bc0*/  FFMA R0, R29, R10, -1 ;  /* 0xbf8000001d007423 */ /* 0x002fc8000000000a */
[----:B------:R-:W-:-:S04]  /*4bd0*/  FADD.FTZ R3, -R0, -RZ ;  /* 0x800000ff00037221 */ /* 0x000fc80000010100 */
[----:B------:R-:W-:-:S07]  /*4be0*/  FFMA R10, R10, R3, R10 ;  /* 0x000000030a0a7223 */ /* 0x000fce000000000a */
.L_x_63:
[----:B------:R-:W-:Y:S05]  /*4bf0*/  BSYNC B1 ;  /* 0x0000000000017941 */ /* 0x000fea0003800000 */
.L_x_61:
        /* <DEDUP_REMOVED lines=10> */
.L_x_65:
[----:B------:R-:W1:Y:S02]  /*4ca0*/  MUFU.RCP R11, R28 ;  /* 0x0000001c000b7308 */ /* 0x000e640000001000 */
[----:B-1----:R-:W-:-:S04]  /*4cb0*/  FFMA R0, R28, R11, -1 ;  /* 0xbf8000001c007423 */ /* 0x002fc8000000000b */
[----:B------:R-:W-:-:S04]  /*4cc0*/  FADD.FTZ R0, -R0, -RZ ;  /* 0x800000ff00007221 */ /* 0x000fc80000010100 */
[----:B------:R-:W-:-:S07]  /*4cd0*/  FFMA R11, R11, R0, R11 ;  /* 0x000000000b0b7223 */ /* 0x000fce000000000b */
.L_x_66:
[----:B------:R-:W-:Y:S05]  /*4ce0*/  BSYNC B1 ;  /* 0x0000000000017941 */ /* 0x000fea0003800000 */
.L_x_64:
        /* <DEDUP_REMOVED lines=10> */
.L_x_68:
[----:B------:R-:W1:Y:S02]  /*4d90*/  MUFU.RCP R14, R33 ;  /* 0x00000021000e7308 */ /* 0x000e640000001000 */
[----:B-1----:R-:W-:-:S04]  /*4da0*/  FFMA R0, R33, R14, -1 ;  /* 0xbf80000021007423 */ /* 0x002fc8000000000e */
[----:B------:R-:W-:-:S04]  /*4db0*/  FADD.FTZ R3, -R0, -RZ ;  /* 0x800000ff00037221 */ /* 0x000fc80000010100 */
[----:B------:R-:W-:-:S07]  /*4dc0*/  FFMA R14, R14, R3, R14 ;  /* 0x000000030e0e7223 */ /* 0x000fce000000000e */
.L_x_69:
[----:B------:R-:W-:Y:S05]  /*4dd0*/  BSYNC B1 ;  /* 0x0000000000017941 */ /* 0x000fea0003800000 */
.L_x_67:
        /* <DEDUP_REMOVED lines=10> */
.L_x_71:
[----:B------:R-:W1:Y:S02]  /*4e80*/  MUFU.RCP R15, R32 ;  /* 0x00000020000f7308 */ /* 0x000e640000001000 */
[----:B-1----:R-:W-:-:S04]  /*4e90*/  FFMA R0, R32, R15, -1 ;  /* 0xbf80000020007423 */ /* 0x002fc8000000000f */
[----:B------:R-:W-:-:S04]  /*4ea0*/  FADD.FTZ R0, -R0, -RZ ;  /* 0x800000ff00007221 */ /* 0x000fc80000010100 */
[----:B------:R-:W-:-:S07]  /*4eb0*/  FFMA R15, R15, R0, R15 ;  /* 0x000000000f0f7223 */ /* 0x000fce000000000f */
.L_x_72:
[----:B------:R-:W-:Y:S05]  /*4ec0*/  BSYNC B1 ;  /* 0x0000000000017941 */ /* 0x000fea0003800000 */
.L_x_70:
        /* <DEDUP_REMOVED lines=10> */
.L_x_74:
[----:B------:R-:W1:Y:S02]  /*4f70*/  MUFU.RCP R20, R37 ;  /* 0x0000002500147308 */ /* 0x000e640000001000 */
[----:B-1----:R-:W-:-:S04]  /*4f80*/  FFMA R0, R37, R20, -1 ;  /* 0xbf80000025007423 */ /* 0x002fc80000000014 */
[----:B------:R-:W-:-:S04]  /*4f90*/  FADD.FTZ R3, -R0, -RZ ;  /* 0x800000ff00037221 */ /* 0x000fc80000010100 */
[----:B------:R-:W-:-:S07]  /*4fa0*/  FFMA R20, R20, R3, R20 ;  /* 0x0000000314147223 */ /* 0x000fce0000000014 */
.L_x_75:
[----:B------:R-:W-:Y:S05]  /*4fb0*/  BSYNC B1 ;  /* 0x0000000000017941 */ /* 0x000fea0003800000 */
.L_x_73:
        /* <DEDUP_REMOVED lines=10> */
.L_x_77:
[----:B------:R-:W1:Y:S02]  /*5060*/  MUFU.RCP R21, R24 ;  /* 0x0000001800157308 */ /* 0x000e640000001000 */
[----:B-1----:R-:W-:-:S04]  /*5070*/  FFMA R0, R24, R21, -1 ;  /* 0xbf80000018007423 */ /* 0x002fc80000000015 */
[----:B------:R-:W-:-:S04]  /*5080*/  FADD.FTZ R0, -R0, -RZ ;  /* 0x800000ff00007221 */ /* 0x000fc80000010100 */
[----:B------:R-:W-:-:S07]  /*5090*/  FFMA R21, R21, R0, R21 ;  /* 0x0000000015157223 */ /* 0x000fce0000000015 */
.L_x_78:
[----:B------:R-:W-:Y:S05]  /*50a0*/  BSYNC B1 ;  /* 0x0000000000017941 */ /* 0x000fea0003800000 */
.L_x_76:
        /* <DEDUP_REMOVED lines=10> */
.L_x_80:
[----:B------:R-:W1:Y:S02]  /*5150*/  MUFU.RCP R24, R27 ;  /* 0x0000001b00187308 */ /* 0x000e640000001000 */
[----:B-1----:R-:W-:-:S04]  /*5160*/  FFMA R0, R27, R24, -1 ;  /* 0xbf8000001b007423 */ /* 0x002fc80000000018 */
[----:B------:R-:W-:-:S04]  /*5170*/  FADD.FTZ R3, -R0, -RZ ;  /* 0x800000ff00037221 */ /* 0x000fc80000010100 */
[----:B------:R-:W-:-:S07]  /*5180*/  FFMA R24, R24, R3, R24 ;  /* 0x0000000318187223 */ /* 0x000fce0000000018 */
.L_x_81:
[----:B------:R-:W-:Y:S05]  /*5190*/  BSYNC B1 ;  /* 0x0000000000017941 */ /* 0x000fea0003800000 */
.L_x_79:
        /* <DEDUP_REMOVED lines=10> */
.L_x_83:
[----:B------:R-:W1:Y:S02]  /*5240*/  MUFU.RCP R25, R38 ;  /* 0x0000002600197308 */ /* 0x000e640000001000 */
[----:B-1----:R-:W-:-:S04]  /*5250*/  FFMA R0, R38, R25, -1 ;  /* 0xbf80000026007423 */ /* 0x002fc80000000019 */
[----:B------:R-:W-:-:S04]  /*5260*/  FADD.FTZ R0, -R0, -RZ ;  /* 0x800000ff00007221 */ /* 0x000fc80000010100 */
[----:B------:R-:W-:-:S07]  /*5270*/  FFMA R25, R25, R0, R25 ;  /* 0x0000000019197223 */ /* 0x000fce0000000019 */
.L_x_84:
[----:B------:R-:W-:Y:S05]  /*5280*/  BSYNC B1 ;  /* 0x0000000000017941 */ /* 0x000fea0003800000 */
.L_x_82:
        /* <DEDUP_REMOVED lines=10> */
.L_x_86:
[----:B------:R-:W1:Y:S02]  /*5330*/  MUFU.RCP R26, R31 ;  /* 0x0000001f001a7308 */ /* 0x000e640000001000 */
[----:B-1----:R-:W-:-:S04]  /*5340*/  FFMA R0, R31, R26, -1 ;  /* 0xbf8000001f007423 */ /* 0x002fc8000000001a */
[----:B------:R-:W-:-:S04]  /*5350*/  FADD.FTZ R3, -R0, -RZ ;  /* 0x800000ff00037221 */ /* 0x000fc80000010100 */
[----:B------:R-:W-:-:S07]  /*5360*/  FFMA R26, R26, R3, R26 ;  /* 0x000000031a1a7223 */ /* 0x000fce000000001a */
.L_x_87:
[----:B------:R-:W-:Y:S05]  /*5370*/  BSYNC B1 ;  /* 0x0000000000017941 */ /* 0x000fea0003800000 */
.L_x_85:
        /* <DEDUP_REMOVED lines=10> */
.L_x_89:
[----:B------:R-:W1:Y:S02]  /*5420*/  MUFU.RCP R27, R42 ;  /* 0x0000002a001b7308 */ /* 0x000e640000001000 */
[----:B-1----:R-:W-:-:S04]  /*5430*/  FFMA R0, R42, R27, -1 ;  /* 0xbf8000002a007423 */ /* 0x002fc8000000001b */
[----:B------:R-:W-:-:S04]  /*5440*/  FADD.FTZ R0, -R0, -RZ ;  /* 0x800000ff00007221 */ /* 0x000fc80000010100 */
[----:B------:R-:W-:-:S07]  /*5450*/  FFMA R27, R27, R0, R27 ;  /* 0x000000001b1b7223 */ /* 0x000fce000000001b */
.L_x_90:
[----:B------:R-:W-:Y:S05]  /*5460*/  BSYNC B1 ;  /* 0x0000000000017941 */ /* 0x000fea0003800000 */
.L_x_88:
        /* <DEDUP_REMOVED lines=10> */
.L_x_92:
[----:B------:R-:W1:Y:S02]  /*5510*/  MUFU.RCP R28, R39 ;  /* 0x00000027001c7308 */ /* 0x000e640000001000 */
[----:B-1----:R-:W-:-:S04]  /*5520*/  FFMA R0, R39, R28, -1 ;  /* 0xbf80000027007423 */ /* 0x002fc8000000001c */
[----:B------:R-:W-:-:S04]  /*5530*/  FADD.FTZ R3, -R0, -RZ ;  /* 0x800000ff00037221 */ /* 0x000fc80000010100 */
[----:B------:R-:W-:-:S07]  /*5540*/  FFMA R28, R28, R3, R28 ;  /* 0x000000031c1c7223 */ /* 0x000fce000000001c */
.L_x_93:
[----:B------:R-:W-:Y:S05]  /*5550*/  BSYNC B1 ;  /* 0x0000000000017941 */ /* 0x000fea0003800000 */
.L_x_91:
        /* <DEDUP_REMOVED lines=10> */
.L_x_95:
[----:B------:R-:W1:Y:S02]  /*5600*/  MUFU.RCP R29, R30 ;  /* 0x0000001e001d7308 */ /* 0x000e640000001000 */
[----:B-1----:R-:W-:-:S04]  /*5610*/  FFMA R0, R30, R29, -1 ;  /* 0xbf8000001e007423 */ /* 0x002fc8000000001d */
[----:B------:R-:W-:-:S04]  /*5620*/  FADD.FTZ R0, -R0, -RZ ;  /* 0x800000ff00007221 */ /* 0x000fc80000010100 */
[----:B------:R-:W-:-:S07]  /*5630*/  FFMA R29, R29, R0, R29 ;  /* 0x000000001d1d7223 */ /* 0x000fce000000001d */
.L_x_96:
[----:B------:R-:W-:Y:S05]  /*5640*/  BSYNC B1 ;  /* 0x0000000000017941 */ /* 0x000fea0003800000 */
.L_x_94:
        /* <DEDUP_REMOVED lines=10> */
.L_x_98:
[----:B------:R-:W1:Y:S02]  /*56f0*/  MUFU.RCP R30, R43 ;  /* 0x0000002b001e7308 */ /* 0x000e640000001000 */
[----:B-1----:R-:W-:-:S04]  /*5700*/  FFMA R0, R43, R30, -1 ;  /* 0xbf8000002b007423 */ /* 0x002fc8000000001e */
[----:B------:R-:W-:-:S04]  /*5710*/  FADD.FTZ R3, -R0, -RZ ;  /* 0x800000ff00037221 */ /* 0x000fc80000010100 */
[----:B------:R-:W-:-:S07]  /*5720*/  FFMA R30, R30, R3, R30 ;  /* 0x000000031e1e7223 */ /* 0x000fce000000001e */
.L_x_99:
[----:B------:R-:W-:Y:S05]  /*5730*/  BSYNC B1 ;  /* 0x0000000000017941 */ /* 0x000fea0003800000 */
.L_x_97:
        /* <DEDUP_REMOVED lines=10> */
.L_x_101:
[----:B------:R-:W1:Y:S02]  /*57e0*/  MUFU.RCP R3, R46 ;  /* 0x0000002e00037308 */ /* 0x000e640000001000 */
[----:B-1----:R-:W-:-:S04]  /*57f0*/  FFMA R0, R46, R3, -1 ;  /* 0xbf8000002e007423 */ /* 0x002fc80000000003 */
[----:B------:R-:W-:-:S04]  /*5800*/  FADD.FTZ R0, -R0, -RZ ;  /* 0x800000ff00007221 */ /* 0x000fc80000010100 */
[----:B------:R-:W-:-:S07]  /*5810*/  FFMA R3, R3, R0, R3 ;  /* 0x0000000003037223 */ /* 0x000fce0000000003 */
.L_x_102:
[----:B------:R-:W-:Y:S05]  /*5820*/  BSYNC B1 ;  /* 0x0000000000017941 */ /* 0x000fea0003800000 */
.L_x_100:
[C---:B------:R-:W-:Y:S01]  /*5830*/  SHF.L.U32 R0, R18.reuse, 0x4, RZ ;  /* 0x0000000412007819 */ /* 0x040fe200000006ff */
[C---:B------:R-:W-:Y:S01]  /*5840*/  IMAD.SHL.U32 R31, R18.reuse, 0x8, RZ ;  /* 0x00000008121f7824 */ /* 0x040fe200078e00ff */
[----:B------:R-:W-:Y:S02]  /*5850*/  F2FP.SATFINITE.E4M3.F32.PACK_AB_MERGE_C R13, R9, R8, RZ ;  /* 0x00000008090d723e */ /* 0x000fe400048070ff */
[----:B------:R-:W-:Y:S02]  /*5860*/  SHF.L.U32 R9, R18, 0x1, RZ ;  /* 0x0000000112097819 */ /* 0x000fe400000006ff */
[----:B------:R-:W-:Y:S02]  /*5870*/  LOP3.LUT R0, R0, 0xe00, RZ, 0xc0, !PT ;  /* 0x00000e0000007812 */ /* 0x000fe400078ec0ff */
[----:B------:R-:W-:Y:S02]  /*5880*/  SHF.R.U32.HI R8, RZ, 0x4, R18 ;  /* 0x00000004ff087819 */ /* 0x000fe40000011612 */
[----:B------:R-:W-:-:S02]  /*5890*/  LOP3.LUT R0, R0, 0x6, R9, 0xf8, !PT ;  /* 0x0000000600007812 */ /* 0x000fc400078ef809 */
[----:B------:R-:W-:Y:S02]  /*58a0*/  LOP3.LUT R9, R31, 0x80, RZ, 0xc0, !PT ;  /* 0x000000801f097812 */ /* 0x000fe400078ec0ff */
[----:B------:R-:W-:Y:S02]  /*58b0*/  LOP3.LUT R0, R0, 0x60, R31, 0xf8, !PT ;  /* 0x0000006000007812 */ /* 0x000fe400078ef81f */
[----:B------:R-:W-:Y:S02]  /*58c0*/  LOP3.LUT R9, R9, 0x10, R18, 0xf8, !PT ;  /* 0x0000001009097812 */ /* 0x000fe400078ef812 */
[----:B------:R-:W-:Y:S02]  /*58d0*/  LOP3.LUT P2, RZ, R8, 0x1, RZ, 0xc0, !PT ;  /* 0x0000000108ff7812 */ /* 0x000fe4000784c0ff */
[----:B------:R-:W-:Y:S02]  /*58e0*/  LOP3.LUT R8, R0, R9, RZ, 0xfc, !PT ;  /* 0x0000000900087212 */ /* 0x000fe400078efcff */
[----:B------:R-:W-:-:S02]  /*58f0*/  F2FP.SATFINITE.E4M3.F32.PACK_AB_MERGE_C R11, R11, R10, RZ ;  /* 0x0000000a0b0b723e */ /* 0x000fc400048070ff */
[----:B------:R-:W-:Y:S02]  /*5900*/  F2FP.SATFINITE.E4M3.F32.PACK_AB_MERGE_C R15, R15, R14, RZ ;  /* 0x0000000e0f0f723e */ /* 0x000fe400048070ff */
[----:B------:R-:W-:Y:S02]  /*5910*/  F2FP.SATFINITE.E4M3.F32.PACK_AB_MERGE_C R21, R21, R20, RZ ;  /* 0x000000141515723e */ /* 0x000fe400048070ff */
[----:B------:R-:W-:Y:S02]  /*5920*/  F2FP.SATFINITE.E4M3.F32.PACK_AB_MERGE_C R25, R25, R24, RZ ;  /* 0x000000181919723e */ /* 0x000fe400048070ff */
[----:B------:R-:W-:Y:S02]  /*5930*/  F2FP.SATFINITE.E4M3.F32.PACK_AB_MERGE_C R27, R27, R26, RZ ;  /* 0x0000001a1b1b723e */ /* 0x000fe400048070ff */
[----:B------:R-:W-:Y:S02]  /*5940*/  F2FP.SATFINITE.E4M3.F32.PACK_AB_MERGE_C R29, R29, R28, RZ ;  /* 0x0000001c1d1d723e */ /* 0x000fe400048070ff */
[----:B------:R-:W-:-:S02]  /*5950*/  F2FP.SATFINITE.E4M3.F32.PACK_AB_MERGE_C R3, R3, R30, RZ ;  /* 0x0000001e0303723e */ /* 0x000fc400048070ff */
[----:B------:R-:W-:Y:S01]  /*5960*/  MOV R9, 0x10 ;  /* 0x0000001000097802 */ /* 0x000fe20000000f00 */
[----:B------:R-:W-:Y:S06]  /*5970*/  @P5 BRA `(.L_x_103) ;  /* 0x0000000000045947 */ /* 0x000fec0003800000 */
[----:B------:R-:W-:-:S04]  /*5980*/  DEPBAR.LE SB0, 0x1 ;  /* 0x000080400000791a */ /* 0x000fc80000000000 */
.L_x_103:
[----:B------:R-:W-:Y:S05]  /*5990*/  WARPSYNC.ALL ;  /* 0x0000000000007948 */ /* 0x000fea0003800000 */
[----:B------:R-:W-:Y:S01]  /*59a0*/  BAR.SYNC.DEFER_BLOCKING 0x1, 0x100 ;  /* 0x0044000000007b1d */ /* 0x000fe20000010000 */
[----:B------:R-:W-:Y:S02]  /*59b0*/  SEL R9, R9, 0xfffffff0, !P2 ;  /* 0xfffffff009097807 */ /* 0x000fe40005000000 */
[----:B------:R-:W-:-:S03]  /*59c0*/  IADD3 R10, R8, UR50, RZ ;  /* 0x00000032080a7c10 */ /* 0x000fc6000fffe0ff */
[----:B------:R-:W-:Y:S02]  /*59d0*/  BSSY B0, `(.L_x_104) ;  /* 0x0000017000007945 */ /* 0x000fe40003800000 */
[----:B------:R-:W-:Y:S01]  /*59e0*/  IMAD.IADD R10, R10, 0x1, R9 ;  /* 0x000000010a0a7824 */ /* 0x000fe200078e0209 */
[----:B------:R1:W-:Y:S04]  /*59f0*/  STS.U16 [R8+UR50+0x4100], R13 ;  /* 0x0041000d08007988 */ /* 0x0003e80008000432 */
[----:B------:R1:W-:Y:S04]  /*5a00*/  STS.U16 [R8+UR50+0x4200], R11 ;  /* 0x0042000b08007988 */ /* 0x0003e80008000432 */
[----:B------:R1:W-:Y:S04]  /*5a10*/  STS.U16 [R8+UR50+0x4108], R15 ;  /* 0x0041080f08007988 */ /* 0x0003e80008000432 */
[----:B------:R1:W-:Y:S04]  /*5a20*/  STS.U16 [R8+UR50+0x4208], R21 ;  /* 0x0042081508007988 */ /* 0x0003e80008000432 */
[----:B------:R1:W-:Y:S04]  /*5a30*/  STS.U16 [R10+0x4100], R25 ;  /* 0x004100190a007388 */ /* 0x0003e80000000400 */
[----:B------:R1:W-:Y:S04]  /*5a40*/  STS.U16 [R10+0x4200], R27 ;  /* 0x0042001b0a007388 */ /* 0x0003e80000000400 */
[----:B------:R1:W-:Y:S04]  /*5a50*/  STS.U16 [R10+0x4108], R29 ;  /* 0x0041081d0a007388 */ /* 0x0003e80000000400 */
[----:B------:R1:W-:Y:S01]  /*5a60*/  STS.U16 [R10+0x4208], R3 ;  /* 0x004208030a007388 */ /* 0x0003e20000000400 */
[----:B------:R-:W-:Y:S01]  /*5a70*/  @!PT LDS RZ, [RZ] ;  /* 0x00000000fffff984 */ /* 0x000fe20000000800 */
[----:B------:R-:W-:Y:S01]  /*5a80*/  @!PT LDS RZ, [RZ] ;  /* 0x00000000fffff984 */ /* 0x000fe20000000800 */
[----:B------:R-:W-:Y:S01]  /*5a90*/  @!PT LDS RZ, [RZ] ;  /* 0x00000000fffff984 */ /* 0x000fe20000000800 */
[----:B------:R-:W-:Y:S01]  /*5aa0*/  @!PT LDS RZ, [RZ] ;  /* 0x00000000fffff984 */ /* 0x000fe20000000800 */
[----:B------:R2:W-:Y:S06]  /*5ab0*/  MEMBAR.ALL.CTA ;  /* 0x0000000000007992 */ /* 0x0005ec0000008000 */
[----:B--2---:R-:W2:Y:S02]  /*5ac0*/  FENCE.VIEW.ASYNC.S ;  /* 0x00000000000073c6 */ /* 0x004ea40000000000 */
[----:B--2---:R-:W-:Y:S06]  /*5ad0*/  BAR.SYNC.DEFER_BLOCKING 0x1, 0x100 ;  /* 0x0044000000007b1d */ /* 0x004fec0000010000 */
[----:B-1----:R-:W-:Y:S05]  /*5ae0*/  @P5 BRA `(.L_x_105) ;  /* 0x0000000000145947 */ /* 0x002fea0003800000 */
[----:B------:R-:W-:Y:S02]  /*5af0*/  UIADD3 UR4, UP0, UR42, 0x4f0, URZ ;  /* 0x000004f02a047890 */ /* 0x000fe4000ff1e03f */
[----:B------:R-:W-:Y:S02]  /*5b00*/  UIADD3 UR44, UR50, 0x4100, URZ ;  /* 0x00004100322c7890 */ /* 0x000fe4000fffe03f */
[----:B------:R-:W-:-:S09]  /*5b10*/  UIADD3.X UR5, URZ, UR43, URZ, UP0, !UPT ;  /* 0x0000002b3f057290 */ /* 0x000fd200087fe43f */
[----:B------:R1:W-:Y:S02]  /*5b20*/  UTMASTG.3D [UR44], [UR4] ;  /* 0x0000002c040073b5 */ /* 0x0003e40008010000 */
[----:B-1----:R0:W-:Y:S02]  /*5b30*/  UTMACMDFLUSH ;  /* 0x00000000000079b7 */ /* 0x0021e40000000000 */
.L_x_105:
[----:B------:R-:W-:Y:S05]  /*5b40*/  BSYNC B0 ;  /* 0x0000000000007941 */ /* 0x000fea0003800000 */
.L_x_104:
[----:B------:R-:W-:Y:S04]  /*5b50*/  BSSY B0, `(.L_x_106) ;  /* 0x000002e000007945 */ /* 0x000fe80003800000 */
[----:B------:R-:W-:Y:S05]  /*5b60*/  @P0 BRA `(.L_x_107) ;  /* 0x0000000000b00947 */ /* 0x000fea0003800000 */
[----:B------:R-:W-:-:S13]  /*5b70*/  ISETP.NE.AND P3, PT, R23, 0x3, PT ;  /* 0x000000031700780c */ /* 0x000fda0003f65270 */
[----:B------:R-:W-:Y:S05]  /*5b80*/  @!P3 BRA `(.L_x_108) ;  /* 0x000000000004b947 */ /* 0x000fea0003800000 */
[----:B------:R-:W-:Y:S01]  /*5b90*/  BPT.TRAP 0x1 ;  /* 0x000000040000795c */ /* 0x000fe20000300000 */
.L_x_108:
[----:B------:R-:W-:Y:S01]  /*5ba0*/  LEA R14, R91, UR50, 0x3 ;  /* 0x000000325b0e7c11 */ /* 0x000fe2000f8e18ff */
[----:B------:R-:W-:Y:S01]  /*5bb0*/  BSSY B1, `(.L_x_109) ;  /* 0x0000004000017945 */ /* 0x000fe20003800000 */
[----:B------:R-:W-:-:S04]  /*5bc0*/  SHF.L.U32 R3, R90, 0x1f, RZ ;  /* 0x0000001f5a037819 */ /* 0x000fc800000006ff */
[----:B------:R-:W1:Y:S02]  /*5bd0*/  SYNCS.PHASECHK.TRANS64.TRYWAIT P2, [R14+URZ+0xa0], R3 ;  /* 0x0000a0030e0075a7 */ /* 0x000e64000804017f */
[----:B-1----:R-:W-:Y:S05]  /*5be0*/  @!P2 BRA `(.L_x_110) ;  /* 0x0000009000b4a947 */ /* 0x002fea0003800000 */
.L_x_366:
[----:B------:R-:W-:Y:S05]  /*5bf0*/  BSYNC B1 ;  /* 0x0000000000017941 */ /* 0x000fea0003800000 */
.L_x_109:
[----:B------:R-:W-:Y:S04]  /*5c00*/  BSSY B1, `(.L_x_111) ;  /* 0x0000011000017945 */ /* 0x000fe80003800000 */
[----:B------:R-:W-:Y:S05]  /*5c10*/  @P1 BRA `(.L_x_112) ;  /* 0x00000000003c1947 */ /* 0x000fea0003800000 */
[----:B------:R-:W-:-:S04]  /*5c20*/  LEA R15, R91, R8, 0xc ;  /* 0x000000085b0f7211 */ /* 0x000fc800078e60ff */
[----:B------:R-:W-:Y:S01]  /*5c30*/  IADD3 R0, R15, UR50, RZ ;  /* 0x000000320f007c10 */ /* 0x000fe2000fffe0ff */
[----:B------:R-:W-:Y:S04]  /*5c40*/  LDS.U16 R4, [R15+UR50+0x200] ;  /* 0x000200320f047984 */ /* 0x000fe80008000400 */
[----:B------:R-:W-:Y:S01]  /*5c50*/  IMAD.IADD R13, R0, 0x1, R9 ;  /* 0x00000001000d7824 */ /* 0x000fe200078e0209 */
[----:B-1----:R-:W1:Y:S04]  /*5c60*/  LDS.U16 R3, [R15+UR50+0x100] ;  /* 0x000100320f037984 */ /* 0x002e680008000400 */
[----:B------:R-:W-:Y:S04]  /*5c70*/  LDS.U16 R6, [R13+0x200] ;  /* 0x000200000d067984 */ /* 0x000fe80000000400 */
[----:B------:R-:W2:Y:S04]  /*5c80*/  LDS.U16 R7, [R13+0x100] ;  /* 0x000100000d077984 */ /* 0x000ea80000000400 */
[----:B------:R-:W-:Y:S04]  /*5c90*/  LDS.U16 R5, [R15+UR50+0x208] ;  /* 0x000208320f057984 */ /* 0x000fe80008000400 */
[----:B------:R-:W3:Y:S04]  /*5ca0*/  LDS.U16 R0, [R15+UR50+0x108] ;  /* 0x000108320f007984 */ /* 0x000ee80008000400 */
[----:B------:R-:W-:Y:S04]  /*5cb0*/  LDS.U16 R11, [R13+0x208] ;  /* 0x000208000d0b7984 */ /* 0x000fe80000000400 */
[----:B------:R-:W4:Y:S01]  /*5cc0*/  LDS.U16 R12, [R13+0x108] ;  /* 0x000108000d0c7984 */ /* 0x000f220000000400 */
[----:B-1----:R-:W-:-:S02]  /*5cd0*/  PRMT R4, R3, 0x5410, R4 ;  /* 0x0000541003047816 */ /* 0x002fc40000000004 */
[----:B--2---:R-:W-:Y:S02]  /*5ce0*/  PRMT R6, R7, 0x5410, R6 ;  /* 0x0000541007067816 */ /* 0x004fe40000000006 */
[----:B---3--:R-:W-:Y:S02]  /*5cf0*/  PRMT R5, R0, 0x5410, R5 ;  /* 0x0000541000057816 */ /* 0x008fe40000000005 */
[----:B----4-:R-:W-:-:S07]  /*5d00*/  PRMT R7, R12, 0x5410, R11 ;  /* 0x000054100c077816 */ /* 0x010fce000000000b */
.L_x_112:
[----:B------:R-:W-:Y:S05]  /*5d10*/  BSYNC B1 ;  /* 0x0000000000017941 */ /* 0x000fea0003800000 */
.L_x_111:
[----:B------:R-:W-:Y:S01]  /*5d20*/  @!PT LDS RZ, [RZ] ;  /* 0x00000000fffff984 */ /* 0x000fe20000000800 */
[----:B------:R-:W-:Y:S01]  /*5d30*/  @!PT LDS RZ, [RZ] ;  /* 0x00000000fffff984 */ /* 0x000fe20000000800 */
[----:B------:R-:W-:Y:S01]  /*5d40*/  @!PT LDS RZ, [RZ] ;  /* 0x00000000fffff984 */ /* 0x000fe20000000800 */
[----:B------:R-:W-:Y:S01]  /*5d50*/  @!PT LDS RZ, [RZ] ;  /* 0x00000000fffff984 */ /* 0x000fe20000000800 */
[----:B------:R2:W-:Y:S06]  /*5d60*/  MEMBAR.ALL.CTA ;  /* 0x0000000000007992 */ /* 0x0005ec0000008000 */
[----:B--2---:R-:W2:Y:S01]  /*5d70*/  FENCE.VIEW.ASYNC.S ;  /* 0x00000000000073c6 */ /* 0x004ea20000000000 */
[----:B------:R-:W-:Y:S05]  /*5d80*/  @!P3 BRA `(.L_x_113) ;  /* 0x000000000004b947 */ /* 0x000fea0003800000 */
[----:B------:R-:W-:Y:S01]  /*5d90*/  BPT.TRAP 0x1 ;  /* 0x000000040000795c */ /* 0x000fe20000300000 */
.L_x_113:
[----:B-1----:R-:W1:Y:S01]  /*5da0*/  S2R R3, SR_CgaCtaId ;  /* 0x0000000000037919 */ /* 0x002e620000008800 */
[----:B------:R-:W-:Y:S02]  /*5db0*/  IADD3 R0, R14, 0xc0, RZ ;  /* 0x000000c00e007810 */ /* 0x000fe40007ffe0ff */
[----:B------:R-:W-:-:S04]  /*5dc0*/  IADD3 R91, R91, 0x1, RZ ;  /* 0x000000015b5b7810 */ /* 0x000fc80007ffe0ff */
[----:B------:R-:W-:-:S04]  /*5dd0*/  ISETP.NE.AND P2, PT, R91, 0x4, PT ;  /* 0x000000045b00780c */ /* 0x000fc80003f45270 */
[----:B------:R-:W-:Y:S02]  /*5de0*/  SEL R91, R91, RZ, P2 ;  /* 0x000000ff5b5b7207 */ /* 0x000fe40001000000 */
[----:B-1----:R-:W-:Y:S02]  /*5df0*/  PRMT R0, R3, 0x654, R0 ;  /* 0x0000065403007816 */ /* 0x002fe40000000000 */
[----:B------:R-:W-:Y:S02]  /*5e00*/  SEL R3, RZ, 0x1, P2 ;  /* 0x00000001ff037807 */ /* 0x000fe40001000000 */
[----:B--2---:R1:W-:Y:S02]  /*5e10*/  SYNCS.ARRIVE.TRANS64.RED.A1T0 RZ, [R0+URZ], RZ ;  /* 0x000000ff00ff79a7 */ /* 0x0043e4000810043f */
[----:B------:R-:W-:-:S07]  /*5e20*/  LOP3.LUT R90, R90, R3, RZ, 0x3c, !PT ;  /* 0x000000035a5a7212 */ /* 0x000fce00078e3cff */
.L_x_107:
[----:B------:R-:W-:Y:S05]  /*5e30*/  BSYNC B0 ;  /* 0x0000000000007941 */ /* 0x000fea0003800000 */
.L_x_106:
[----:B-1----:R-:W-:Y:S01]  /*5e40*/  F2FP.F16.E4M3.UNPACK_B R0, R4 ;  /* 0x00000004ff00723e */ /* 0x002fe200020006ff */
[C---:B------:R-:W-:Y:S01]  /*5e50*/  FMUL R3, R89.reuse, R138 ;  /* 0x0000008a59037220 */ /* 0x040fe20000400000 */
[----:B------:R-:W-:Y:S01]  /*5e60*/  F2FP.F16.E4M3.UNPACK_B R13, R5 ;  /* 0x00000005ff0d723e */ /* 0x000fe200020006ff */
[C---:B------:R-:W-:Y:S01]  /*5e70*/  FMUL R135, R89.reuse, R135 ;  /* 0x0000008759877220 */ /* 0x040fe20000400000 */
[C---:B------:R-:W-:Y:S01]  /*5e80*/  FMUL R137, R89.reuse, R137 ;  /* 0x0000008959897220 */ /* 0x040fe20000400000 */
[--C-:B------:R-:W-:Y:S01]  /*5e90*/  HADD2.F32 R11, -RZ, R0.reuse.H0_H0 ;  /* 0x20000000ff0b7230 */ /* 0x100fe20000004100 */
[----:B------:R-:W-:Y:S01]  /*5ea0*/  F2FP.F16.E4M3.UNPACK_B R14, R5.H1 ;  /* 0x00000005ff0e723e */ /* 0x000fe200030006ff */
[----:B------:R-:W-:Y:S01]  /*5eb0*/  HADD2.F32 R12, -RZ, R0.H1_H1 ;  /* 0x30000000ff0c7230 */ /* 0x000fe20000004100 */
[----:B------:R-:W-:Y:S01]  /*5ec0*/  F2FP.F16.E4M3.UNPACK_B R0, R4.H1 ;  /* 0x00000004ff00723e */ /* 0x000fe200030006ff */
[--C-:B------:R-:W-:Y:S02]  /*5ed0*/  HADD2.F32 R20, -RZ, R13.reuse.H0_H0 ;  /* 0x2000000dff147230 */ /* 0x100fe40000004100 */
[----:B------:R-:W-:Y:S01]  /*5ee0*/  FMUL R139, R89, R139 ;  /* 0x0000008b598b7220 */ /* 0x000fe20000400000 */
[----:B------:R-:W-:-:S02]  /*5ef0*/  HADD2.F32 R24, -RZ, R13.H1_H1 ;  /* 0x3000000dff187230 */ /* 0x000fc40000004100 */
[C---:B------:R-:W-:Y:S01]  /*5f00*/  FFMA R3, R88.reuse, R12, R3 ;  /* 0x0000000c58037223 */ /* 0x040fe20000000003 */
[----:B------:R-:W-:Y:S02]  /*5f10*/  HADD2.F32 R12, -RZ, R0.H0_H0 ;  /* 0x20000000ff0c7230 */ /* 0x000fe40000004100 */
[C---:B------:R-:W-:Y:S01]  /*5f20*/  FFMA R135, R88.reuse, R20, R135 ;  /* 0x0000001458877223 */ /* 0x040fe20000000087 */
[----:B------:R-:W-:Y:S01]  /*5f30*/  FMUL R13, R89, R134 ;  /* 0x00000086590d7220 */ /* 0x000fe20000400000 */
[----:B------:R-:W-:Y:S01]  /*5f40*/  F2FP.F16.E4M3.UNPACK_B R20, R6 ;  /* 0x00000006ff14723e */ /* 0x000fe200020006ff */
[C---:B------:R-:W-:Y:S01]  /*5f50*/  FFMA R139, R88.reuse, R11, R139 ;  /* 0x0000000b588b7223 */ /* 0x040fe2000000008b */
[C---:B------:R-:W-:Y:S01]  /*5f60*/  FFMA R137, R88.reuse, R12, R137 ;  /* 0x0000000c58897223 */ /* 0x040fe20000000089 */
[----:B------:R-:W-:Y:S02]  /*5f70*/  HADD2.F32 R12, -RZ, R14.H0_H0 ;  /* 0x2000000eff0c7230 */ /* 0x000fe40000004100 */
[----:B------:R-:W-:Y:S01]  /*5f80*/  FFMA R13, R88, R24, R13 ;  /* 0x00000018580d7223 */ /* 0x000fe2000000000d */
[----:B------:R-:W-:-:S02]  /*5f90*/  HADD2.F32 R0, -RZ, R0.H1_H1 ;  /* 0x30000000ff007230 */ /* 0x000fc40000004100 */
[C---:B------:R-:W-:Y:S01]  /*5fa0*/  FMUL R11, R89.reuse, R136 ;  /* 0x00000088590b7220 */ /* 0x040fe20000400000 */
[----:B------:R-:W-:Y:S02]  /*5fb0*/  HADD2.F32 R14, -RZ, R14.H1_H1 ;  /* 0x3000000eff0e7230 */ /* 0x000fe40000004100 */
[C---:B------:R-:W-:Y:S01]  /*5fc0*/  FMUL R15, R89.reuse, R132 ;  /* 0x00000084590f7220 */ /* 0x040fe20000400000 */
[--C-:B------:R-:W-:Y:S02]  /*5fd0*/  HADD2.F32 R24, -RZ, R20.reuse.H0_H0 ;  /* 0x20000014ff187230 */ /* 0x100fe40000004100 */
[----:B------:R-:W-:Y:S01]  /*5fe0*/  FMUL R131, R89, R131 ;  /* 0x0000008359837220 */ /* 0x000fe20000400000 */
[----:B------:R-:W-:Y:S02]  /*5ff0*/  IMAD.MOV.U32 R46, RZ, RZ, 0x3bbb989d ;  /* 0x3bbb989dff2e7424 */ /* 0x000fe400078e00ff */
[C---:B------:R-:W-:Y:S01]  /*6000*/  FFMA R11, R88.reuse, R0, R11 ;  /* 0x00000000580b7223 */ /* 0x040fe2000000000b */
[----:B------:R-:W-:Y:S01]  /*6010*/  MOV R48, 0x437c0000 ;  /* 0x437c000000307802 */ /* 0x000fe20000000f00 */
[C---:B------:R-:W-:Y:S01]  /*6020*/  FFMA R15, R88.reuse, R14, R15 ;  /* 0x0000000e580f7223 */ /* 0x040fe2000000000f */
[----:B------:R-:W-:Y:S01]  /*6030*/  FFMA.SAT R0, -R139, R46, 0.5 ;  /* 0x3f0000008b007423 */ /* 0x000fe2000000212e */
[----:B------:R-:W-:Y:S01]  /*6040*/  FFMA R131, R88, R24, R131 ;  /* 0x0000001858837223 */ /* 0x000fe20000000083 */
[----:B------:R-:W-:Y:S01]  /*6050*/  FFMA.SAT R14, -R3, R46, 0.5 ;  /* 0x3f000000030e7423 */ /* 0x000fe2000000212e */
[----:B------:R-:W-:-:S02]  /*6060*/  HADD2.F32 R24, -RZ, R20.H1_H1 ;  /* 0x30000014ff187230 */ /* 0x000fc40000004100 */
[C---:B------:R-:W-:Y:S01]  /*6070*/  FMUL R21, R89.reuse, R130 ;  /* 0x0000008259157220 */ /* 0x040fe20000400000 */
[----:B------:R-:W-:Y:S01]  /*6080*/  FMUL R133, R89, R133 ;  /* 0x0000008559857220 */ /* 0x000fe20000400000 */
[----:B------:R-:W-:Y:S01]  /*6090*/  FFMA.SAT R20, -R137, R46, 0.5 ;  /* 0x3f00000089147423 */ /* 0x000fe2000000212e */
[-C--:B------:R-:W-:Y:S01]  /*60a0*/  FFMA.RM R0, R0, R48.reuse, 12582913 ;  /* 0x4b40000100007423 */ /* 0x080fe20000004030 */
[----:B------:R-:W-:Y:S01]  /*60b0*/  FFMA.RM R14, R14, R48, 12582913 ;  /* 0x4b4000010e0e7423 */ /* 0x000fe20000004030 */
[----:B------:R-:W-:Y:S01]  /*60c0*/  F2FP.F16.E4M3.UNPACK_B R29, R6.H1 ;  /* 0x00000006ff1d723e */ /* 0x000fe200030006ff */
[C---:B------:R-:W-:Y:S01]  /*60d0*/  FFMA R21, R88.reuse, R24, R21 ;  /* 0x0000001858157223 */ /* 0x040fe20000000015 */
[----:B------:R-:W-:Y:S01]  /*60e0*/  FFMA R133, R88, R12, R133 ;  /* 0x0000000c58857223 */ /* 0x000fe20000000085 */
[----:B------:R-:W-:Y:S01]  /*60f0*/  FFMA.RM R24, R20, R48, 12582913 ;  /* 0x4b40000114187423 */ /* 0x000fe20000004030 */
[----:B------:R-:W-:Y:S01]  /*6100*/  FADD R12, R0, -12583039 ;  /* 0xcb40007f000c7421 */ /* 0x000fe20000000000 */
[----:B------:R-:W-:Y:S01]  /*6110*/  FADD R20, R14, -12583039 ;  /* 0xcb40007f0e147421 */ /* 0x000fe20000000000 */
[----:B------:R-:W-:-:S02]  /*6120*/  HADD2.F32 R28, -RZ, R29.H0_H0 ;  /* 0x2000001dff1c7230 */ /* 0x000fc40000004100 */
[----:B------:R-:W-:Y:S01]  /*6130*/  FMUL R129, R89, R129 ;  /* 0x0000008159817220 */ /* 0x000fe20000400000 */
[----:B------:R-:W-:Y:S01]  /*6140*/  FFMA R12, -R139, 1.4426950216293334961, -R12 ;  /* 0x3fb8aa3b8b0c7823 */ /* 0x000fe2000000090c */
[----:B------:R-:W-:Y:S01]  /*6150*/  FFMA R20, -R3, 1.4426950216293334961, -R20 ;  /* 0x3fb8aa3b03147823 */ /* 0x000fe20000000914 */
[----:B------:R-:W-:Y:S01]  /*6160*/  FFMA.SAT R27, -R11, R46, 0.5 ;  /* 0x3f0000000b1b7423 */ /* 0x000fe2000000212e */
[----:B------:R-:W-:Y:S01]  /*6170*/  FFMA R129, R88, R28, R129 ;  /* 0x0000001c58817223 */ /* 0x000fe20000000081 */
[----:B------:R-:W-:Y:S01]  /*6180*/  FFMA R12, -R139, 1.925963033500011079e-08, R12 ;  /* 0x32a570608b0c7823 */ /* 0x000fe2000000010c */
[----:B------:R-:W-:Y:S01]  /*6190*/  FFMA R20, -R3, 1.925963033500011079e-08, R20 ;  /* 0x32a5706003147823 */ /* 0x000fe20000000114 */
[----:B------:R-:W-:Y:S02]  /*61a0*/  HADD2.F32 R31, -RZ, R29.H1_H1 ;  /* 0x3000001dff1f7230 */ /* 0x000fe40000004100 */
[----:B------:R-:W-:Y:S01]  /*61b0*/  FFMA.RM R28, R27, R48, 12582913 ;  /* 0x4b4000011b1c7423 */ /* 0x000fe20000004030 */
[----:B------:R-:W-:Y:S01]  /*61c0*/  FMUL R3, R89, R128 ;  /* 0x0000008059037220 */ /* 0x000fe20000400000 */
[----:B------:R1:W2:Y:S01]  /*61d0*/  MUFU.EX2 R25, R12 ;  /* 0x0000000c00197308 */ /* 0x0002a20000000800 */
[----:B------:R-:W-:Y:S01]  /*61e0*/  FADD R26, R24, -12583039 ;  /* 0xcb40007f181a7421 */ /* 0x000fe20000000000 */
[-C--:B------:R-:W-:Y:S01]  /*61f0*/  FFMA.SAT R29, -R135, R46.reuse, 0.5 ;  /* 0x3f000000871d7423 */ /* 0x080fe2000000212e */
[----:B------:R-:W-:Y:S01]  /*6200*/  FFMA R3, R88, R31, R3 ;  /* 0x0000001f58037223 */ /* 0x000fe20000000003 */
[----:B------:R-:W-:Y:S01]  /*6210*/  FFMA.SAT R31, -R13, R46, 0.5 ;  /* 0x3f0000000d1f7423 */ /* 0x000fe2000000212e */
[----:B------:R-:W-:Y:S01]  /*6220*/  FFMA R26, -R137, 1.4426950216293334961, -R26 ;  /* 0x3fb8aa3b891a7823 */ /* 0x000fe2000000091a */
[-C--:B------:R-:W-:Y:S01]  /*6230*/  FFMA.RM R30, R29, R48.reuse, 12582913 ;  /* 0x4b4000011d1e7423 */ /* 0x080fe20000004030 */
[----:B------:R-:W-:Y:S01]  /*6240*/  F2FP.F16.E4M3.UNPACK_B R35, R7 ;  /* 0x00000007ff23723e */ /* 0x000fe200020006ff */
[----:B------:R-:W-:Y:S01]  /*6250*/  FFMA.RM R32, R31, R48, 12582913 ;  /* 0x4b4000011f207423 */ /* 0x000fe20000004030 */
[----:B-1----:R-:W-:Y:S01]  /*6260*/  FADD R12, R28, -12583039 ;  /* 0xcb40007f1c0c7421 */ /* 0x002fe20000000000 */
[----:B------:R-:W-:Y:S01]  /*6270*/  FFMA R26, -R137, 1.925963033500011079e-08, R26 ;  /* 0x32a57060891a7823 */ /* 0x000fe2000000011a */
[----:B------:R1:W-:Y:S01]  /*6280*/  MUFU.EX2 R27, R20 ;  /* 0x00000014001b7308 */ /* 0x0003e20000000800 */
[----:B------:R-:W-:Y:S01]  /*6290*/  FADD R34, R32, -12583039 ;  /* 0xcb40007f20227421 */ /* 0x000fe20000000000 */
[----:B------:R-:W-:Y:S01]  /*62a0*/  FFMA R12, -R11, 1.4426950216293334961, -R12 ;  /* 0x3fb8aa3b0b0c7823 */ /* 0x000fe2000000090c */
[----:B------:R-:W-:-:S02]  /*62b0*/  HADD2.F32 R33, -RZ, R35.H0_H0 ;  /* 0x20000023ff217230 */ /* 0x000fc40000004100 */
[----:B------:R-:W-:Y:S01]  /*62c0*/  FMUL R127, R89, R127 ;  /* 0x0000007f597f7220 */ /* 0x000fe20000400000 */
[----:B------:R-:W-:Y:S01]  /*62d0*/  FFMA R34, -R13, 1.4426950216293334961, -R34 ;  /* 0x3fb8aa3b0d227823 */ /* 0x000fe20000000922 */
[----:B------:R-:W-:Y:S01]  /*62e0*/  FFMA R12, -R11, 1.925963033500011079e-08, R12 ;  /* 0x32a570600b0c7823 */ /* 0x000fe2000000010c */
[----:B------:R-:W-:Y:S01]  /*62f0*/  FFMA.SAT R11, -R133, R46, 0.5 ;  /* 0x3f000000850b7423 */ /* 0x000fe2000000212e */
[----:B------:R3:W-:Y:S01]  /*6300*/  MUFU.EX2 R29, R26 ;  /* 0x0000001a001d7308 */ /* 0x0007e20000000800 */
[----:B-1----:R-:W-:Y:S01]  /*6310*/  FADD R20, R30, -12583039 ;  /* 0xcb40007f1e147421 */ /* 0x002fe20000000000 */
[----:B------:R-:W-:Y:S01]  /*6320*/  FFMA R34, -R13, 1.925963033500011079e-08, R34 ;  /* 0x32a570600d227823 */ /* 0x000fe20000000122 */
[----:B------:R-:W-:Y:S02]  /*6330*/  HADD2.F32 R13, -RZ, R35.H1_H1 ;  /* 0x30000023ff0d7230 */ /* 0x000fe40000004100 */
[----:B------:R-:W-:Y:S01]  /*6340*/  FFMA R127, R88, R33, R127 ;  /* 0x00000021587f7223 */ /* 0x000fe2000000007f */
[----:B------:R-:W-:Y:S01]  /*6350*/  FFMA R20, -R135, 1.4426950216293334961, -R20 ;  /* 0x3fb8aa3b87147823 */ /* 0x000fe20000000914 */
[----:B------:R-:W-:Y:S01]  /*6360*/  F2FP.F16.E4M3.UNPACK_B R43, R7.H1 ;  /* 0x00000007ff2b723e */ /* 0x000fe200030006ff */
[----:B------:R-:W-:Y:S01]  /*6370*/  FMUL R125, R89, R125 ;  /* 0x0000007d597d7220 */ /* 0x000fe20000400000 */
[----:B------:R1:W-:Y:S01]  /*6380*/  MUFU.EX2 R31, R12 ;  /* 0x0000000c001f7308 */ /* 0x0003e20000000800 */
[----:B---3--:R-:W-:Y:S01]  /*6390*/  FFMA.RM R26, R11, R48, 12582913 ;  /* 0x4b4000010b1a7423 */ /* 0x008fe20000004030 */
[----:B------:R-:W-:Y:S01]  /*63a0*/  FFMA.SAT R11, -R15, R46, 0.5 ;  /* 0x3f0000000f0b7423 */ /* 0x000fe2000000212e */
[----:B------:R-:W-:Y:S01]  /*63b0*/  FFMA R20, -R135, 1.925963033500011079e-08, R20 ;  /* 0x32a5706087147823 */ /* 0x000fe20000000114 */
[--C-:B------:R-:W-:Y:S01]  /*63c0*/  HADD2.F32 R39, -RZ, R43.reuse.H0_H0 ;  /* 0x2000002bff277230 */ /* 0x100fe20000004100 */
[----:B------:R-:W-:Y:S01]  /*63d0*/  SHF.L.U32 R0, R0, 0x17, RZ ;  /* 0x0000001700007819 */ /* 0x000fe200000006ff */
[----:B------:R-:W-:Y:S01]  /*63e0*/  FFMA.RM R36, R11, R48, 12582913 ;  /* 0x4b4000010b247423 */ /* 0x000fe20000004030 */
[----:B------:R-:W-:Y:S01]  /*63f0*/  FMUL R11, R89, R126 ;  /* 0x0000007e590b7220 */ /* 0x000fe20000400000 */
[----:B------:R3:W4:Y:S01]  /*6400*/  MUFU.EX2 R33, R20 ;  /* 0x0000001400217308 */ /* 0x0007220000000800 */
[----:B-1----:R-:W-:Y:S01]  /*6410*/  FADD R12, R26, -12583039 ;  /* 0xcb40007f1a0c7421 */ /* 0x002fe20000000000 */
[----:B------:R-:W-:Y:S01]  /*6420*/  FADD R38, R36, -12583039 ;  /* 0xcb40007f24267421 */ /* 0x000fe20000000000 */
[C---:B------:R-:W-:Y:S01]  /*6430*/  FFMA R11, R88.reuse, R13, R11 ;  /* 0x0000000d580b7223 */ /* 0x040fe2000000000b */
[----:B------:R-:W-:Y:S01]  /*6440*/  FFMA.SAT R13, -R131, R46, 0.5 ;  /* 0x3f000000830d7423 */ /* 0x000fe2000000212e */
[----:B------:R-:W-:Y:S01]  /*6450*/  FFMA R12, -R133, 1.4426950216293334961, -R12 ;  /* 0x3fb8aa3b850c7823 */ /* 0x000fe2000000090c */
[----:B------:R-:W-:Y:S01]  /*6460*/  FFMA R38, -R15, 1.4426950216293334961, -R38 ;  /* 0x3fb8aa3b0f267823 */ /* 0x000fe20000000926 */
[----:B------:R-:W-:Y:S01]  /*6470*/  HADD2.F32 R43, -RZ, R43.H1_H1 ;  /* 0x3000002bff2b7230 */ /* 0x000fe20000004100 */
[----:B------:R1:W5:Y:S01]  /*6480*/  MUFU.EX2 R35, R34 ;  /* 0x0000002200237308 */ /* 0x0003620000000800 */
[----:B---3--:R-:W-:Y:S01]  /*6490*/  FFMA.RM R20, R13, R48, 12582913 ;  /* 0x4b4000010d147423 */ /* 0x008fe20000004030 */
[----:B------:R-:W-:Y:S01]  /*64a0*/  FFMA R12, -R133, 1.925963033500011079e-08, R12 ;  /* 0x32a57060850c7823 */ /* 0x000fe2000000010c */
[----:B------:R-:W-:Y:S01]  /*64b0*/  FFMA.SAT R13, -R21, R46, 0.5 ;  /* 0x3f000000150d7423 */ /* 0x000fe2000000212e */
[----:B------:R-:W-:Y:S01]  /*64c0*/  FFMA R38, -R15, 1.925963033500011079e-08, R38 ;  /* 0x32a570600f267823 */ /* 0x000fe20000000126 */
[----:B------:R-:W-:Y:S01]  /*64d0*/  FFMA R125, R88, R39, R125 ;  /* 0x00000027587d7223 */ /* 0x000fe2000000007d */
[----:B--2---:R-:W-:Y:S01]  /*64e0*/  FFMA R50, R0, R25, 1 ;  /* 0x3f80000000327423 */ /* 0x004fe20000000019 */
[----:B------:R-:W-:Y:S01]  /*64f0*/  FFMA.RM R40, R13, R48, 12582913 ;  /* 0x4b4000010d287423 */ /* 0x000fe20000004030 */
[----:B------:R2:W-:Y:S01]  /*6500*/  MUFU.EX2 R37, R12 ;  /* 0x0000000c00257308 */ /* 0x0005e20000000800 */
[-C--:B------:R-:W-:Y:S01]  /*6510*/  FFMA.SAT R13, -R3, R46.reuse, 0.5 ;  /* 0x3f000000030d7423 */ /* 0x080fe2000000212e */
[----:B-1----:R-:W-:Y:S01]  /*6520*/  FADD R34, R20, -12583039 ;  /* 0xcb40007f14227421 */ /* 0x002fe20000000000 */
[----:B------:R-:W-:Y:S01]  /*6530*/  FADD R42, R40, -12583039 ;  /* 0xcb40007f282a7421 */ /* 0x000fe20000000000 */
[----:B------:R-:W-:Y:S01]  /*6540*/  FFMA.SAT R45, -R125, R46, 0.5 ;  /* 0x3f0000007d2d7423 */ /* 0x000fe2000000212e */
[----:B------:R-:W-:Y:S01]  /*6550*/  FFMA.RM R41, R13, R48, 12582913 ;  /* 0x4b4000010d297423 */ /* 0x000fe20000004030 */
[----:B------:R-:W-:Y:S01]  /*6560*/  FMUL R13, R89, R124 ;  /* 0x0000007c590d7220 */ /* 0x000fe20000400000 */
[----:B------:R-:W-:Y:S01]  /*6570*/  FFMA R34, -R131, 1.4426950216293334961, -R34 ;  /* 0x3fb8aa3b83227823 */ /* 0x000fe20000000922 */
[----:B------:R1:W-:Y:S01]  /*6580*/  MUFU.EX2 R15, R38 ;  /* 0x00000026000f7308 */ /* 0x0003e20000000800 */
[----:B--2---:R-:W-:Y:S01]  /*6590*/  FFMA.SAT R12, -R129, R46, 0.5 ;  /* 0x3f000000810c7423 */ /* 0x004fe2000000212e */
[----:B------:R-:W-:Y:S01]  /*65a0*/  FFMA R13, R88, R43, R13 ;  /* 0x0000002b580d7223 */ /* 0x000fe2000000000d */
[----:B------:R-:W-:Y:S01]  /*65b0*/  FFMA R34, -R131, 1.925963033500011079e-08, R34 ;  /* 0x32a5706083227823 */ /* 0x000fe20000000122 */
[----:B------:R-:W-:Y:S01]  /*65c0*/  FADD R44, R41, -12583039 ;  /* 0xcb40007f292c7421 */ /* 0x000fe20000000000 */
[----:B------:R-:W-:Y:S01]  /*65d0*/  FFMA.RM R12, R12, R48, 12582913 ;  /* 0x4b4000010c0c7423 */ /* 0x000fe20000004030 */
[-C--:B------:R-:W-:Y:S01]  /*65e0*/  FFMA.SAT R43, -R11, R46.reuse, 0.5 ;  /* 0x3f0000000b2b7423 */ /* 0x080fe2000000212e */
[----:B------:R-:W-:Y:S01]  /*65f0*/  FFMA.SAT R47, -R13, R46, 0.5 ;  /* 0x3f0000000d2f7423 */ /* 0x000fe2000000212e */
[----:B------:R-:W-:Y:S01]  /*6600*/  FFMA R42, -R21, 1.4426950216293334961, -R42 ;  /* 0x3fb8aa3b152a7823 */ /* 0x000fe2000000092a */
[----:B-1----:R-:W-:Y:S01]  /*6610*/  FADD R38, R12, -12583039 ;  /* 0xcb40007f0c267421 */ /* 0x002fe20000000000 */
[----:B------:R1:W-:Y:S01]  /*6620*/  MUFU.EX2 R39, R34 ;  /* 0x0000002200277308 */ /* 0x0003e20000000800 */
[----:B------:R-:W-:Y:S01]  /*6630*/  FFMA R44, -R3, 1.4426950216293334961, -R44 ;  /* 0x3fb8aa3b032c7823 */ /* 0x000fe2000000092c */
[-C--:B------:R-:W-:Y:S01]  /*6640*/  FFMA.RM R43, R43, R48.reuse, 12582913 ;  /* 0x4b4000012b2b7423 */ /* 0x080fe20000004030 */
[----:B------:R-:W-:Y:S01]  /*6650*/  FFMA R38, -R129, 1.4426950216293334961, -R38 ;  /* 0x3fb8aa3b81267823 */ /* 0x000fe20000000926 */
[-C--:B------:R-:W-:Y:S01]  /*6660*/  FFMA.RM R45, R45, R48.reuse, 12582913 ;  /* 0x4b4000012d2d7423 */ /* 0x080fe20000004030 */
[----:B------:R-:W-:Y:S01]  /*6670*/  FFMA.RM R47, R47, R48, 12582913 ;  /* 0x4b4000012f2f7423 */ /* 0x000fe20000004030 */
[----:B------:R-:W-:Y:S01]  /*6680*/  FFMA R42, -R21, 1.925963033500011079e-08, R42 ;  /* 0x32a57060152a7823 */ /* 0x000fe2000000012a */
[----:B------:R-:W-:Y:S01]  /*6690*/  FFMA R38, -R129, 1.925963033500011079e-08, R38 ;  /* 0x32a5706081267823 */ /* 0x000fe20000000126 */
[----:B------:R-:W-:Y:S01]  /*66a0*/  FFMA R44, -R3, 1.925963033500011079e-08, R44 ;  /* 0x32a57060032c7823 */ /* 0x000fe2000000012c */
[----:B-1----:R-:W-:Y:S01]  /*66b0*/  FFMA.SAT R34, -R127, R46, 0.5 ;  /* 0x3f0000007f227423 */ /* 0x002fe2000000212e */
[----:B------:R-:W-:Y:S01]  /*66c0*/  FADD R46, R43, -12583039 ;  /* 0xcb40007f2b2e7421 */ /* 0x000fe20000000000 */
[----:B------:R1:W-:Y:S01]  /*66d0*/  MUFU.EX2 R3, R38 ;  /* 0x0000002600037308 */ /* 0x0003e20000000800 */
[----:B------:R-:W-:-:S02]  /*66e0*/  VIADD R0, R50, 0x1800000 ;  /* 0x0180000032007836 */ /* 0x000fc40000000000 */
[----:B------:R-:W-:Y:S01]  /*66f0*/  FFMA.RM R34, R34, R48, 12582913 ;  /* 0x4b40000122227423 */ /* 0x000fe20000004030 */
[----:B------:R-:W-:Y:S01]  /*6700*/  FADD R48, R47, -12583039 ;  /* 0xcb40007f2f307421 */ /* 0x000fe20000000000 */
[----:B------:R-:W-:Y:S01]  /*6710*/  FFMA R46, -R11, 1.4426950216293334961, -R46 ;  /* 0x3fb8aa3b0b2e7823 */ /* 0x000fe2000000092e */
[----:B------:R-:W-:Y:S01]  /*6720*/  SHF.L.U32 R24, R24, 0x17, RZ ;  /* 0x0000001718187819 */ /* 0x000fe200000006ff */
[----:B------:R-:W-:Y:S02]  /*6730*/  IMAD.SHL.U32 R30, R30, 0x800000, RZ ;  /* 0x008000001e1e7824 */ /* 0x000fe400078e00ff */
[----:B------:R-:W-:Y:S01]  /*6740*/  FFMA R48, -R13, 1.4426950216293334961, -R48 ;  /* 0x3fb8aa3b0d307823 */ /* 0x000fe20000000930 */
[----:B------:R2:W3:Y:S01]  /*6750*/  MUFU.EX2 R21, R42 ;  /* 0x0000002a00157308 */ /* 0x0004e20000000800 */
[----:B-1----:R-:W-:Y:S01]  /*6760*/  FADD R38, R45, -12583039 ;  /* 0xcb40007f2d267421 */ /* 0x002fe20000000000 */
[----:B------:R-:W-:Y:S01]  /*6770*/  FFMA R46, -R11, 1.925963033500011079e-08, R46 ;  /* 0x32a570600b2e7823 */ /* 0x000fe2000000012e */
[----:B------:R-:W-:Y:S01]  /*6780*/  FFMA R48, -R13, 1.925963033500011079e-08, R48 ;  /* 0x32a570600d307823 */ /* 0x000fe20000000130 */
[----:B------:R-:W-:Y:S01]  /*6790*/  LOP3.LUT R0, R0, 0x7f800000, RZ, 0xc0, !PT ;  /* 0x7f80000000007812 */ /* 0x000fe200078ec0ff */
[C---:B------:R-:W-:Y:S01]  /*67a0*/  FFMA R38, -R125.reuse, 1.4426950216293334961, -R38 ;  /* 0x3fb8aa3b7d267823 */ /* 0x040fe20000000926 */
[----:B------:R-:W-:Y:S01]  /*67b0*/  SHF.L.U32 R28, R28, 0x17, RZ ;  /* 0x000000171c1c7819 */ /* 0x000fe200000006ff */
[----:B------:R-:W-:Y:S01]  /*67c0*/  IMAD.SHL.U32 R14, R14, 0x800000, RZ ;  /* 0x008000000e0e7824 */ /* 0x000fe200078e00ff */
[----:B------:R-:W1:Y:S01]  /*67d0*/  MUFU.EX2 R44, R44 ;  /* 0x0000002c002c7308 */ /* 0x000e620000000800 */
[----:B--2---:R-:W-:Y:S01]  /*67e0*/  FADD R42, R34, -12583039 ;  /* 0xcb40007f222a7421 */ /* 0x004fe20000000000 */
[----:B------:R-:W-:Y:S01]  /*67f0*/  FFMA R38, -R125, 1.925963033500011079e-08, R38 ;  /* 0x32a570607d267823 */ /* 0x000fe20000000126 */
[----:B------:R-:W-:Y:S01]  /*6800*/  ISETP.GT.U32.AND P2, PT, R0, 0x1ffffff, PT ;  /* 0x01ffffff0000780c */ /* 0x000fe20003f44070 */
[----:B------:R-:W-:-:S02]  /*6810*/  IMAD.SHL.U32 R36, R36, 0x800000, RZ ;  /* 0x0080000024247824 */ /* 0x000fc400078e00ff */
[C---:B------:R-:W-:Y:S01]  /*6820*/  FFMA R42, -R127.reuse, 1.4426950216293334961, -R42 ;  /* 0x3fb8aa3b7f2a7823 */ /* 0x040fe2000000092a */
[----:B------:R-:W-:Y:S01]  /*6830*/  SHF.L.U32 R32, R32, 0x17, RZ ;  /* 0x0000001720207819 */ /* 0x000fe200000006ff */
[----:B------:R-:W-:Y:S01]  /*6840*/  IMAD.SHL.U32 R34, R34, 0x800000, RZ ;  /* 0x0080000022227824 */ /* 0x000fe200078e00ff */
[----:B------:R-:W-:Y:S01]  /*6850*/  MUFU.EX2 R46, R46 ;  /* 0x0000002e002e7308 */ /* 0x000fe20000000800 */
[----:B------:R-:W-:Y:S01]  /*6860*/  FFMA R42, -R127, 1.925963033500011079e-08, R42 ;  /* 0x32a570607f2a7823 */ /* 0x000fe2000000012a */
[----:B------:R-:W-:Y:S01]  /*6870*/  SHF.L.U32 R40, R40, 0x17, RZ ;  /* 0x0000001728287819 */ /* 0x000fe200000006ff */
[----:B------:R-:W-:Y:S01]  /*6880*/  IMAD.SHL.U32 R47, R47, 0x800000, RZ ;  /* 0x008000002f2f7824 */ /* 0x000fe200078e00ff */
[----:B------:R-:W-:Y:S01]  /*6890*/  SHF.L.U32 R26, R26, 0x17, RZ ;  /* 0x000000171a1a7819 */ /* 0x000fe200000006ff */
[----:B------:R-:W-:Y:S01]  /*68a0*/  BSSY B1, `(.L_x_114) ;  /* 0x0000022000017945 */ /* 0x000fe20003800000 */
[----:B------:R-:W-:Y:S01]  /*68b0*/  SHF.L.U32 R20, R20, 0x17, RZ ;  /* 0x0000001714147819 */ /* 0x000fe200000006ff */
[----:B----4-:R-:W-:Y:S01]  /*68c0*/  FFMA R30, R30, R33, 1 ;  /* 0x3f8000001e1e7423 */ /* 0x010fe20000000021 */
[----:B------:R-:W2:Y:S01]  /*68d0*/  MUFU.EX2 R11, R42 ;  /* 0x0000002a000b7308 */ /* 0x000ea20000000800 */
[----:B------:R-:W-:Y:S01]  /*68e0*/  SHF.L.U32 R12, R12, 0x17, RZ ;  /* 0x000000170c0c7819 */ /* 0x000fe200000006ff */
[----:B------:R-:W-:Y:S01]  /*68f0*/  FFMA R24, R24, R29, 1 ;  /* 0x3f80000018187423 */ /* 0x000fe2000000001d */
[----:B------:R-:W-:Y:S01]  /*6900*/  SHF.L.U32 R41, R41, 0x17, RZ ;  /* 0x0000001729297819 */ /* 0x000fe200000006ff */
[----:B------:R-:W-:Y:S01]  /*6910*/  FFMA R31, R28, R31, 1 ;  /* 0x3f8000001c1f7423 */ /* 0x000fe2000000001f */
[----:B------:R-:W-:Y:S01]  /*6920*/  SHF.L.U32 R43, R43, 0x17, RZ ;  /* 0x000000172b2b7819 */ /* 0x000fe200000006ff */
[----:B-----5:R-:W-:Y:S01]  /*6930*/  FFMA R25, R32, R35, 1 ;  /* 0x3f80000020197423 */ /* 0x020fe20000000023 */
[----:B------:R-:W-:Y:S01]  /*6940*/  SHF.L.U32 R45, R45, 0x17, RZ ;  /* 0x000000172d2d7819 */ /* 0x000fe200000006ff */
[----:B------:R-:W4:Y:S01]  /*6950*/  MUFU.EX2 R38, R38 ;  /* 0x0000002600267308 */ /* 0x000f220000000800 */
[----:B---3--:R-:W-:Y:S01]  /*6960*/  FFMA R33, R40, R21, 1 ;  /* 0x3f80000028217423 */ /* 0x008fe20000000015 */
[----:B------:R-:W-:Y:S01]  /*6970*/  FFMA R27, R14, R27, 1 ;  /* 0x3f8000000e1b7423 */ /* 0x000fe2000000001b */
[----:B------:R-:W-:Y:S01]  /*6980*/  FFMA R26, R26, R37, 1 ;  /* 0x3f8000001a1a7423 */ /* 0x000fe20000000025 */
[----:B------:R-:W-:Y:S01]  /*6990*/  FFMA R29, R36, R15, 1 ;  /* 0x3f800000241d7423 */ /* 0x000fe2000000000f */
[----:B------:R-:W-:Y:S01]  /*69a0*/  FFMA R28, R20, R39, 1 ;  /* 0x3f800000141c7423 */ /* 0x000fe20000000027 */
[----:B------:R-:W-:Y:S01]  /*69b0*/  FFMA R32, R12, R3, 1 ;  /* 0x3f8000000c207423 */ /* 0x000fe20000000003 */
[----:B-1----:R-:W-:Y:S01]  /*69c0*/  FFMA R41, R41, R44, 1 ;  /* 0x3f80000029297423 */ /* 0x002fe2000000002c */
[----:B------:R-:W1:Y:S01]  /*69d0*/  MUFU.EX2 R48, R48 ;  /* 0x0000003000307308 */ /* 0x000e620000000800 */
[----:B--2---:R-:W-:Y:S01]  /*69e0*/  FFMA R40, R34, R11, 1 ;  /* 0x3f80000022287423 */ /* 0x004fe2000000000b */
[----:B------:R-:W-:Y:S01]  /*69f0*/  FFMA R43, R43, R46, 1 ;  /* 0x3f8000002b2b7423 */ /* 0x000fe2000000002e */
[----:B----4-:R-:W-:Y:S01]  /*6a00*/  FFMA R38, R45, R38, 1 ;  /* 0x3f8000002d267423 */ /* 0x010fe20000000026 */
[----:B-1----:R-:W-:Y:S01]  /*6a10*/  FFMA R47, R47, R48, 1 ;  /* 0x3f8000002f2f7423 */ /* 0x002fe20000000030 */
[----:B------:R-:W-:Y:S06]  /*6a20*/  @P2 BRA `(.L_x_115) ;  /* 0x0000000000142947 */ /* 0x000fec0003800000 */
[----:B------:R-:W-:Y:S02]  /*6a30*/  MOV R3, R50 ;  /* 0x0000003200037202 */ /* 0x000fe40000000f00 */
[----:B------:R-:W-:-:S07]  /*6a40*/  MOV R36, 0x6a60 ;  /* 0x00006a6000247802 */ /* 0x000fce0000000f00 */
[----:B------:R-:W-:Y:S05]  /*6a50*/  CALL.REL.NOINC `($__internal_0_$__cuda_sm20_rcp_rn_f32_slowpath) ;  /* 0x0000008c00107944 */ /* 0x000fea0003c00000 */
[----:B------:R-:W-:Y:S01]  /*6a60*/  MOV R11, R0 ;  /* 0x00000000000b7202 */ /* 0x000fe20000000f00 */
[----:B------:R-:W-:Y:S06]  /*6a70*/  BRA `(.L_x_116) ;  /* 0x0000000000107947 */ /* 0x000fec0003800000 */
.L_x_115:
[----:B------:R-:W1:Y:S02]  /*6a80*/  MUFU.RCP R11, R50 ;  /* 0x00000032000b7308 */ /* 0x000e640000001000 */
[----:B-1----:R-:W-:-:S04]  /*6a90*/  FFMA R0, R50, R11, -1 ;  /* 0xbf80000032007423 */ /* 0x002fc8000000000b */
[----:B------:R-:W-:-:S04]  /*6aa0*/  FADD.FTZ R0, -R0, -RZ ;  /* 0x800000ff00007221 */ /* 0x000fc80000010100 */
[----:B------:R-:W-:-:S07]  /*6ab0*/  FFMA R11, R11, R0, R11 ;  /* 0x000000000b0b7223 */ /* 0x000fce000000000b */
.L_x_116:
[----:B------:R-:W-:Y:S05]  /*6ac0*/  BSYNC B1 ;  /* 0x0000000000017941 */ /* 0x000fea0003800000 */
.L_x_114:
[----:B------:R-:W-:Y:S01]  /*6ad0*/  VIADD R0, R27, 0x1800000 ;  /* 0x018000001b007836 */ /* 0x000fe20000000000 */
[----:B------:R-:W-:Y:S04]  /*6ae0*/  BSSY B1, `(.L_x_117) ;  /* 0x000000d000017945 */ /* 0x000fe80003800000 */
[----:B------:R-:W-:-:S04]  /*6af0*/  LOP3.LUT R0, R0, 0x7f800000, RZ, 0xc0, !PT ;  /* 0x7f80000000007812 */ /* 0x000fc800078ec0ff */
[----:B------:R-:W-:-:S13]  /*6b00*/  ISETP.GT.U32.AND P2, PT, R0, 0x1ffffff, PT ;  /* 0x01ffffff0000780c */ /* 0x000fda0003f44070 */
[----:B------:R-:W-:Y:S05]  /*6b10*/  @P2 BRA `(.L_x_118) ;  /* 0x0000000000142947 */ /* 0x000fea0003800000 */
[----:B------:R-:W-:Y:S02]  /*6b20*/  MOV R3, R27 ;  /* 0x0000001b00037202 */ /* 0x000fe40000000f00 */
[----:B------:R-:W-:-:S07]  /*6b30*/  MOV R36, 0x6b50 ;  /* 0x00006b5000247802 */ /* 0x000fce0000000f00 */
[----:B------:R-:W-:Y:S05]  /*6b40*/  CALL.REL.NOINC `($__internal_0_$__cuda_sm20_rcp_rn_f32_slowpath) ;  /* 0x0000008800d47944 */ /* 0x000fea0003c00000 */
[----:B------:R-:W-:Y:S01]  /*6b50*/  MOV R14, R0 ;  /* 0x00000000000e7202 */ /* 0x000fe20000000f00 */
[----:B------:R-:W-:Y:S06]  /*6b60*/  BRA `(.L_x_119) ;  /* 0x0000000000107947 */ /* 0x000fec0003800000 */
.L_x_118:
[----:B------:R-:W1:Y:S02]  /*6b70*/  MUFU.RCP R14, R27 ;  /* 0x0000001b000e7308 */ /* 0x000e640000001000 */
[----:B-1----:R-:W-:-:S04]  /*6b80*/  FFMA R0, R27, R14, -1 ;  /* 0xbf8000001b007423 */ /* 0x002fc8000000000e */
[----:B------:R-:W-:-:S04]  /*6b90*/  FADD.FTZ R3, -R0, -RZ ;  /* 0x800000ff00037221 */ /* 0x000fc80000010100 */
[----:B------:R-:W-:-:S07]  /*6ba0*/  FFMA R14, R14, R3, R14 ;  /* 0x000000030e0e7223 */ /* 0x000fce000000000e */
.L_x_119:
[----:B------:R-:W-:Y:S05]  /*6bb0*/  BSYNC B1 ;  /* 0x0000000000017941 */ /* 0x000fea0003800000 */
.L_x_117:
        /* <DEDUP_REMOVED lines=10> */
.L_x_121:
[----:B------:R-:W1:Y:S02]  /*6c60*/  MUFU.RCP R15, R24 ;  /* 0x00000018000f7308 */ /* 0x000e640000001000 */
[----:B-1----:R-:W-:-:S04]  /*6c70*/  FFMA R0, R24, R15, -1 ;  /* 0xbf80000018007423 */ /* 0x002fc8000000000f */
[----:B------:R-:W-:-:S04]  /*6c80*/  FADD.FTZ R0, -R0, -RZ ;  /* 0x800000ff00007221 */ /* 0x000fc80000010100 */
[----:B------:R-:W-:-:S07]  /*6c90*/  FFMA R15, R15, R0, R15 ;  /* 0x000000000f0f7223 */ /* 0x000fce000000000f */
.L_x_122:
[----:B------:R-:W-:Y:S05]  /*6ca0*/  BSYNC B1 ;  /* 0x0000000000017941 */ /* 0x000fea0003800000 */
.L_x_120:
        /* <DEDUP_REMOVED lines=10> */
.L_x_124:
[----:B------:R-:W1:Y:S02]  /*6d50*/  MUFU.RCP R20, R31 ;  /* 0x0000001f00147308 */ /* 0x000e640000001000 */
[----:B-1----:R-:W-:-:S04]  /*6d60*/  FFMA R0, R31, R20, -1 ;  /* 0xbf8000001f007423 */ /* 0x002fc80000000014 */
[----:B------:R-:W-:-:S04]  /*6d70*/  FADD.FTZ R3, -R0, -RZ ;  /* 0x800000ff00037221 */ /* 0x000fc80000010100 */
[----:B------:R-:W-:-:S07]  /*6d80*/  FFMA R20, R20, R3, R20 ;  /* 0x0000000314147223 */ /* 0x000fce0000000014 */
.L_x_125:
[----:B------:R-:W-:Y:S05]  /*6d90*/  BSYNC B1 ;  /* 0x0000000000017941 */ /* 0x000fea0003800000 */
.L_x_123:
        /* <DEDUP_REMOVED lines=10> */
.L_x_127:
[----:B------:R-:W1:Y:S02]  /*6e40*/  MUFU.RCP R21, R30 ;  /* 0x0000001e00157308 */ /* 0x000e640000001000 */
[----:B-1----:R-:W-:-:S04]  /*6e50*/  FFMA R0, R30, R21, -1 ;  /* 0xbf8000001e007423 */ /* 0x002fc80000000015 */
[----:B------:R-:W-:-:S04]  /*6e60*/  FADD.FTZ R0, -R0, -RZ ;  /* 0x800000ff00007221 */ /* 0x000fc80000010100 */
[----:B------:R-:W-:-:S07]  /*6e70*/  FFMA R21, R21, R0, R21 ;  /* 0x0000000015157223 */ /* 0x000fce0000000015 */
.L_x_128:
[----:B------:R-:W-:Y:S05]  /*6e80*/  BSYNC B1 ;  /* 0x0000000000017941 */ /* 0x000fea0003800000 */
.L_x_126:
        /* <DEDUP_REMOVED lines=10> */
.L_x_130:
[----:B------:R-:W1:Y:S02]  /*6f30*/  MUFU.RCP R24, R25 ;  /* 0x0000001900187308 */ /* 0x000e640000001000 */
[----:B-1----:R-:W-:-:S04]  /*6f40*/  FFMA R0, R25, R24, -1 ;  /* 0xbf80000019007423 */ /* 0x002fc80000000018 */
[----:B------:R-:W-:-:S04]  /*6f50*/  FADD.FTZ R3, -R0, -RZ ;  /* 0x800000ff00037221 */ /* 0x000fc80000010100 */
[----:B------:R-:W-:-:S07]  /*6f60*/  FFMA R24, R24, R3, R24 ;  /* 0x0000000318187223 */ /* 0x000fce0000000018 */
.L_x_131:
[----:B------:R-:W-:Y:S05]  /*6f70*/  BSYNC B1 ;  /* 0x0000000000017941 */ /* 0x000fea0003800000 */
.L_x_129:
[----:B------:R-:W-:Y:S01]  /*6f80*/  IADD3 R0, R26, 0x1800000, RZ ;  /* 0x018000001a007810 */ /* 0x000fe20007ffe0ff */
[----:B------:R-:W-:Y:S03]  /*6f90*/  BSSY B1, `(.L_x_132) ;  /* 0x000000d000017945 */ /* 0x000fe60003800000 */
[----:B------:R-:W-:-:S04]  /*6fa0*/  LOP3.LUT R0, R0, 0x7f800000, RZ, 0xc0, !PT ;  /* 0x7f80000000007812 */ /* 0x000fc800078ec0ff */
[----:B------:R-:W-:-:S13]  /*6fb0*/  ISETP.GT.U32.AND P2, PT, R0, 0x1ffffff, PT ;  /* 0x01ffffff0000780c */ /* 0x000fda0003f44070 */
[----:B------:R-:W-:Y:S05]  /*6fc0*/  @P2 BRA `(.L_x_133) ;  /* 0x0000000000142947 */ /* 0x000fea0003800000 */
[----:B------:R-:W-:Y:S01]  /*6fd0*/  IMAD.MOV.U32 R3, RZ, RZ, R26 ;  /* 0x000000ffff037224 */ /* 0x000fe200078e001a */
[----:B------:R-:W-:-:S07]  /*6fe0*/  MOV R36, 0x7000 ;  /* 0x0000700000247802 */ /* 0x000fce0000000f00 */
[----:B------:R-:W-:Y:S05]  /*6ff0*/  CALL.REL.NOINC `($__internal_0_$__cuda_sm20_rcp_rn_f32_slowpath) ;  /* 0x0000008400a87944 */ /* 0x000fea0003c00000 */
[----:B------:R-:W-:Y:S01]  /*7000*/  MOV R25, R0 ;  /* 0x0000000000197202 */ /* 0x000fe20000000f00 */
[----:B------:R-:W-:Y:S06]  /*7010*/  BRA `(.L_x_134) ;  /* 0x0000000000107947 */ /* 0x000fec0003800000 */
.L_x_133:
[----:B------:R-:W1:Y:S02]  /*7020*/  MUFU.RCP R25, R26 ;  /* 0x0000001a00197308 */ /* 0x000e640000001000 */
[----:B-1----:R-:W-:-:S04]  /*7030*/  FFMA R0, R26, R25, -1 ;  /* 0xbf8000001a007423 */ /* 0x002fc80000000019 */
[----:B------:R-:W-:-:S04]  /*7040*/  FADD.FTZ R0, -R0, -RZ ;  /* 0x800000ff00007221 */ /* 0x000fc80000010100 */
[----:B------:R-:W-:-:S07]  /*7050*/  FFMA R25, R25, R0, R25 ;  /* 0x0000000019197223 */ /* 0x000fce0000000019 */
.L_x_134:
[----:B------:R-:W-:Y:S05]  /*7060*/  BSYNC B1 ;  /* 0x0000000000017941 */ /* 0x000fea0003800000 */
.L_x_132:
        /* <DEDUP_REMOVED lines=10> */
.L_x_136:
[----:B------:R-:W1:Y:S02]  /*7110*/  MUFU.RCP R26, R29 ;  /* 0x0000001d001a7308 */ /* 0x000e640000001000 */
[----:B-1----:R-:W-:-:S04]  /*7120*/  FFMA R0, R29, R26, -1 ;  /* 0xbf8000001d007423 */ /* 0x002fc8000000001a */
[----:B------:R-:W-:-:S04]  /*7130*/  FADD.FTZ R3, -R0, -RZ ;  /* 0x800000ff00037221 */ /* 0x000fc80000010100 */
[----:B------:R-:W-:-:S07]  /*7140*/  FFMA R26, R26, R3, R26 ;  /* 0x000000031a1a7223 */ /* 0x000fce000000001a */
.L_x_137:
[----:B------:R-:W-:Y:S05]  /*7150*/  BSYNC B1 ;  /* 0x0000000000017941 */ /* 0x000fea0003800000 */
.L_x_135:
        /* <DEDUP_REMOVED lines=10> */
.L_x_139:
[----:B------:R-:W1:Y:S02]  /*7200*/  MUFU.RCP R27, R28 ;  /* 0x0000001c001b7308 */ /* 0x000e640000001000 */
[----:B-1----:R-:W-:-:S04]  /*7210*/  FFMA R0, R28, R27, -1 ;  /* 0xbf8000001c007423 */ /* 0x002fc8000000001b */
[----:B------:R-:W-:-:S04]  /*7220*/  FADD.FTZ R0, -R0, -RZ ;  /* 0x800000ff00007221 */ /* 0x000fc80000010100 */
[----:B------:R-:W-:-:S07]  /*7230*/  FFMA R27, R27, R0, R27 ;  /* 0x000000001b1b7223 */ /* 0x000fce000000001b */
.L_x_140:
[----:B------:R-:W-:Y:S05]  /*7240*/  BSYNC B1 ;  /* 0x0000000000017941 */ /* 0x000fea0003800000 */
.L_x_138:
        /* <DEDUP_REMOVED lines=10> */
.L_x_142:
[----:B------:R-:W1:Y:S02]  /*72f0*/  MUFU.RCP R28, R33 ;  /* 0x00000021001c7308 */ /* 0x000e640000001000 */
[----:B-1----:R-:W-:-:S04]  /*7300*/  FFMA R0, R33, R28, -1 ;  /* 0xbf80000021007423 */ /* 0x002fc8000000001c */
[----:B------:R-:W-:-:S04]  /*7310*/  FADD.FTZ R3, -R0, -RZ ;  /* 0x800000ff00037221 */ /* 0x000fc80000010100 */
[----:B------:R-:W-:-:S07]  /*7320*/  FFMA R28, R28, R3, R28 ;  /* 0x000000031c1c7223 */ /* 0x000fce000000001c */
.L_x_143:
[----:B------:R-:W-:Y:S05]  /*7330*/  BSYNC B1 ;  /* 0x0000000000017941 */ /* 0x000fea0003800000 */
.L_x_141:
        /* <DEDUP_REMOVED lines=10> */
.L_x_145:
[----:B------:R-:W1:Y:S02]  /*73e0*/  MUFU.RCP R29, R32 ;  /* 0x00000020001d7308 */ /* 0x000e640000001000 */
[----:B-1----:R-:W-:-:S04]  /*73f0*/  FFMA R0, R32, R29, -1 ;  /* 0xbf80000020007423 */ /* 0x002fc8000000001d */
[----:B------:R-:W-:-:S04]  /*7400*/  FADD.FTZ R0, -R0, -RZ ;  /* 0x800000ff00007221 */ /* 0x000fc80000010100 */
[----:B------:R-:W-:-:S07]  /*7410*/  FFMA R29, R29, R0, R29 ;  /* 0x000000001d1d7223 */ /* 0x000fce000000001d */
.L_x_146:
[----:B------:R-:W-:Y:S05]  /*7420*/  BSYNC B1 ;  /* 0x0000000000017941 */ /* 0x000fea0003800000 */
.L_x_144:
        /* <DEDUP_REMOVED lines=10> */
.L_x_148:
[----:B------:R-:W1:Y:S02]  /*74d0*/  MUFU.RCP R30, R41 ;  /* 0x00000029001e7308 */ /* 0x000e640000001000 */
[----:B-1----:R-:W-:-:S04]  /*74e0*/  FFMA R0, R41, R30, -1 ;  /* 0xbf80000029007423 */ /* 0x002fc8000000001e */
[----:B------:R-:W-:-:S04]  /*74f0*/  FADD.FTZ R3, -R0, -RZ ;  /* 0x800000ff00037221 */ /* 0x000fc80000010100 */
[----:B------:R-:W-:-:S07]  /*7500*/  FFMA R30, R30, R3, R30 ;  /* 0x000000031e1e7223 */ /* 0x000fce000000001e */
.L_x_149:
[----:B------:R-:W-:Y:S05]  /*7510*/  BSYNC B1 ;  /* 0x0000000000017941 */ /* 0x000fea0003800000 */
.L_x_147:
        /* <DEDUP_REMOVED lines=10> */
.L_x_151:
[----:B------:R-:W1:Y:S02]  /*75c0*/  MUFU.RCP R31, R40 ;  /* 0x00000028001f7308 */ /* 0x000e640000001000 */
[----:B-1----:R-:W-:-:S04]  /*75d0*/  FFMA R0, R40, R31, -1 ;  /* 0xbf80000028007423 */ /* 0x002fc8000000001f */
[----:B------:R-:W-:-:S04]  /*75e0*/  FADD.FTZ R0, -R0, -RZ ;  /* 0x800000ff00007221 */ /* 0x000fc80000010100 */
[----:B------:R-:W-:-:S07]  /*75f0*/  FFMA R31, R31, R0, R31 ;  /* 0x000000001f1f7223 */ /* 0x000fce000000001f */
.L_x_152:
[----:B------:R-:W-:Y:S05]  /*7600*/  BSYNC B1 ;  /* 0x0000000000017941 */ /* 0x000fea0003800000 */
.L_x_150:
        /* <DEDUP_REMOVED lines=10> */
.L_x_154:
[----:B------:R-:W1:Y:S02]  /*76b0*/  MUFU.RCP R32, R43 ;  /* 0x0000002b00207308 */ /* 0x000e640000001000 */
[----:B-1----:R-:W-:-:S04]  /*76c0*/  FFMA R0, R43, R32, -1 ;  /* 0xbf8000002b007423 */ /* 0x002fc80000000020 */
[----:B------:R-:W-:-:S04]  /*76d0*/  FADD.FTZ R3, -R0, -RZ ;  /* 0x800000ff00037221 */ /* 0x000fc80000010100 */
[----:B------:R-:W-:-:S07]  /*76e0*/  FFMA R32, R32, R3, R32 ;  /* 0x0000000320207223 */ /* 0x000fce0000000020 */
.L_x_155:
[----:B------:R-:W-:Y:S05]  /*76f0*/  BSYNC B1 ;  /* 0x0000000000017941 */ /* 0x000fea0003800000 */
.L_x_153:
        /* <DEDUP_REMOVED lines=10> */
.L_x_157:
[----:B------:R-:W1:Y:S02]  /*77a0*/  MUFU.RCP R33, R38 ;  /* 0x0000002600217308 */ /* 0x000e640000001000 */
[----:B-1----:R-:W-:-:S04]  /*77b0*/  FFMA R0, R38, R33, -1 ;  /* 0xbf80000026007423 */ /* 0x002fc80000000021 */
[----:B------:R-:W-:-:S04]  /*77c0*/  FADD.FTZ R0, -R0, -RZ ;  /* 0x800000ff00007221 */ /* 0x000fc80000010100 */
[----:B------:R-:W-:-:S07]  /*77d0*/  FFMA R33, R33, R0, R33 ;  /* 0x0000000021217223 */ /* 0x000fce0000000021 */
.L_x_158:
[----:B------:R-:W-:Y:S05]  /*77e0*/  BSYNC B1 ;  /* 0x0000000000017941 */ /* 0x000fea0003800000 */
.L_x_156:
        /* <DEDUP_REMOVED lines=8> */
[----:B------:R-:W-:Y:S05]  /*7870*/  BRA `(.L_x_161) ;  /* 0x0000000000107947 */ /* 0x000fea0003800000 */
.L_x_160:
[----:B------:R-:W1:Y:S02]  /*7880*/  MUFU.RCP R0, R47 ;  /* 0x0000002f00007308 */ /* 0x000e640000001000 */
[----:B-1----:R-:W-:-:S04]  /*7890*/  FFMA R3, R47, R0, -1 ;  /* 0xbf8000002f037423 */ /* 0x002fc80000000000 */
[----:B------:R-:W-:-:S04]  /*78a0*/  FADD.FTZ R3, -R3, -RZ ;  /* 0x800000ff03037221 */ /* 0x000fc80000010100 */
[----:B------:R-:W-:-:S07]  /*78b0*/  FFMA R0, R0, R3, R0 ;  /* 0x0000000300007223 */ /* 0x000fce0000000000 */
.L_x_161:
[----:B------:R-:W-:Y:S05]  /*78c0*/  BSYNC B1 ;  /* 0x0000000000017941 */ /* 0x000fea0003800000 */
.L_x_159:
[----:B------:R-:W-:Y:S02]  /*78d0*/  F2FP.SATFINITE.E4M3.F32.PACK_AB_MERGE_C R11, R14, R11, RZ ;  /* 0x0000000b0e0b723e */ /* 0x000fe400048070ff */
[----:B------:R-:W-:Y:S02]  /*78e0*/  F2FP.SATFINITE.E4M3.F32.PACK_AB_MERGE_C R15, R20, R15, RZ ;  /* 0x0000000f140f723e */ /* 0x000fe400048070ff */
[----:B------:R-:W-:Y:S02]  /*78f0*/  F2FP.SATFINITE.E4M3.F32.PACK_AB_MERGE_C R21, R24, R21, RZ ;  /* 0x000000151815723e */ /* 0x000fe400048070ff */
[----:B------:R-:W-:Y:S02]  /*7900*/  F2FP.SATFINITE.E4M3.F32.PACK_AB_MERGE_C R25, R26, R25, RZ ;  /* 0x000000191a19723e */ /* 0x000fe400048070ff */
[----:B------:R-:W-:Y:S02]  /*7910*/  F2FP.SATFINITE.E4M3.F32.PACK_AB_MERGE_C R27, R28, R27, RZ ;  /* 0x0000001b1c1b723e */ /* 0x000fe400048070ff */
[----:B------:R-:W-:-:S02]  /*7920*/  F2FP.SATFINITE.E4M3.F32.PACK_AB_MERGE_C R29, R30, R29, RZ ;  /* 0x0000001d1e1d723e */ /* 0x000fc400048070ff */
[----:B------:R-:W-:Y:S02]  /*7930*/  F2FP.SATFINITE.E4M3.F32.PACK_AB_MERGE_C R31, R32, R31, RZ ;  /* 0x0000001f201f723e */ /* 0x000fe400048070ff */
[----:B------:R-:W-:Y:S01]  /*7940*/  F2FP.SATFINITE.E4M3.F32.PACK_AB_MERGE_C R33, R0, R33, RZ ;  /* 0x000000210021723e */ /* 0x000fe200048070ff */
[----:B------:R-:W-:Y:S06]  /*7950*/  @P5 BRA `(.L_x_162) ;  /* 0x0000000000045947 */ /* 0x000fec0003800000 */
[----:B------:R-:W-:-:S04]  /*7960*/  DEPBAR.LE SB0, 0x1 ;  /* 0x000080400000791a */ /* 0x000fc80000000000 */
.L_x_162:
[----:B------:R-:W-:Y:S05]  /*7970*/  WARPSYNC.ALL ;  /* 0x0000000000007948 */ /* 0x000fea0003800000 */
[----:B------:R-:W-:Y:S06]  /*7980*/  BAR.SYNC.DEFER_BLOCKING 0x1, 0x100 ;  /* 0x0044000000007b1d */ /* 0x000fec0000010000 */
[----:B------:R-:W-:Y:S01]  /*7990*/  BSSY B0, `(.L_x_163) ;  /* 0x0000019000007945 */ /* 0x000fe20003800000 */
        /* <DEDUP_REMOVED lines=18> */
[----:B------:R-:W-:Y:S02]  /*7ac0*/  UIADD3 UR4, UR50, 0x5100, URZ ;  /* 0x0000510032047890 */ /* 0x000fe4000fffe03f */
[----:B------:R-:W-:Y:S01]  /*7ad0*/  UIADD3.X UR9, URZ, UR43, URZ, UP0, !UPT ;  /* 0x0000002b3f097290 */ /* 0x000fe200087fe43f */
[----:B------:R-:W-:Y:S01]  /*7ae0*/  UMOV UR5, UR45 ;  /* 0x0000002d00057c82 */ /* 0x000fe20008000000 */
[----:B------:R-:W-:-:S07]  /*7af0*/  UMOV UR7, UR47 ;  /* 0x0000002f00077c82 */ /* 0x000fce0008000000 */
[----:B------:R1:W-:Y:S02]  /*7b00*/  UTMASTG.3D [UR4], [UR8] ;  /* 0x00000004080073b5 */ /* 0x0003e40008010000 */
[----:B-1----:R0:W-:Y:S02]  /*7b10*/  UTMACMDFLUSH ;  /* 0x00000000000079b7 */ /* 0x0021e40000000000 */
.L_x_164:
[----:B------:R-:W-:Y:S05]  /*7b20*/  BSYNC B0 ;  /* 0x0000000000007941 */ /* 0x000fea0003800000 */
.L_x_163:
[----:B------:R-:W-:Y:S04]  /*7b30*/  BSSY B0, `(.L_x_165) ;  /* 0x000002e000007945 */ /* 0x000fe80003800000 */
[----:B------:R-:W-:Y:S05]  /*7b40*/  @P0 BRA `(.L_x_166) ;  /* 0x0000000000b00947 */ /* 0x000fea0003800000 */
[----:B------:R-:W-:-:S13]  /*7b50*/  ISETP.NE.AND P3, PT, R23, 0x3, PT ;  /* 0x000000031700780c */ /* 0x000fda0003f65270 */
[----:B------:R-:W-:Y:S05]  /*7b60*/  @!P3 BRA `(.L_x_167) ;  /* 0x000000000004b947 */ /* 0x000fea0003800000 */
[----:B------:R-:W-:Y:S01]  /*7b70*/  BPT.TRAP 0x1 ;  /* 0x000000040000795c */ /* 0x000fe20000300000 */
.L_x_167:
[----:B------:R-:W-:Y:S01]  /*7b80*/  LEA R13, R91, UR50, 0x3 ;  /* 0x000000325b0d7c11 */ /* 0x000fe2000f8e18ff */
[----:B------:R-:W-:Y:S01]  /*7b90*/  BSSY B1, `(.L_x_168) ;  /* 0x0000004000017945 */ /* 0x000fe20003800000 */
[----:B------:R-:W-:-:S04]  /*7ba0*/  SHF.L.U32 R0, R90, 0x1f, RZ ;  /* 0x0000001f5a007819 */ /* 0x000fc800000006ff */
[----:B------:R-:W1:Y:S02]  /*7bb0*/  SYNCS.PHASECHK.TRANS64.TRYWAIT P2, [R13+URZ+0xa0], R0 ;  /* 0x0000a0000d0075a7 */ /* 0x000e64000804017f */
[----:B-1----:R-:W-:Y:S05]  /*7bc0*/  @!P2 BRA `(.L_x_169) ;  /* 0x0000007000d0a947 */ /* 0x002fea0003800000 */
.L_x_367:
[----:B------:R-:W-:Y:S05]  /*7bd0*/  BSYNC B1 ;  /* 0x0000000000017941 */ /* 0x000fea0003800000 */
.L_x_168:
[----:B------:R-:W-:Y:S04]  /*7be0*/  BSSY B1, `(.L_x_170) ;  /* 0x0000011000017945 */ /* 0x000fe80003800000 */
[----:B------:R-:W-:Y:S05]  /*7bf0*/  @P1 BRA `(.L_x_171) ;  /* 0x00000000003c1947 */ /* 0x000fea0003800000 */
[----:B------:R-:W-:-:S05]  /*7c00*/  IMAD R14, R91, 0x1000, R8 ;  /* 0x000010005b0e7824 */ /* 0x000fca00078e0208 */
[----:B-1----:R-:W-:Y:S01]  /*7c10*/  IADD3 R0, R14, UR50, RZ ;  /* 0x000000320e007c10 */ /* 0x002fe2000fffe0ff */
[----:B------:R-:W-:Y:S03]  /*7c20*/  LDS.U16 R4, [R14+UR50+0x200] ;  /* 0x000200320e047984 */ /* 0x000fe60008000400 */
[----:B------:R-:W-:Y:S01]  /*7c30*/  IADD3 R15, R0, R9, RZ ;  /* 0x00000009000f7210 */ /* 0x000fe20007ffe0ff */
[----:B------:R-:W1:Y:S04]  /*7c40*/  LDS.U16 R3, [R14+UR50+0x100] ;  /* 0x000100320e037984 */ /* 0x000e680008000400 */
        /* <DEDUP_REMOVED lines=10> */
.L_x_171:
[----:B------:R-:W-:Y:S05]  /*7cf0*/  BSYNC B1 ;  /* 0x0000000000017941 */ /* 0x000fea0003800000 */
.L_x_170:
        /* <DEDUP_REMOVED lines=8> */
.L_x_172:
[----:B------:R-:W3:Y:S01]  /*7d80*/  S2R R3, SR_CgaCtaId ;  /* 0x0000000000037919 */ /* 0x000ee20000008800 */
[----:B-1----:R-:W-:Y:S01]  /*7d90*/  IADD3 R0, R13, 0xc0, RZ ;  /* 0x000000c00d007810 */ /* 0x002fe20007ffe0ff */
[----:B------:R-:W-:-:S05]  /*7da0*/  VIADD R91, R91, 0x1 ;  /* 0x000000015b5b7836 */ /* 0x000fca0000000000 */
[----:B------:R-:W-:-:S04]  /*7db0*/  ISETP.NE.AND P2, PT, R91, 0x4, PT ;  /* 0x000000045b00780c */ /* 0x000fc80003f45270 */
[----:B------:R-:W-:Y:S02]  /*7dc0*/  SEL R91, R91, RZ, P2 ;  /* 0x000000ff5b5b7207 */ /* 0x000fe40001000000 */
[----:B---3--:R-:W-:Y:S02]  /*7dd0*/  PRMT R0, R3, 0x654, R0 ;  /* 0x0000065403007816 */ /* 0x008fe40000000000 */
[----:B------:R-:W-:Y:S02]  /*7de0*/  SEL R3, RZ, 0x1, P2 ;  /* 0x00000001ff037807 */ /* 0x000fe40001000000 */
[----:B--2---:R1:W-:Y:S02]  /*7df0*/  SYNCS.ARRIVE.TRANS64.RED.A1T0 RZ, [R0+URZ], RZ ;  /* 0x000000ff00ff79a7 */ /* 0x0043e4000810043f */
[----:B------:R-:W-:-:S07]  /*7e00*/  LOP3.LUT R90, R90, R3, RZ, 0x3c, !PT ;  /* 0x000000035a5a7212 */ /* 0x000fce00078e3cff */
.L_x_166:
[----:B------:R-:W-:Y:S05]  /*7e10*/  BSYNC B0 ;  /* 0x0000000000007941 */ /* 0x000fea0003800000 */
.L_x_165:
        /* <DEDUP_REMOVED lines=23> */
[----:B------:R-:W-:Y:S01]  /*7f90*/  HADD2.F32 R14, -RZ, R14.H1_H1 ;  /* 0x3000000eff0e7230 */ /* 0x000fe20000004100 */
[----:B------:R-:W-:Y:S01]  /*7fa0*/  MOV R46, 0x3bbb989d ;  /* 0x3bbb989d002e7802 */ /* 0x000fe20000000f00 */
[C---:B------:R-:W-:Y:S01]  /*7fb0*/  FMUL R15, R89.reuse, R116 ;  /* 0x00000074590f7220 */ /* 0x040fe20000400000 */
[--C-:B------:R-:W-:Y:S02]  /*7fc0*/  HADD2.F32 R24, -RZ, R20.reuse.H0_H0 ;  /* 0x20000014ff187230 */ /* 0x100fe40000004100 */
[----:B------:R-:W-:Y:S01]  /*7fd0*/  FMUL R115, R89, R115 ;  /* 0x0000007359737220 */ /* 0x000fe20000400000 */
        /* <DEDUP_REMOVED lines=110> */
[----:B------:R-:W-:Y:S01]  /*86c0*/  IADD3 R0, R50, 0x1800000, RZ ;  /* 0x0180000032007810 */ /* 0x000fe20007ffe0ff */
[----:B------:R-:W-:Y:S01]  /*86d0*/  FFMA.RM R34, R34, R48, 12582913 ;  /* 0x4b40000122227423 */ /* 0x000fe20000004030 */
[----:B------:R-:W-:Y:S01]  /*86e0*/  FADD R48, R47, -12583039 ;  /* 0xcb40007f2f307421 */ /* 0x000fe20000000000 */
[----:B------:R-:W-:Y:S01]  /*86f0*/  FFMA R46, -R11, 1.4426950216293334961, -R46 ;  /* 0x3fb8aa3b0b2e7823 */ /* 0x000fe2000000092e */
[----:B------:R-:W-:Y:S01]  /*8700*/  LOP3.LUT R0, R0, 0x7f800000, RZ, 0xc0, !PT ;  /* 0x7f80000000007812 */ /* 0x000fe200078ec0ff */
[----:B------:R-:W-:-:S02]  /*8710*/  IMAD.SHL.U32 R32, R32, 0x800000, RZ ;  /* 0x0080000020207824 */ /* 0x000fc400078e00ff */
[----:B------:R-:W-:Y:S01]  /*8720*/  FFMA R48, -R13, 1.4426950216293334961, -R48 ;  /* 0x3fb8aa3b0d307823 */ /* 0x000fe20000000930 */
[----:B------:R2:W3:Y:S01]  /*8730*/  MUFU.EX2 R21, R42 ;  /* 0x0000002a00157308 */ /* 0x0004e20000000800 */
[----:B-1----:R-:W-:Y:S01]  /*8740*/  FADD R38, R45, -12583039 ;  /* 0xcb40007f2d267421 */ /* 0x002fe20000000000 */
[----:B------:R-:W-:Y:S01]  /*8750*/  FFMA R46, -R11, 1.925963033500011079e-08, R46 ;  /* 0x32a570600b2e7823 */ /* 0x000fe2000000012e */
[----:B------:R-:W-:Y:S01]  /*8760*/  FFMA R48, -R13, 1.925963033500011079e-08, R48 ;  /* 0x32a570600d307823 */ /* 0x000fe20000000130 */
[----:B------:R-:W-:Y:S01]  /*8770*/  ISETP.GT.U32.AND P2, PT, R0, 0x1ffffff, PT ;  /* 0x01ffffff0000780c */ /* 0x000fe20003f44070 */
[C---:B------:R-:W-:Y:S01]  /*8780*/  FFMA R38, -R109.reuse, 1.4426950216293334961, -R38 ;  /* 0x3fb8aa3b6d267823 */ /* 0x040fe20000000926 */
[----:B------:R-:W-:Y:S01]  /*8790*/  SHF.L.U32 R30, R30, 0x17, RZ ;  /* 0x000000171e1e7819 */ /* 0x000fe200000006ff */
[----:B------:R-:W-:Y:S01]  /*87a0*/  IMAD.SHL.U32 R40, R40, 0x800000, RZ ;  /* 0x0080000028287824 */ /* 0x000fe200078e00ff */
[----:B------:R-:W1:Y:S01]  /*87b0*/  MUFU.EX2 R44, R44 ;  /* 0x0000002c002c7308 */ /* 0x000e620000000800 */
[----:B--2---:R-:W-:Y:S01]  /*87c0*/  FADD R42, R34, -12583039 ;  /* 0xcb40007f222a7421 */ /* 0x004fe20000000000 */
[----:B------:R-:W-:Y:S01]  /*87d0*/  FFMA R38, -R109, 1.925963033500011079e-08, R38 ;  /* 0x32a570606d267823 */ /* 0x000fe20000000126 */
[----:B------:R-:W-:Y:S01]  /*87e0*/  SHF.L.U32 R24, R24, 0x17, RZ ;  /* 0x0000001718187819 */ /* 0x000fe200000006ff */
[----:B------:R-:W-:-:S02]  /*87f0*/  IMAD.SHL.U32 R14, R14, 0x800000, RZ ;  /* 0x008000000e0e7824 */ /* 0x000fc400078e00ff */
[C---:B------:R-:W-:Y:S01]  /*8800*/  FFMA R42, -R111.reuse, 1.4426950216293334961, -R42 ;  /* 0x3fb8aa3b6f2a7823 */ /* 0x040fe2000000092a */
[----:B------:R-:W-:Y:S01]  /*8810*/  SHF.L.U32 R28, R28, 0x17, RZ ;  /* 0x000000171c1c7819 */ /* 0x000fe200000006ff */
[----:B------:R-:W-:Y:S01]  /*8820*/  IMAD.SHL.U32 R34, R34, 0x800000, RZ ;  /* 0x0080000022227824 */ /* 0x000fe200078e00ff */
[----:B------:R-:W-:Y:S01]  /*8830*/  MUFU.EX2 R46, R46 ;  /* 0x0000002e002e7308 */ /* 0x000fe20000000800 */
[----:B------:R-:W-:Y:S01]  /*8840*/  FFMA R42, -R111, 1.925963033500011079e-08, R42 ;  /* 0x32a570606f2a7823 */ /* 0x000fe2000000012a */
[----:B------:R-:W-:Y:S01]  /*8850*/  SHF.L.U32 R26, R26, 0x17, RZ ;  /* 0x000000171a1a7819 */ /* 0x000fe200000006ff */
[----:B------:R-:W-:Y:S01]  /*8860*/  BSSY B1, `(.L_x_173) ;  /* 0x0000024000017945 */ /* 0x000fe20003800000 */
[----:B------:R-:W-:Y:S01]  /*8870*/  SHF.L.U32 R36, R36, 0x17, RZ ;  /* 0x0000001724247819 */ /* 0x000fe200000006ff */
[----:B----4-:R-:W-:Y:S01]  /*8880*/  FFMA R30, R30, R33, 1 ;  /* 0x3f8000001e1e7423 */ /* 0x010fe20000000021 */
[----:B------:R-:W-:Y:S01]  /*8890*/  SHF.L.U32 R20, R20, 0x17, RZ ;  /* 0x0000001714147819 */ /* 0x000fe200000006ff */
[----:B------:R-:W-:Y:S01]  /*88a0*/  FFMA R24, R24, R29, 1 ;  /* 0x3f80000018187423 */ /* 0x000fe2000000001d */
[----:B------:R-:W2:Y:S01]  /*88b0*/  MUFU.EX2 R11, R42 ;  /* 0x0000002a000b7308 */ /* 0x000ea20000000800 */
[----:B------:R-:W-:Y:S01]  /*88c0*/  SHF.L.U32 R12, R12, 0x17, RZ ;  /* 0x000000170c0c7819 */ /* 0x000fe200000006ff */
[----:B------:R-:W-:Y:S01]  /*88d0*/  FFMA R31, R28, R31, 1 ;  /* 0x3f8000001c1f7423 */ /* 0x000fe2000000001f */
[----:B------:R-:W-:Y:S01]  /*88e0*/  SHF.L.U32 R41, R41, 0x17, RZ ;  /* 0x0000001729297819 */ /* 0x000fe200000006ff */
[----:B-----5:R-:W-:Y:S01]  /*88f0*/  FFMA R25, R32, R35, 1 ;  /* 0x3f80000020197423 */ /* 0x020fe20000000023 */
[----:B------:R-:W-:Y:S01]  /*8900*/  SHF.L.U32 R43, R43, 0x17, RZ ;  /* 0x000000172b2b7819 */ /* 0x000fe200000006ff */
[----:B---3--:R-:W-:Y:S01]  /*8910*/  FFMA R33, R40, R21, 1 ;  /* 0x3f80000028217423 */ /* 0x008fe20000000015 */
[----:B------:R-:W-:Y:S01]  /*8920*/  SHF.L.U32 R45, R45, 0x17, RZ ;  /* 0x000000172d2d7819 */ /* 0x000fe200000006ff */
[----:B------:R-:W3:Y:S01]  /*8930*/  MUFU.EX2 R38, R38 ;  /* 0x0000002600267308 */ /* 0x000ee20000000800 */
[----:B------:R-:W-:Y:S01]  /*8940*/  SHF.L.U32 R47, R47, 0x17, RZ ;  /* 0x000000172f2f7819 */ /* 0x000fe200000006ff */
        /* <DEDUP_REMOVED lines=9> */
[----:B---3--:R-:W-:Y:S01]  /*89e0*/  FFMA R38, R45, R38, 1 ;  /* 0x3f8000002d267423 */ /* 0x008fe20000000026 */
[----:B-1----:R-:W-:Y:S01]  /*89f0*/  FFMA R47, R47, R48, 1 ;  /* 0x3f8000002f2f7423 */ /* 0x002fe20000000030 */
[----:B------:R-:W-:Y:S06]  /*8a00*/  @P2 BRA `(.L_x_174) ;  /* 0x0000000000142947 */ /* 0x000fec0003800000 */
[----:B------:R-:W-:Y:S01]  /*8a10*/  IMAD.MOV.U32 R3, RZ, RZ, R50 ;  /* 0x000000ffff037224 */ /* 0x000fe200078e0032 */
[----:B------:R-:W-:-:S07]  /*8a20*/  MOV R36, 0x8a40 ;  /* 0x00008a4000247802 */ /* 0x000fce0000000f00 */
[----:B------:R-:W-:Y:S05]  /*8a30*/  CALL.REL.NOINC `($__internal_0_$__cuda_sm20_rcp_rn_f32_slowpath) ;  /* 0x0000006c00187944 */ /* 0x000fea0003c00000 */
[----:B------:R-:W-:Y:S01]  /*8a40*/  MOV R11, R0 ;  /* 0x00000000000b7202 */ /* 0x000fe20000000f00 */
[----:B------:R-:W-:Y:S06]  /*8a50*/  BRA `(.L_x_175) ;  /* 0x0000000000107947 */ /* 0x000fec0003800000 */
.L_x_174:
[----:B------:R-:W1:Y:S02]  /*8a60*/  MUFU.RCP R11, R50 ;  /* 0x00000032000b7308 */ /* 0x000e640000001000 */
[----:B-1----:R-:W-:-:S04]  /*8a70*/  FFMA R0, R50, R11, -1 ;  /* 0xbf80000032007423 */ /* 0x002fc8000000000b */
[----:B------:R-:W-:-:S04]  /*8a80*/  FADD.FTZ R0, -R0, -RZ ;  /* 0x800000ff00007221 */ /* 0x000fc80000010100 */
[----:B------:R-:W-:-:S07]  /*8a90*/  FFMA R11, R11, R0, R11 ;  /* 0x000000000b0b7223 */ /* 0x000fce000000000b */
.L_x_175:
[----:B------:R-:W-:Y:S05]  /*8aa0*/  BSYNC B1 ;  /* 0x0000000000017941 */ /* 0x000fea0003800000 */
.L_x_173:
        /* <DEDUP_REMOVED lines=10> */
.L_x_177:
[----:B------:R-:W1:Y:S02]  /*8b50*/  MUFU.RCP R14, R27 ;  /* 0x0000001b000e7308 */ /* 0x000e640000001000 */
[----:B-1----:R-:W-:-:S04]  /*8b60*/  FFMA R0, R27, R14, -1 ;  /* 0xbf8000001b007423 */ /* 0x002fc8000000000e */
[----:B------:R-:W-:-:S04]  /*8b70*/  FADD.FTZ R3, -R0, -RZ ;  /* 0x800000ff00037221 */ /* 0x000fc80000010100 */
[----:B------:R-:W-:-:S07]  /*8b80*/  FFMA R14, R14, R3, R14 ;  /* 0x000000030e0e7223 */ /* 0x000fce000000000e */
.L_x_178:
[----:B------:R-:W-:Y:S05]  /*8b90*/  BSYNC B1 ;  /* 0x0000000000017941 */ /* 0x000fea0003800000 */
.L_x_176:
        /* <DEDUP_REMOVED lines=10> */
.L_x_180:
[----:B------:R-:W1:Y:S02]  /*8c40*/  MUFU.RCP R15, R24 ;  /* 0x00000018000f7308 */ /* 0x000e640000001000 */
[----:B-1----:R-:W-:-:S04]  /*8c50*/  FFMA R0, R24, R15, -1 ;  /* 0xbf80000018007423 */ /* 0x002fc8000000000f */
[----:B------:R-:W-:-:S04]  /*8c60*/  FADD.FTZ R0, -R0, -RZ ;  /* 0x800000ff00007221 */ /* 0x000fc80000010100 */
[----:B------:R-:W-:-:S07]  /*8c70*/  FFMA R15, R15, R0, R15 ;  /* 0x000000000f0f7223 */ /* 0x000fce000000000f */
.L_x_181:
[----:B------:R-:W-:Y:S05]  /*8c80*/  BSYNC B1 ;  /* 0x0000000000017941 */ /* 0x000fea0003800000 */
.L_x_179:
        /* <DEDUP_REMOVED lines=10> */
.L_x_183:
[----:B------:R-:W1:Y:S02]  /*8d30*/  MUFU.RCP R20, R31 ;  /* 0x0000001f00147308 */ /* 0x000e640000001000 */
[----:B-1----:R-:W-:-:S04]  /*8d40*/  FFMA R0, R31, R20, -1 ;  /* 0xbf8000001f007423 */ /* 0x002fc80000000014 */
[----:B------:R-:W-:-:S04]  /*8d50*/  FADD.FTZ R3, -R0, -RZ ;  /* 0x800000ff00037221 */ /* 0x000fc80000010100 */
[----:B------:R-:W-:-:S07]  /*8d60*/  FFMA R20, R20, R3, R20 ;  /* 0x0000000314147223 */ /* 0x000fce0000000014 */
.L_x_184:
[----:B------:R-:W-:Y:S05]  /*8d70*/  BSYNC B1 ;  /* 0x0000000000017941 */ /* 0x000fea0003800000 */
.L_x_182:
        /* <DEDUP_REMOVED lines=10> */
.L_x_186:
[----:B------:R-:W1:Y:S02]  /*8e20*/  MUFU.RCP R21, R30 ;  /* 0x0000001e00157308 */ /* 0x000e640000001000 */
[----:B-1----:R-:W-:-:S04]  /*8e30*/  FFMA R0, R30, R21, -1 ;  /* 0xbf8000001e007423 */ /* 0x002fc80000000015 */
[----:B------:R-:W-:-:S04]  /*8e40*/  FADD.FTZ R0, -R0, -RZ ;  /* 0x800000ff00007221 */ /* 0x000fc80000010100 */
[----:B------:R-:W-:-:S07]  /*8e50*/  FFMA R21, R21, R0, R21 ;  /* 0x0000000015157223 */ /* 0x000fce0000000015 */
.L_x_187:
[----:B------:R-:W-:Y:S05]  /*8e60*/  BSYNC B1 ;  /* 0x0000000000017941 */ /* 0x000fea0003800000 */
.L_x_185:
        /* <DEDUP_REMOVED lines=10> */
.L_x_189:
[----:B------:R-:W1:Y:S02]  /*8f10*/  MUFU.RCP R24, R25 ;  /* 0x0000001900187308 */ /* 0x000e640000001000 */
[----:B-1----:R-:W-:-:S04]  /*8f20*/  FFMA R0, R25, R24, -1 ;  /* 0xbf80000019007423 */ /* 0x002fc80000000018 */
[----:B------:R-:W-:-:S04]  /*8f30*/  FADD.FTZ R3, -R0, -RZ ;  /* 0x800000ff00037221 */ /* 0x000fc80000010100 */
[----:B------:R-:W-:-:S07]  /*8f40*/  FFMA R24, R24, R3, R24 ;  /* 0x0000000318187223 */ /* 0x000fce0000000018 */
.L_x_190:
[----:B------:R-:W-:Y:S05]  /*8f50*/  BSYNC B1 ;  /* 0x0000000000017941 */ /* 0x000fea0003800000 */
.L_x_188:
        /* <DEDUP_REMOVED lines=10> */
.L_x_192:
[----:B------:R-:W1:Y:S02]  /*9000*/  MUFU.RCP R25, R26 ;  /* 0x0000001a00197308 */ /* 0x000e640000001000 */
[----:B-1----:R-:W-:-:S04]  /*9010*/  FFMA R0, R26, R25, -1 ;  /* 0xbf8000001a007423 */ /* 0x002fc80000000019 */
[----:B------:R-:W-:-:S04]  /*9020*/  FADD.FTZ R0, -R0, -RZ ;  /* 0x800000ff00007221 */ /* 0x000fc80000010100 */
[----:B------:R-:W-:-:S07]  /*9030*/  FFMA R25, R25, R0, R25 ;  /* 0x0000000019197223 */ /* 0x000fce0000000019 */
.L_x_193:
[----:B------:R-:W-:Y:S05]  /*9040*/  BSYNC B1 ;  /* 0x0000000000017941 */ /* 0x000fea0003800000 */
.L_x_191:
        /* <DEDUP_REMOVED lines=10> */
.L_x_195:
[----:B------:R-:W1:Y:S02]  /*90f0*/  MUFU.RCP R26, R29 ;  /* 0x0000001d001a7308 */ /* 0x000e640000001000 */
[----:B-1----:R-:W-:-:S04]  /*9100*/  FFMA R0, R29, R26, -1 ;  /* 0xbf8000001d007423 */ /* 0x002fc8000000001a */
[----:B------:R-:W-:-:S04]  /*9110*/  FADD.FTZ R3, -R0, -RZ ;  /* 0x800000ff00037221 */ /* 0x000fc80000010100 */
[----:B------:R-:W-:-:S07]  /*9120*/  FFMA R26, R26, R3, R26 ;  /* 0x000000031a1a7223 */ /* 0x000fce000000001a */
.L_x_196:
[----:B------:R-:W-:Y:S05]  /*9130*/  BSYNC B1 ;  /* 0x0000000000017941 */ /* 0x000fea0003800000 */
.L_x_194:
        /* <DEDUP_REMOVED lines=10> */
.L_x_198:
[----:B------:R-:W1:Y:S02]  /*91e0*/  MUFU.RCP R27, R28 ;  /* 0x0000001c001b7308 */ /* 0x000e640000001000 */
[----:B-1----:R-:W-:-:S04]  /*91f0*/  FFMA R0, R28, R27, -1 ;  /* 0xbf8000001c007423 */ /* 0x002fc8000000001b */
[----:B------:R-:W-:-:S04]  /*9200*/  FADD.FTZ R0, -R0, -RZ ;  /* 0x800000ff00007221 */ /* 0x000fc80000010100 */
[----:B------:R-:W-:-:S07]  /*9210*/  FFMA R27, R27, R0, R27 ;  /* 0x000000001b1b7223 */ /* 0x000fce000000001b */
.L_x_199:
[----:B------:R-:W-:Y:S05]  /*9220*/  BSYNC B1 ;  /* 0x0000000000017941 */ /* 0x000fea0003800000 */
.L_x_197:
        /* <DEDUP_REMOVED lines=10> */
.L_x_201:
[----:B------:R-:W1:Y:S02]  /*92d0*/  MUFU.RCP R28, R33 ;  /* 0x00000021001c7308 */ /* 0x000e640000001000 */
[----:B-1----:R-:W-:-:S04]  /*92e0*/  FFMA R0, R33, R28, -1 ;  /* 0xbf80000021007423 */ /* 0x002fc8000000001c */
[----:B------:R-:W-:-:S04]  /*92f0*/  FADD.FTZ R3, -R0, -RZ ;  /* 0x800000ff00037221 */ /* 0x000fc80000010100 */
[----:B------:R-:W-:-:S07]  /*9300*/  FFMA R28, R28, R3, R28 ;  /* 0x000000031c1c7223 */ /* 0x000fce000000001c */
.L_x_202:
[----:B------:R-:W-:Y:S05]  /*9310*/  BSYNC B1 ;  /* 0x0000000000017941 */ /* 0x000fea0003800000 */
.L_x_200:
        /* <DEDUP_REMOVED lines=10> */
.L_x_204:
[----:B------:R-:W1:Y:S02]  /*93c0*/  MUFU.RCP R29, R32 ;  /* 0x00000020001d7308 */ /* 0x000e640000001000 */
[----:B-1----:R-:W-:-:S04]  /*93d0*/  FFMA R0, R32, R29, -1 ;  /* 0xbf80000020007423 */ /* 0x002fc8000000001d */
[----:B------:R-:W-:-:S04]  /*93e0*/  FADD.FTZ R0, -R0, -RZ ;  /* 0x800000ff00007221 */ /* 0x000fc80000010100 */
[----:B------:R-:W-:-:S07]  /*93f0*/  FFMA R29, R29, R0, R29 ;  /* 0x000000001d1d7223 */ /* 0x000fce000000001d */
.L_x_205:
[----:B------:R-:W-:Y:S05]  /*9400*/  BSYNC B1 ;  /* 0x0000000000017941 */ /* 0x000fea0003800000 */
.L_x_203:
        /* <DEDUP_REMOVED lines=10> */
.L_x_207:
[----:B------:R-:W1:Y:S02]  /*94b0*/  MUFU.RCP R30, R41 ;  /* 0x00000029001e7308 */ /* 0x000e640000001000 */
[----:B-1----:R-:W-:-:S04]  /*94c0*/  FFMA R0, R41, R30, -1 ;  /* 0xbf80000029007423 */ /* 0x002fc8000000001e */
[----:B------:R-:W-:-:S04]  /*94d0*/  FADD.FTZ R3, -R0, -RZ ;  /* 0x800000ff00037221 */ /* 0x000fc80000010100 */
[----:B------:R-:W-:-:S07]  /*94e0*/  FFMA R30, R30, R3, R30 ;  /* 0x000000031e1e7223 */ /* 0x000fce000000001e */
.L_x_208:
[----:B------:R-:W-:Y:S05]  /*94f0*/  BSYNC B1 ;  /* 0x0000000000017941 */ /* 0x000fea0003800000 */
.L_x_206:
        /* <DEDUP_REMOVED lines=10> */
.L_x_210:
[----:B------:R-:W1:Y:S02]  /*95a0*/  MUFU.RCP R31, R40 ;  /* 0x00000028001f7308 */ /* 0x000e640000001000 */
[----:B-1----:R-:W-:-:S04]  /*95b0*/  FFMA R0, R40, R31, -1 ;  /* 0xbf80000028007423 */ /* 0x002fc8000000001f */
[----:B------:R-:W-:-:S04]  /*95c0*/  FADD.FTZ R0, -R0, -RZ ;  /* 0x800000ff00007221 */ /* 0x000fc80000010100 */
[----:B------:R-:W-:-:S07]  /*95d0*/  FFMA R31, R31, R0, R31 ;  /* 0x000000001f1f7223 */ /* 0x000fce000000001f */
.L_x_211:
[----:B------:R-:W-:Y:S05]  /*95e0*/  BSYNC B1 ;  /* 0x0000000000017941 */ /* 0x000fea0003800000 */
.L_x_209:
        /* <DEDUP_REMOVED lines=10> */
.L_x_213:
[----:B------:R-:W1:Y:S02]  /*9690*/  MUFU.RCP R32, R43 ;  /* 0x0000002b00207308 */ /* 0x000e640000001000 */
[----:B-1----:R-:W-:-:S04]  /*96a0*/  FFMA R0, R43, R32, -1 ;  /* 0xbf8000002b007423 */ /* 0x002fc80000000020 */
[----:B------:R-:W-:-:S04]  /*96b0*/  FADD.FTZ R3, -R0, -RZ ;  /* 0x800000ff00037221 */ /* 0x000fc80000010100 */
[----:B------:R-:W-:-:S07]  /*96c0*/  FFMA R32, R32, R3, R32 ;  /* 0x0000000320207223 */ /* 0x000fce0000000020 */
.L_x_214:
[----:B------:R-:W-:Y:S05]  /*96d0*/  BSYNC B1 ;  /* 0x0000000000017941 */ /* 0x000fea0003800000 */
.L_x_212:
        /* <DEDUP_REMOVED lines=10> */
.L_x_216:
[----:B------:R-:W1:Y:S02]  /*9780*/  MUFU.RCP R33, R38 ;  /* 0x0000002600217308 */ /* 0x000e640000001000 */
[----:B-1----:R-:W-:-:S04]  /*9790*/  FFMA R0, R38, R33, -1 ;  /* 0xbf80000026007423 */ /* 0x002fc80000000021 */
[----:B------:R-:W-:-:S04]  /*97a0*/  FADD.FTZ R0, -R0, -RZ ;  /* 0x800000ff00007221 */ /* 0x000fc80000010100 */
[----:B------:R-:W-:-:S07]  /*97b0*/  FFMA R33, R33, R0, R33 ;  /* 0x0000000021217223 */ /* 0x000fce0000000021 */
.L_x_217:
[----:B------:R-:W-:Y:S05]  /*97c0*/  BSYNC B1 ;  /* 0x0000000000017941 */ /* 0x000fea0003800000 */
.L_x_215:
        /* <DEDUP_REMOVED lines=8> */
[----:B------:R-:W-:Y:S05]  /*9850*/  BRA `(.L_x_220) ;  /* 0x0000000000107947 */ /* 0x000fea0003800000 */
.L_x_219:
[----:B------:R-:W1:Y:S02]  /*9860*/  MUFU.RCP R0, R47 ;  /* 0x0000002f00007308 */ /* 0x000e640000001000 */
[----:B-1----:R-:W-:-:S04]  /*9870*/  FFMA R3, R47, R0, -1 ;  /* 0xbf8000002f037423 */ /* 0x002fc80000000000 */
[----:B------:R-:W-:-:S04]  /*9880*/  FADD.FTZ R3, -R3, -RZ ;  /* 0x800000ff03037221 */ /* 0x000fc80000010100 */
[----:B------:R-:W-:-:S07]  /*9890*/  FFMA R0, R0, R3, R0 ;  /* 0x0000000300007223 */ /* 0x000fce0000000000 */
.L_x_220:
[----:B------:R-:W-:Y:S05]  /*98a0*/  BSYNC B1 ;  /* 0x0000000000017941 */ /* 0x000fea0003800000 */
.L_x_218:
        /* <DEDUP_REMOVED lines=10> */
.L_x_221:
        /* <DEDUP_REMOVED lines=27> */
.L_x_223:
[----:B------:R-:W-:Y:S05]  /*9b00*/  BSYNC B0 ;  /* 0x0000000000007941 */ /* 0x000fea0003800000 */
.L_x_222:
[----:B------:R-:W-:Y:S04]  /*9b10*/  BSSY B0, `(.L_x_224) ;  /* 0x000002f000007945 */ /* 0x000fe80003800000 */
[----:B------:R-:W-:Y:S05]  /*9b20*/  @P0 BRA `(.L_x_225) ;  /* 0x0000000000b40947 */ /* 0x000fea0003800000 */
[----:B------:R-:W-:-:S13]  /*9b30*/  ISETP.NE.AND P2, PT, R23, 0x3, PT ;  /* 0x000000031700780c */ /* 0x000fda0003f45270 */
[----:B------:R-:W-:Y:S05]  /*9b40*/  @!P2 BRA `(.L_x_226) ;  /* 0x000000000004a947 */ /* 0x000fea0003800000 */
[----:B------:R-:W-:Y:S01]  /*9b50*/  BPT.TRAP 0x1 ;  /* 0x000000040000795c */ /* 0x000fe20000300000 */
.L_x_226:
[----:B------:R-:W-:Y:S01]  /*9b60*/  SHF.L.U32 R0, R90, 0x1f, RZ ;  /* 0x0000001f5a007819 */ /* 0x000fe200000006ff */
[----:B------:R-:W-:Y:S01]  /*9b70*/  BSSY B1, `(.L_x_227) ;  /* 0x0000004000017945 */ /* 0x000fe20003800000 */
[----:B------:R-:W-:-:S04]  /*9b80*/  LEA R3, R91, UR50, 0x3 ;  /* 0x000000325b037c11 */ /* 0x000fc8000f8e18ff */
[----:B------:R-:W1:Y:S02]  /*9b90*/  SYNCS.PHASECHK.TRANS64.TRYWAIT P0, [R3+URZ+0xa0], R0 ;  /* 0x0000a000030075a7 */ /* 0x000e64000800017f */
[----:B-1----:R-:W-:Y:S05]  /*9ba0*/  @!P0 BRA `(.L_x_228) ;  /* 0x0000005000ec8947 */ /* 0x002fea0003800000 */
.L_x_368:
[----:B------:R-:W-:Y:S05]  /*9bb0*/  BSYNC B1 ;  /* 0x0000000000017941 */ /* 0x000fea0003800000 */
.L_x_227:
[----:B------:R-:W-:Y:S04]  /*9bc0*/  BSSY B1, `(.L_x_229) ;  /* 0x0000011000017945 */ /* 0x000fe80003800000 */
[----:B------:R-:W-:Y:S05]  /*9bd0*/  @P1 BRA `(.L_x_230) ;  /* 0x00000000003c1947 */ /* 0x000fea0003800000 */
[----:B-1----:R-:W-:-:S04]  /*9be0*/  LEA R0, R91, R8, 0xc ;  /* 0x000000085b007211 */ /* 0x002fc800078e60ff */
[----:B------:R-:W-:Y:S01]  /*9bf0*/  IADD3 R4, R0, UR50, RZ ;  /* 0x0000003200047c10 */ /* 0x000fe2000fffe0ff */
[----:B------:R-:W-:Y:S04]  /*9c00*/  LDS.U16 R5, [R0+UR50+0x208] ;  /* 0x0002083200057984 */ /* 0x000fe80008000400 */
[----:B------:R-:W-:Y:S01]  /*9c10*/  IMAD.IADD R11, R9, 0x1, R4 ;  /* 0x00000001090b7824 */ /* 0x000fe200078e0204 */
        /* <DEDUP_REMOVED lines=11> */
.L_x_230:
[----:B------:R-:W-:Y:S05]  /*9cd0*/  BSYNC B1 ;  /* 0x0000000000017941 */ /* 0x000fea0003800000 */
.L_x_229:
        /* <DEDUP_REMOVED lines=8> */
.L_x_231:
[----:B-1----:R-:W1:Y:S01]  /*9d60*/  S2R R3, SR_CgaCtaId ;  /* 0x0000000000037919 */ /* 0x002e620000008800 */
[C---:B------:R-:W-:Y:S02]  /*9d70*/  LEA R0, R91.reuse, UR50, 0x3 ;  /* 0x000000325b007c11 */ /* 0x040fe4000f8e18ff */
[----:B------:R-:W-:Y:S02]  /*9d80*/  IADD3 R91, R91, 0x1, RZ ;  /* 0x000000015b5b7810 */ /* 0x000fe40007ffe0ff */
[----:B------:R-:W-:Y:S02]  /*9d90*/  IADD3 R0, R0, 0xc0, RZ ;  /* 0x000000c000007810 */ /* 0x000fe40007ffe0ff */
[----:B------:R-:W-:-:S04]  /*9da0*/  ISETP.NE.AND P0, PT, R91, 0x4, PT ;  /* 0x000000045b00780c */ /* 0x000fc80003f05270 */
[----:B------:R-:W-:Y:S02]  /*9db0*/  SEL R91, R91, RZ, P0 ;  /* 0x000000ff5b5b7207 */ /* 0x000fe40000000000 */
[----:B-1----:R-:W-:Y:S02]  /*9dc0*/  PRMT R0, R3, 0x654, R0 ;  /* 0x0000065403007816 */ /* 0x002fe40000000000 */
[----:B------:R-:W-:Y:S02]  /*9dd0*/  SEL R3, RZ, 0x1, P0 ;  /* 0x00000001ff037807 */ /* 0x000fe40000000000 */
[----:B--2---:R1:W-:Y:S02]  /*9de0*/  SYNCS.ARRIVE.TRANS64.RED.A1T0 RZ, [R0+URZ], RZ ;  /* 0x000000ff00ff79a7 */ /* 0x0043e4000810043f */
[----:B------:R-:W-:-:S07]  /*9df0*/  LOP3.LUT R90, R90, R3, RZ, 0x3c, !PT ;  /* 0x000000035a5a7212 */ /* 0x000fce00078e3cff */
.L_x_225:
[----:B------:R-:W-:Y:S05]  /*9e00*/  BSYNC B0 ;  /* 0x0000000000007941 */ /* 0x000fea0003800000 */
.L_x_224:
[-C--:B-1----:R-:W-:Y:S01]  /*9e10*/  F2FP.F16.E4M3.UNPACK_B R0, R4.reuse ;  /* 0x00000004ff00723e */ /* 0x082fe200020006ff */
[C---:B------:R-:W-:Y:S01]  /*9e20*/  FMUL R107, R89.reuse, R107 ;  /* 0x0000006b596b7220 */ /* 0x040fe20000400000 */
[----:B------:R-:W-:Y:S01]  /*9e30*/  F2FP.F16.E4M3.UNPACK_B R4, R4.H1 ;  /* 0x00000004ff04723e */ /* 0x000fe200030006ff */
[C---:B------:R-:W-:Y:S01]  /*9e40*/  FMUL R106, R89.reuse, R106 ;  /* 0x0000006a596a7220 */ /* 0x040fe20000400000 */
[C---:B------:R-:W-:Y:S01]  /*9e50*/  FMUL R105, R89.reuse, R105 ;  /* 0x0000006959697220 */ /* 0x040fe20000400000 */
[--C-:B------:R-:W-:Y:S02]  /*9e60*/  HADD2.F32 R3, -RZ, R0.reuse.H0_H0 ;  /* 0x20000000ff037230 */ /* 0x100fe40000004100 */
[C---:B------:R-:W-:Y:S01]  /*9e70*/  FMUL R104, R89.reuse, R104 ;  /* 0x0000006859687220 */ /* 0x040fe20000400000 */
[----:B------:R-:W-:Y:S01]  /*9e80*/  HADD2.F32 R9, -RZ, R0.H1_H1 ;  /* 0x30000000ff097230 */ /* 0x000fe20000004100 */
[----:B------:R-:W-:Y:S01]  /*9e90*/  F2FP.F16.E4M3.UNPACK_B R0, R5 ;  /* 0x00000005ff00723e */ /* 0x000fe200020006ff */
[----:B------:R-:W-:Y:S01]  /*9ea0*/  FMUL R101, R89, R101 ;  /* 0x0000006559657220 */ /* 0x000fe20000400000 */
[----:B------:R-:W-:Y:S01]  /*9eb0*/  FFMA R107, R88, R3, R107 ;  /* 0x00000003586b7223 */ /* 0x000fe2000000006b */
[----:B------:R-:W-:-:S02]  /*9ec0*/  HADD2.F32 R3, -RZ, R4.H0_H0 ;  /* 0x20000004ff037230 */ /* 0x000fc40000004100 */
[C---:B------:R-:W-:Y:S01]  /*9ed0*/  FFMA R106, R88.reuse, R9, R106 ;  /* 0x00000009586a7223 */ /* 0x040fe2000000006a */
[--C-:B------:R-:W-:Y:S01]  /*9ee0*/  HADD2.F32 R11, -RZ, R0.reuse.H0_H0 ;  /* 0x20000000ff0b7230 */ /* 0x100fe20000004100 */
[----:B------:R-:W-:Y:S01]  /*9ef0*/  F2FP.F16.E4M3.UNPACK_B R5, R5.H1 ;  /* 0x00000005ff05723e */ /* 0x000fe200030006ff */
[----:B------:R-:W-:Y:S02]  /*9f00*/  HADD2.F32 R13, -RZ, R0.H1_H1 ;  /* 0x30000000ff0d7230 */ /* 0x000fe40000004100 */
[C---:B------:R-:W-:Y:S01]  /*9f10*/  FMUL R0, R89.reuse, R103 ;  /* 0x0000006759007220 */ /* 0x040fe20000400000 */
[----:B------:R-:W-:Y:S02]  /*9f20*/  HADD2.F32 R9, -RZ, R4.H1_H1 ;  /* 0x30000004ff097230 */ /* 0x000fe40000004100 */
[C---:B------:R-:W-:Y:S01]  /*9f30*/  FFMA R105, R88.reuse, R3, R105 ;  /* 0x0000000358697223 */ /* 0x040fe20000000069 */
[----:B------:R-:W-:Y:S02]  /*9f40*/  HADD2.F32 R3, -RZ, R5.H0_H0 ;  /* 0x20000005ff037230 */ /* 0x000fe40000004100 */
[C---:B------:R-:W-:Y:S01]  /*9f50*/  FFMA R11, R88.reuse, R11, R0 ;  /* 0x0000000b580b7223 */ /* 0x040fe20000000000 */
[-C--:B------:R-:W-:Y:S01]  /*9f60*/  F2FP.F16.E4M3.UNPACK_B R0, R6.reuse ;  /* 0x00000006ff00723e */ /* 0x080fe200020006ff */
[C---:B------:R-:W-:Y:S01]  /*9f70*/  FFMA R104, R88.reuse, R9, R104 ;  /* 0x0000000958687223 */ /* 0x040fe20000000068 */
[----:B------:R-:W-:Y:S01]  /*9f80*/  MOV R42, 0x3bbb989d ;  /* 0x3bbb989d002a7802 */ /* 0x000fe20000000f00 */
[----:B------:R-:W-:Y:S01]  /*9f90*/  FMUL R4, R89, R99 ;  /* 0x0000006359047220 */ /* 0x000fe20000400000 */
[----:B------:R-:W-:Y:S01]  /*9fa0*/  FFMA R101, R88, R3, R101 ;  /* 0x0000000358657223 */ /* 0x000fe20000000065 */
[--C-:B------:R-:W-:Y:S01]  /*9fb0*/  HADD2.F32 R9, -RZ, R0.reuse.H0_H0 ;  /* 0x20000000ff097230 */ /* 0x100fe20000004100 */
[----:B------:R-:W-:Y:S01]  /*9fc0*/  F2FP.F16.E4M3.UNPACK_B R6, R6.H1 ;  /* 0x00000006ff06723e */ /* 0x000fe200030006ff */
[----:B------:R-:W-:-:S02]  /*9fd0*/  HADD2.F32 R3, -RZ, R0.H1_H1 ;  /* 0x30000000ff037230 */ /* 0x000fc40000004100 */
[----:B------:R-:W-:Y:S01]  /*9fe0*/  FFMA.SAT R12, -R107, R42, 0.5 ;  /* 0x3f0000006b0c7423 */ /* 0x000fe2000000212a */
[----:B------:R-:W-:Y:S02]  /*9ff0*/  IMAD.MOV.U32 R44, RZ, RZ, 0x437c0000 ;  /* 0x437c0000ff2c7424 */ /* 0x000fe400078e00ff */
[----:B------:R-:W-:Y:S01]  /*a000*/  FFMA R4, R88, R9, R4 ;  /* 0x0000000958047223 */ /* 0x000fe20000000004 */
[C---:B------:R-:W-:Y:S01]  /*a010*/  FMUL R9, R89.reuse, R98 ;  /* 0x0000006259097220 */ /* 0x040fe20000400000 */
[----:B------:R-:W-:Y:S01]  /*a020*/  FFMA.SAT R14, -R106, R42, 0.5 ;  /* 0x3f0000006a0e7423 */ /* 0x000fe2000000212a */
[----:B------:R-:W-:Y:S01]  /*a030*/  FFMA.RM R12, R12, R44, 12582913 ;  /* 0x4b4000010c0c7423 */ /* 0x000fe2000000402c */
[----:B------:R-:W-:Y:S01]  /*a040*/  FMUL R97, R89, R97 ;  /* 0x0000006159617220 */ /* 0x000fe20000400000 */
[----:B------:R-:W-:Y:S01]  /*a050*/  FFMA R9, R88, R3, R9 ;  /* 0x0000000358097223 */ /* 0x000fe20000000009 */
[----:B------:R-:W-:Y:S02]  /*a060*/  HADD2.F32 R3, -RZ, R6.H0_H0 ;  /* 0x20000006ff037230 */ /* 0x000fe40000004100 */
[----:B------:R-:W-:Y:S01]  /*a070*/  FFMA.SAT R15, -R105, R42, 0.5 ;  /* 0x3f000000690f7423 */ /* 0x000fe2000000212a */
[----:B------:R-:W-:Y:S01]  /*a080*/  FADD R0, R12, -12583039 ;  /* 0xcb40007f0c007421 */ /* 0x000fe20000000000 */
[----:B------:R-:W-:Y:S01]  /*a090*/  FFMA.RM R14, R14, R44, 12582913 ;  /* 0x4b4000010e0e7423 */ /* 0x000fe2000000402c */
[----:B------:R-:W-:-:S02]  /*a0a0*/  HADD2.F32 R5, -RZ, R5.H1_H1 ;  /* 0x30000005ff057230 */ /* 0x000fc40000004100 */
[----:B------:R-:W-:Y:S01]  /*a0b0*/  FFMA R97, R88, R3, R97 ;  /* 0x0000000358617223 */ /* 0x000fe20000000061 */
[----:B------:R-:W-:Y:S01]  /*a0c0*/  FFMA.RM R20, R15, R44, 12582913 ;  /* 0x4b4000010f147423 */ /* 0x000fe2000000402c */
[----:B------:R-:W-:Y:S02]  /*a0d0*/  HADD2.F32 R3, -RZ, R6.H1_H1 ;  /* 0x30000006ff037230 */ /* 0x000fe40000004100 */
[----:B------:R-:W-:Y:S01]  /*a0e0*/  FFMA R0, -R107, 1.4426950216293334961, -R0 ;  /* 0x3fb8aa3b6b007823 */ /* 0x000fe20000000900 */
[----:B------:R-:W-:Y:S01]  /*a0f0*/  FADD R15, R14, -12583039 ;  /* 0xcb40007f0e0f7421 */ /* 0x000fe20000000000 */
[----:B------:R-:W-:Y:S01]  /*a100*/  FFMA.SAT R6, -R11, R42, 0.5 ;  /* 0x3f0000000b067423 */ /* 0x000fe2000000212a */
[----:B------:R-:W-:Y:S01]  /*a110*/  FMUL R100, R89, R100 ;  /* 0x0000006459647220 */ /* 0x000fe20000400000 */
[----:B------:R-:W-:Y:S01]  /*a120*/  FFMA R0, -R107, 1.925963033500011079e-08, R0 ;  /* 0x32a570606b007823 */ /* 0x000fe20000000100 */
[----:B------:R-:W-:Y:S01]  /*a130*/  FFMA R15, -R106, 1.4426950216293334961, -R15 ;  /* 0x3fb8aa3b6a0f7823 */ /* 0x000fe2000000090f */
[----:B------:R-:W-:Y:S01]  /*a140*/  FFMA.RM R6, R6, R44, 12582913 ;  /* 0x4b40000106067423 */ /* 0x000fe2000000402c */
[----:B------:R-:W-:Y:S01]  /*a150*/  FFMA.SAT R25, -R104, R42, 0.5 ;  /* 0x3f00000068197423 */ /* 0x000fe2000000212a */
[----:B------:R1:W2:Y:S01]  /*a160*/  MUFU.EX2 R21, R0 ;  /* 0x0000000000157308 */ /* 0x0002a20000000800 */
[----:B------:R-:W-:Y:S01]  /*a170*/  FFMA R106, -R106, 1.925963033500011079e-08, R15 ;  /* 0x32a570606a6a7823 */ /* 0x000fe2000000010f */
[----:B------:R-:W-:Y:S01]  /*a180*/  FADD R28, R6, -12583039 ;  /* 0xcb40007f061c7421 */ /* 0x000fe20000000000 */
[----:B------:R-:W-:Y:S01]  /*a190*/  FMUL R15, R89, R96 ;  /* 0x00000060590f7220 */ /* 0x000fe20000400000 */
[----:B------:R-:W-:Y:S01]  /*a1a0*/  FFMA R5, R88, R5, R100 ;  /* 0x0000000558057223 */ /* 0x000fe20000000064 */
[----:B------:R-:W-:Y:S01]  /*a1b0*/  FADD R24, R20, -12583039 ;  /* 0xcb40007f14187421 */ /* 0x000fe20000000000 */
[----:B------:R-:W-:Y:S01]  /*a1c0*/  FFMA R28, -R11, 1.4426950216293334961, -R28 ;  /* 0x3fb8aa3b0b1c7823 */ /* 0x000fe2000000091c */
[----:B------:R-:W-:Y:S01]  /*a1d0*/  FFMA R15, R88, R3, R15 ;  /* 0x00000003580f7223 */ /* 0x000fe2000000000f */
[----:B------:R-:W-:Y:S01]  /*a1e0*/  FFMA.RM R26, R25, R44, 12582913 ;  /* 0x4b400001191a7423 */ /* 0x000fe2000000402c */
[----:B-1----:R-:W-:Y:S01]  /*a1f0*/  F2FP.F16.E4M3.UNPACK_B R0, R7 ;  /* 0x00000007ff00723e */ /* 0x002fe200020006ff */
[----:B------:R-:W-:Y:S01]  /*a200*/  FMUL R95, R89, R95 ;  /* 0x0000005f595f7220 */ /* 0x000fe20000400000 */
[----:B------:R-:W-:Y:S01]  /*a210*/  FFMA R28, -R11, 1.925963033500011079e-08, R28 ;  /* 0x32a570600b1c7823 */ /* 0x000fe2000000011c */
[----:B------:R-:W-:Y:S01]  /*a220*/  FFMA R24, -R105, 1.4426950216293334961, -R24 ;  /* 0x3fb8aa3b69187823 */ /* 0x000fe20000000918 */
[----:B------:R-:W-:Y:S01]  /*a230*/  FFMA.SAT R11, -R5, R42, 0.5 ;  /* 0x3f000000050b7423 */ /* 0x000fe2000000212a */
[----:B------:R-:W-:-:S02]  /*a240*/  HADD2.F32 R3, -RZ, R0.H0_H0 ;  /* 0x20000000ff037230 */ /* 0x000fc40000004100 */
[----:B------:R-:W-:Y:S01]  /*a250*/  FADD R27, R26, -12583039 ;  /* 0xcb40007f1a1b7421 */ /* 0x000fe20000000000 */
[----:B------:R-:W-:Y:S01]  /*a260*/  FFMA R24, -R105, 1.925963033500011079e-08, R24 ;  /* 0x32a5706069187823 */ /* 0x000fe20000000118 */
[----:B------:R-:W-:Y:S01]  /*a270*/  FMUL R102, R89, R102 ;  /* 0x0000006659667220 */ /* 0x000fe20000400000 */
[----:B------:R1:W-:Y:S01]  /*a280*/  MUFU.EX2 R31, R28 ;  /* 0x0000001c001f7308 */ /* 0x0003e20000000800 */
[----:B------:R-:W-:Y:S01]  /*a290*/  FFMA R95, R88, R3, R95 ;  /* 0x00000003585f7223 */ /* 0x000fe2000000005f */
[----:B------:R-:W-:Y:S02]  /*a2a0*/  HADD2.F32 R3, -RZ, R0.H1_H1 ;  /* 0x30000000ff037230 */ /* 0x000fe40000004100 */
[----:B------:R-:W-:Y:S01]  /*a2b0*/  FFMA.RM R0, R11, R44, 12582913 ;  /* 0x4b4000010b007423 */ /* 0x000fe2000000402c */
[----:B------:R-:W-:Y:S01]  /*a2c0*/  FMUL R11, R89, R94 ;  /* 0x0000005e590b7220 */ /* 0x000fe20000400000 */
[----:B------:R-:W-:Y:S01]  /*a2d0*/  FFMA R29, -R104, 1.4426950216293334961, -R27 ;  /* 0x3fb8aa3b681d7823 */ /* 0x000fe2000000091b */
[----:B------:R-:W-:Y:S01]  /*a2e0*/  FFMA R13, R88, R13, R102 ;  /* 0x0000000d580d7223 */ /* 0x000fe20000000066 */
[----:B------:R-:W-:Y:S01]  /*a2f0*/  FADD R36, R0, -12583039 ;  /* 0xcb40007f00247421 */ /* 0x000fe20000000000 */
[----:B------:R3:W4:Y:S01]  /*a300*/  MUFU.EX2 R27, R24 ;  /* 0x00000018001b7308 */ /* 0x0007220000000800 */
[----:B------:R-:W-:Y:S01]  /*a310*/  FFMA R11, R88, R3, R11 ;  /* 0x00000003580b7223 */ /* 0x000fe2000000000b */
[-C--:B------:R-:W-:Y:S01]  /*a320*/  FFMA.SAT R3, -R4, R42.reuse, 0.5 ;  /* 0x3f00000004037423 */ /* 0x080fe2000000212a */
[----:B------:R-:W-:Y:S01]  /*a330*/  FFMA R36, -R5, 1.4426950216293334961, -R36 ;  /* 0x3fb8aa3b05247823 */ /* 0x000fe20000000924 */
[----:B------:R-:W-:Y:S01]  /*a340*/  FFMA.SAT R30, -R13, R42, 0.5 ;  /* 0x3f0000000d1e7423 */ /* 0x000fe2000000212a */
[----:B------:R-:W-:Y:S01]  /*a350*/  F2FP.F16.E4M3.UNPACK_B R7, R7.H1 ;  /* 0x00000007ff07723e */ /* 0x000fe200030006ff */
[-C--:B-1----:R-:W-:Y:S01]  /*a360*/  FFMA.RM R28, R3, R44.reuse, 12582913 ;  /* 0x4b400001031c7423 */ /* 0x082fe2000000402c */
[----:B------:R-:W-:Y:S01]  /*a370*/  FFMA R36, -R5, 1.925963033500011079e-08, R36 ;  /* 0x32a5706005247823 */ /* 0x000fe20000000124 */
[----:B------:R-:W-:Y:S01]  /*a380*/  FFMA.RM R30, R30, R44, 12582913 ;  /* 0x4b4000011e1e7423 */ /* 0x000fe2000000402c */
[-C--:B---3--:R-:W-:Y:S01]  /*a390*/  FFMA.SAT R24, -R101, R42.reuse, 0.5 ;  /* 0x3f00000065187423 */ /* 0x088fe2000000212a */
[----:B------:R-:W-:Y:S01]  /*a3a0*/  FADD R5, R28, -12583039 ;  /* 0xcb40007f1c057421 */ /* 0x000fe20000000000 */
[----:B------:R-:W-:Y:S01]  /*a3b0*/  FFMA.SAT R35, -R9, R42, 0.5 ;  /* 0x3f00000009237423 */ /* 0x000fe2000000212a */
[----:B------:R-:W-:Y:S01]  /*a3c0*/  FADD R32, R30, -12583039 ;  /* 0xcb40007f1e207421 */ /* 0x000fe20000000000 */
[----:B------:R-:W-:Y:S01]  /*a3d0*/  FFMA.RM R24, R24, R44, 12582913 ;  /* 0x4b40000118187423 */ /* 0x000fe2000000402c */
[----:B------:R-:W-:Y:S01]  /*a3e0*/  FFMA R5, -R4, 1.4426950216293334961, -R5 ;  /* 0x3fb8aa3b04057823 */ /* 0x000fe20000000905 */
[----:B------:R-:W-:-:S02]  /*a3f0*/  HADD2.F32 R3, -RZ, R7.H0_H0 ;  /* 0x20000007ff037230 */ /* 0x000fc40000004100 */
[----:B------:R-:W-:Y:S01]  /*a400*/  FFMA R32, -R13, 1.4426950216293334961, -R32 ;  /* 0x3fb8aa3b0d207823 */ /* 0x000fe20000000920 */
[----:B------:R-:W-:Y:S01]  /*a410*/  FADD R34, R24, -12583039 ;  /* 0xcb40007f18227421 */ /* 0x000fe20000000000 */
[----:B------:R-:W-:Y:S01]  /*a420*/  FFMA R4, -R4, 1.925963033500011079e-08, R5 ;  /* 0x32a5706004047823 */ /* 0x000fe20000000105 */
[----:B------:R-:W-:Y:S01]  /*a430*/  FFMA.SAT R5, -R15, R42, 0.5 ;  /* 0x3f0000000f057423 */ /* 0x000fe2000000212a */
[----:B------:R-:W-:Y:S01]  /*a440*/  FFMA R32, -R13, 1.925963033500011079e-08, R32 ;  /* 0x32a570600d207823 */ /* 0x000fe20000000120 */
[----:B------:R-:W-:Y:S01]  /*a450*/  FFMA R34, -R101, 1.4426950216293334961, -R34 ;  /* 0x3fb8aa3b65227823 */ /* 0x000fe20000000922 */
[----:B------:R-:W-:Y:S01]  /*a460*/  FMUL R93, R89, R93 ;  /* 0x0000005d595d7220 */ /* 0x000fe20000400000 */
[----:B------:R-:W-:Y:S01]  /*a470*/  FFMA.RM R39, R5, R44, 12582913 ;  /* 0x4b40000105277423 */ /* 0x000fe2000000402c */
[----:B------:R1:W-:Y:S01]  /*a480*/  MUFU.EX2 R13, R32 ;  /* 0x00000020000d7308 */ /* 0x0003e20000000800 */
[----:B------:R-:W-:Y:S01]  /*a490*/  FFMA R34, -R101, 1.925963033500011079e-08, R34 ;  /* 0x32a5706065227823 */ /* 0x000fe20000000122 */
[----:B------:R-:W-:-:S02]  /*a4a0*/  HADD2.F32 R7, -RZ, R7.H1_H1 ;  /* 0x30000007ff077230 */ /* 0x000fc40000004100 */
[----:B------:R-:W-:Y:S01]  /*a4b0*/  FADD R40, R39, -12583039 ;  /* 0xcb40007f27287421 */ /* 0x000fe20000000000 */
[----:B------:R-:W-:Y:S01]  /*a4c0*/  FMUL R5, R89, R92 ;  /* 0x0000005c59057220 */ /* 0x000fe20000400000 */
[----:B------:R-:W-:Y:S01]  /*a4d0*/  FFMA R3, R88, R3, R93 ;  /* 0x0000000358037223 */ /* 0x000fe2000000005d */
[----:B------:R-:W-:Y:S01]  /*a4e0*/  SHF.L.U32 R12, R12, 0x17, RZ ;  /* 0x000000170c0c7819 */ /* 0x000fe200000006ff */
[----:B------:R-:W-:Y:S01]  /*a4f0*/  FFMA R40, -R15, 1.4426950216293334961, -R40 ;  /* 0x3fb8aa3b0f287823 */ /* 0x000fe20000000928 */
[----:B------:R3:W-:Y:S01]  /*a500*/  MUFU.EX2 R33, R34 ;  /* 0x0000002200217308 */ /* 0x0007e20000000800 */
[----:B-1----:R-:W-:Y:S01]  /*a510*/  FFMA.RM R32, R35, R44, 12582913 ;  /* 0x4b40000123207423 */ /* 0x002fe2000000402c */
[----:B------:R-:W-:Y:S01]  /*a520*/  FFMA R5, R88, R7, R5 ;  /* 0x0000000758057223 */ /* 0x000fe20000000005 */
[----:B------:R-:W-:Y:S01]  /*a530*/  FFMA R40, -R15, 1.925963033500011079e-08, R40 ;  /* 0x32a570600f287823 */ /* 0x000fe20000000128 */
[-C--:B------:R-:W-:Y:S01]  /*a540*/  FFMA.SAT R41, -R3, R42.reuse, 0.5 ;  /* 0x3f00000003297423 */ /* 0x080fe2000000212a */
[----:B------:R-:W-:Y:S01]  /*a550*/  FADD R38, R32, -12583039 ;  /* 0xcb40007f20267421 */ /* 0x000fe20000000000 */
[-C--:B------:R-:W-:Y:S01]  /*a560*/  FFMA.SAT R15, -R11, R42.reuse, 0.5 ;  /* 0x3f0000000b0f7423 */ /* 0x080fe2000000212a */
[-C--:B------:R-:W-:Y:S01]  /*a570*/  FFMA.SAT R43, -R5, R42.reuse, 0.5 ;  /* 0x3f000000052b7423 */ /* 0x080fe2000000212a */
[----:B------:R1:W-:Y:S01]  /*a580*/  MUFU.EX2 R35, R36 ;  /* 0x0000002400237308 */ /* 0x0003e20000000800 */
[----:B---3--:R-:W-:Y:S01]  /*a590*/  FFMA.SAT R34, -R97, R42, 0.5 ;  /* 0x3f00000061227423 */ /* 0x008fe2000000212a */
[----:B------:R-:W-:Y:S01]  /*a5a0*/  FFMA R38, -R9, 1.4426950216293334961, -R38 ;  /* 0x3fb8aa3b09267823 */ /* 0x000fe20000000926 */
[-C--:B------:R-:W-:Y:S01]  /*a5b0*/  FFMA.RM R41, R41, R44.reuse, 12582913 ;  /* 0x4b40000129297423 */ /* 0x080fe2000000402c */
[-C--:B------:R-:W-:Y:S01]  /*a5c0*/  FFMA.RM R15, R15, R44.reuse, 12582913 ;  /* 0x4b4000010f0f7423 */ /* 0x080fe2000000402c */
[-C--:B------:R-:W-:Y:S01]  /*a5d0*/  FFMA.RM R34, R34, R44.reuse, 12582913 ;  /* 0x4b40000122227423 */ /* 0x080fe2000000402c */
[----:B------:R-:W-:Y:S01]  /*a5e0*/  FFMA.RM R43, R43, R44, 12582913 ;  /* 0x4b4000012b2b7423 */ /* 0x000fe2000000402c */
[----:B------:R-:W-:Y:S01]  /*a5f0*/  FFMA R38, -R9, 1.925963033500011079e-08, R38 ;  /* 0x32a5706009267823 */ /* 0x000fe20000000126 */
[----:B------:R3:W-:Y:S01]  /*a600*/  MUFU.EX2 R37, R4 ;  /* 0x0000000400257308 */ /* 0x0007e20000000800 */
[----:B-1----:R-:W-:Y:S01]  /*a610*/  FADD R36, R34, -12583039 ;  /* 0xcb40007f22247421 */ /* 0x002fe20000000000 */
[----:B--2---:R-:W-:Y:S01]  /*a620*/  FFMA R21, R12, R21, 1 ;  /* 0x3f8000000c157423 */ /* 0x004fe20000000015 */
[----:B------:R-:W-:Y:S01]  /*a630*/  FFMA R29, -R104, 1.925963033500011079e-08, R29 ;  /* 0x32a57060681d7823 */ /* 0x000fe2000000011d */
[----:B------:R-:W-:Y:S01]  /*a640*/  SHF.L.U32 R20, R20, 0x17, RZ ;  /* 0x0000001714147819 */ /* 0x000fe200000006ff */
[----:B------:R-:W-:Y:S01]  /*a650*/  FFMA R36, -R97, 1.4426950216293334961, -R36 ;  /* 0x3fb8aa3b61247823 */ /* 0x000fe20000000924 */
[----:B------:R-:W-:Y:S01]  /*a660*/  SHF.L.U32 R14, R14, 0x17, RZ ;  /* 0x000000170e0e7819 */ /* 0x000fe200000006ff */
[----:B------:R-:W-:Y:S01]  /*a670*/  IMAD.SHL.U32 R26, R26, 0x800000, RZ ;  /* 0x008000001a1a7824 */ /* 0x000fe200078e00ff */
[----:B------:R1:W-:Y:S01]  /*a680*/  MUFU.EX2 R9, R38 ;  /* 0x0000002600097308 */ /* 0x0003e20000000800 */
[----:B---3--:R-:W-:Y:S01]  /*a690*/  FFMA.SAT R4, -R95, R42, 0.5 ;  /* 0x3f0000005f047423 */ /* 0x008fe2000000212a */
[----:B------:R-:W-:Y:S01]  /*a6a0*/  FFMA R36, -R97, 1.925963033500011079e-08, R36 ;  /* 0x32a5706061247823 */ /* 0x000fe20000000124 */
[----:B------:R-:W-:Y:S01]  /*a6b0*/  FADD R42, R15, -12583039 ;  /* 0xcb40007f0f2a7421 */ /* 0x000fe20000000000 */
[----:B------:R-:W-:Y:S01]  /*a6c0*/  SHF.L.U32 R6, R6, 0x17, RZ ;  /* 0x0000001706067819 */ /* 0x000fe200000006ff */
[----:B------:R-:W-:Y:S01]  /*a6d0*/  FFMA.RM R4, R4, R44, 12582913 ;  /* 0x4b40000104047423 */ /* 0x000fe2000000402c */
[----:B------:R-:W-:Y:S01]  /*a6e0*/  FADD R44, R43, -12583039 ;  /* 0xcb40007f2b2c7421 */ /* 0x000fe20000000000 */
[----:B------:R-:W-:Y:S01]  /*a6f0*/  FFMA R42, -R11, 1.4426950216293334961, -R42 ;  /* 0x3fb8aa3b0b2a7823 */ /* 0x000fe2000000092a */
[----:B------:R2:W-:Y:S01]  /*a700*/  MUFU.EX2 R7, R36 ;  /* 0x0000002400077308 */ /* 0x0005e20000000800 */
[----:B-1----:R-:W-:Y:S01]  /*a710*/  FADD R38, R4, -12583039 ;  /* 0xcb40007f04267421 */ /* 0x002fe20000000000 */
[----:B------:R-:W-:Y:S01]  /*a720*/  FFMA R44, -R5, 1.4426950216293334961, -R44 ;  /* 0x3fb8aa3b052c7823 */ /* 0x000fe2000000092c */
[----:B------:R-:W-:Y:S01]  /*a730*/  FFMA R42, -R11, 1.925963033500011079e-08, R42 ;  /* 0x32a570600b2a7823 */ /* 0x000fe2000000012a */
[----:B------:R-:W-:Y:S01]  /*a740*/  SHF.L.U32 R30, R30, 0x17, RZ ;  /* 0x000000171e1e7819 */ /* 0x000fe200000006ff */
[----:B------:R-:W-:Y:S01]  /*a750*/  FFMA R38, -R95, 1.4426950216293334961, -R38 ;  /* 0x3fb8aa3b5f267823 */ /* 0x000fe20000000926 */
[----:B------:R-:W-:Y:S01]  /*a760*/  FFMA R44, -R5, 1.925963033500011079e-08, R44 ;  /* 0x32a57060052c7823 */ /* 0x000fe2000000012c */
[----:B------:R-:W-:Y:S01]  /*a770*/  SHF.L.U32 R24, R24, 0x17, RZ ;  /* 0x0000001718187819 */ /* 0x000fe200000006ff */
        /* <DEDUP_REMOVED lines=8> */
[----:B------:R-:W2:Y:S01]  /*a800*/  MUFU.EX2 R29, R29 ;  /* 0x0000001d001d7308 */ /* 0x000ea20000000800 */
[----:B------:R-:W-:Y:S01]  /*a810*/  FFMA R36, -R3, 1.925963033500011079e-08, R36 ;  /* 0x32a5706003247823 */ /* 0x000fe20000000124 */
[----:B------:R-:W-:Y:S01]  /*a820*/  IADD3 R3, R21, 0x1800000, RZ ;  /* 0x0180000015037810 */ /* 0x000fe20007ffe0ff */
[----:B------:R-:W-:Y:S01]  /*a830*/  IMAD.SHL.U32 R41, R41, 0x800000, RZ ;  /* 0x0080000029297824 */ /* 0x000fe200078e00ff */
[----:B------:R-:W-:Y:S01]  /*a840*/  SHF.L.U32 R39, R39, 0x17, RZ ;  /* 0x0000001727277819 */ /* 0x000fe200000006ff */
[----:B----4-:R-:W-:Y:S01]  /*a850*/  FFMA R27, R20, R27, 1 ;  /* 0x3f800000141b7423 */ /* 0x010fe2000000001b */
[----:B------:R-:W-:Y:S01]  /*a860*/  LOP3.LUT R3, R3, 0x7f800000, RZ, 0xc0, !PT ;  /* 0x7f80000003037812 */ /* 0x000fe200078ec0ff */
[----:B------:R-:W-:Y:S01]  /*a870*/  BSSY B1, `(.L_x_232) ;  /* 0x0000022000017945 */ /* 0x000fe20003800000 */
[----:B------:R-:W3:Y:S01]  /*a880*/  MUFU.EX2 R40, R40 ;  /* 0x0000002800287308 */ /* 0x000ee20000000800 */
[----:B------:R-:W-:Y:S01]  /*a890*/  SHF.L.U32 R4, R4, 0x17, RZ ;  /* 0x0000001704047819 */ /* 0x000fe200000006ff */
[----:B-1----:R-:W-:Y:S01]  /*a8a0*/  FFMA R14, R14, R25, 1 ;  /* 0x3f8000000e0e7423 */ /* 0x002fe20000000019 */
[----:B------:R-:W-:Y:S01]  /*a8b0*/  ISETP.GT.U32.AND P0, PT, R3, 0x1ffffff, PT ;  /* 0x01ffffff0300780c */ /* 0x000fe20003f04070 */
[----:B------:R-:W-:Y:S01]  /*a8c0*/  FFMA R20, R6, R31, 1 ;  /* 0x3f80000006147423 */ /* 0x000fe2000000001f */
[----:B------:R-:W-:Y:S01]  /*a8d0*/  SHF.L.U32 R15, R15, 0x17, RZ ;  /* 0x000000170f0f7819 */ /* 0x000fe200000006ff */
[----:B------:R-:W-:Y:S01]  /*a8e0*/  FFMA R25, R30, R13, 1 ;  /* 0x3f8000001e197423 */ /* 0x000fe2000000000d */
[----:B------:R-:W-:Y:S01]  /*a8f0*/  SHF.L.U32 R43, R43, 0x17, RZ ;  /* 0x000000172b2b7819 */ /* 0x000fe200000006ff */
[----:B------:R-:W1:Y:S01]  /*a900*/  MUFU.EX2 R11, R38 ;  /* 0x00000026000b7308 */ /* 0x000e620000000800 */
[----:B--2---:R-:W-:Y:S01]  /*a910*/  FFMA R26, R26, R29, 1 ;  /* 0x3f8000001a1a7423 */ /* 0x004fe2000000001d */
[----:B------:R-:W-:Y:S01]  /*a920*/  FFMA R24, R24, R33, 1 ;  /* 0x3f80000018187423 */ /* 0x000fe20000000021 */
[----:B------:R-:W-:Y:S01]  /*a930*/  FFMA R31, R32, R9, 1 ;  /* 0x3f800000201f7423 */ /* 0x000fe20000000009 */
[----:B------:R-:W-:Y:S01]  /*a940*/  FFMA R29, R0, R35, 1 ;  /* 0x3f800000001d7423 */ /* 0x000fe20000000023 */
[----:B------:R-:W-:Y:S01]  /*a950*/  FFMA R28, R28, R37, 1 ;  /* 0x3f8000001c1c7423 */ /* 0x000fe20000000025 */
[----:B------:R-:W-:-:S02]  /*a960*/  FFMA R30, R34, R7, 1 ;  /* 0x3f800000221e7423 */ /* 0x000fc40000000007 */
[----:B------:R-:W2:Y:S01]  /*a970*/  MUFU.EX2 R42, R42 ;  /* 0x0000002a002a7308 */ /* 0x000ea20000000800 */
[----:B---3--:R-:W-:-:S07]  /*a980*/  FFMA R39, R39, R40, 1 ;  /* 0x3f80000027277423 */ /* 0x008fce0000000028 */
[----:B------:R-:W3:Y:S01]  /*a990*/  MUFU.EX2 R36, R36 ;  /* 0x0000002400247308 */ /* 0x000ee20000000800 */
[----:B-1----:R-:W-:-:S07]  /*a9a0*/  FFMA R32, R4, R11, 1 ;  /* 0x3f80000004207423 */ /* 0x002fce000000000b */
[----:B------:R-:W1:Y:S01]  /*a9b0*/  MUFU.EX2 R44, R44 ;  /* 0x0000002c002c7308 */ /* 0x000e620000000800 */
[----:B--2---:R-:W-:Y:S01]  /*a9c0*/  FFMA R33, R15, R42, 1 ;  /* 0x3f8000000f217423 */ /* 0x004fe2000000002a */
[----:B---3--:R-:W-:Y:S01]  /*a9d0*/  FFMA R38, R41, R36, 1 ;  /* 0x3f80000029267423 */ /* 0x008fe20000000024 */
[----:B-1----:R-:W-:Y:S01]  /*a9e0*/  FFMA R43, R43, R44, 1 ;  /* 0x3f8000002b2b7423 */ /* 0x002fe2000000002c */
[----:B------:R-:W-:Y:S06]  /*a9f0*/  @P0 BRA `(.L_x_233) ;  /* 0x0000000000140947 */ /* 0x000fec0003800000 */
[----:B------:R-:W-:Y:S02]  /*aa00*/  MOV R3, R21 ;  /* 0x0000001500037202 */ /* 0x000fe40000000f00 */
[----:B------:R-:W-:-:S07]  /*aa10*/  MOV R36, 0xaa30 ;  /* 0x0000aa3000247802 */ /* 0x000fce0000000f00 */
[----:B------:R-:W-:Y:S05]  /*aa20*/  CALL.REL.NOINC `($__internal_0_$__cuda_sm20_rcp_rn_f32_slowpath) ;  /* 0x0000004c001c7944 */ /* 0x000fea0003c00000 */
[----:B------:R-:W-:Y:S01]  /*aa30*/  MOV R4, R0 ;  /* 0x0000000000047202 */ /* 0x000fe20000000f00 */
[----:B------:R-:W-:Y:S06]  /*aa40*/  BRA `(.L_x_234) ;  /* 0x0000000000107947 */ /* 0x000fec0003800000 */
.L_x_233:
[----:B------:R-:W1:Y:S02]  /*aa50*/  MUFU.RCP R4, R21 ;  /* 0x0000001500047308 */ /* 0x000e640000001000 */
[----:B-1----:R-:W-:-:S04]  /*aa60*/  FFMA R0, R21, R4, -1 ;  /* 0xbf80000015007423 */ /* 0x002fc80000000004 */
[----:B------:R-:W-:-:S04]  /*aa70*/  FADD.FTZ R3, -R0, -RZ ;  /* 0x800000ff00037221 */ /* 0x000fc80000010100 */
[----:B------:R-:W-:-:S07]  /*aa80*/  FFMA R4, R4, R3, R4 ;  /* 0x0000000304047223 */ /* 0x000fce0000000004 */
.L_x_234:
[----:B------:R-:W-:Y:S05]  /*aa90*/  BSYNC B1 ;  /* 0x0000000000017941 */ /* 0x000fea0003800000 */
.L_x_232:
        /* <DEDUP_REMOVED lines=10> */
.L_x_236:
[----:B------:R-:W1:Y:S02]  /*ab40*/  MUFU.RCP R5, R14 ;  /* 0x0000000e00057308 */ /* 0x000e640000001000 */
[----:B-1----:R-:W-:-:S04]  /*ab50*/  FFMA R0, R14, R5, -1 ;  /* 0xbf8000000e007423 */ /* 0x002fc80000000005 */
[----:B------:R-:W-:-:S04]  /*ab60*/  FADD.FTZ R0, -R0, -RZ ;  /* 0x800000ff00007221 */ /* 0x000fc80000010100 */
[----:B------:R-:W-:-:S07]  /*ab70*/  FFMA R5, R5, R0, R5 ;  /* 0x0000000005057223 */ /* 0x000fce0000000005 */
.L_x_237:
[----:B------:R-:W-:Y:S05]  /*ab80*/  BSYNC B1 ;  /* 0x0000000000017941 */ /* 0x000fea0003800000 */
.L_x_235:
        /* <DEDUP_REMOVED lines=10> */
.L_x_239:
[----:B------:R-:W1:Y:S02]  /*ac30*/  MUFU.RCP R6, R27 ;  /* 0x0000001b00067308 */ /* 0x000e640000001000 */
[----:B-1----:R-:W-:-:S04]  /*ac40*/  FFMA R0, R27, R6, -1 ;  /* 0xbf8000001b007423 */ /* 0x002fc80000000006 */
[----:B------:R-:W-:-:S04]  /*ac50*/  FADD.FTZ R3, -R0, -RZ ;  /* 0x800000ff00037221 */ /* 0x000fc80000010100 */
[----:B------:R-:W-:-:S07]  /*ac60*/  FFMA R6, R6, R3, R6 ;  /* 0x0000000306067223 */ /* 0x000fce0000000006 */
.L_x_240:
[----:B------:R-:W-:Y:S05]  /*ac70*/  BSYNC B1 ;  /* 0x0000000000017941 */ /* 0x000fea0003800000 */
.L_x_238:
        /* <DEDUP_REMOVED lines=10> */
.L_x_242:
[----:B------:R-:W1:Y:S02]  /*ad20*/  MUFU.RCP R7, R26 ;  /* 0x0000001a00077308 */ /* 0x000e640000001000 */
[----:B-1----:R-:W-:-:S04]  /*ad30*/  FFMA R0, R26, R7, -1 ;  /* 0xbf8000001a007423 */ /* 0x002fc80000000007 */
[----:B------:R-:W-:-:S04]  /*ad40*/  FADD.FTZ R0, -R0, -RZ ;  /* 0x800000ff00007221 */ /* 0x000fc80000010100 */
[----:B------:R-:W-:-:S07]  /*ad50*/  FFMA R7, R7, R0, R7 ;  /* 0x0000000007077223 */ /* 0x000fce0000000007 */
.L_x_243:
[----:B------:R-:W-:Y:S05]  /*ad60*/  BSYNC B1 ;  /* 0x0000000000017941 */ /* 0x000fea0003800000 */
.L_x_241:
        /* <DEDUP_REMOVED lines=10> */
.L_x_245:
[----:B------:R-:W1:Y:S02]  /*ae10*/  MUFU.RCP R9, R20 ;  /* 0x0000001400097308 */ /* 0x000e640000001000 */
[----:B-1----:R-:W-:-:S04]  /*ae20*/  FFMA R0, R20, R9, -1 ;  /* 0xbf80000014007423 */ /* 0x002fc80000000009 */
[----:B------:R-:W-:-:S04]  /*ae30*/  FADD.FTZ R0, -R0, -RZ ;  /* 0x800000ff00007221 */ /* 0x000fc80000010100 */
[----:B------:R-:W-:-:S07]  /*ae40*/  FFMA R9, R9, R0, R9 ;  /* 0x0000000009097223 */ /* 0x000fce0000000009 */
.L_x_246:
[----:B------:R-:W-:Y:S05]  /*ae50*/  BSYNC B1 ;  /* 0x0000000000017941 */ /* 0x000fea0003800000 */
.L_x_244:
        /* <DEDUP_REMOVED lines=10> */
.L_x_248:
[----:B------:R-:W1:Y:S02]  /*af00*/  MUFU.RCP R14, R25 ;  /* 0x00000019000e7308 */ /* 0x000e640000001000 */
[----:B-1----:R-:W-:-:S04]  /*af10*/  FFMA R0, R25, R14, -1 ;  /* 0xbf80000019007423 */ /* 0x002fc8000000000e */
[----:B------:R-:W-:-:S04]  /*af20*/  FADD.FTZ R3, -R0, -RZ ;  /* 0x800000ff00037221 */ /* 0x000fc80000010100 */
[----:B------:R-:W-:-:S07]  /*af30*/  FFMA R14, R14, R3, R14 ;  /* 0x000000030e0e7223 */ /* 0x000fce000000000e */
.L_x_249:
[----:B------:R-:W-:Y:S05]  /*af40*/  BSYNC B1 ;  /* 0x0000000000017941 */ /* 0x000fea0003800000 */
.L_x_247:
        /* <DEDUP_REMOVED lines=10> */
.L_x_251:
[----:B------:R-:W1:Y:S02]  /*aff0*/  MUFU.RCP R11, R24 ;  /* 0x00000018000b7308 */ /* 0x000e640000001000 */
[----:B-1----:R-:W-:-:S04]  /*b000*/  FFMA R0, R24, R11, -1 ;  /* 0xbf80000018007423 */ /* 0x002fc8000000000b */
[----:B------:R-:W-:-:S04]  /*b010*/  FADD.FTZ R0, -R0, -RZ ;  /* 0x800000ff00007221 */ /* 0x000fc80000010100 */
[----:B------:R-:W-:-:S07]  /*b020*/  FFMA R11, R11, R0, R11 ;  /* 0x000000000b0b7223 */ /* 0x000fce000000000b */
.L_x_252:
[----:B------:R-:W-:Y:S05]  /*b030*/  BSYNC B1 ;  /* 0x0000000000017941 */ /* 0x000fea0003800000 */
.L_x_250:
        /* <DEDUP_REMOVED lines=10> */
.L_x_254:
[----:B------:R-:W1:Y:S02]  /*b0e0*/  MUFU.RCP R20, R29 ;  /* 0x0000001d00147308 */ /* 0x000e640000001000 */
[----:B-1----:R-:W-:-:S04]  /*b0f0*/  FFMA R0, R29, R20, -1 ;  /* 0xbf8000001d007423 */ /* 0x002fc80000000014 */
[----:B------:R-:W-:-:S04]  /*b100*/  FADD.FTZ R3, -R0, -RZ ;  /* 0x800000ff00037221 */ /* 0x000fc80000010100 */
[----:B------:R-:W-:-:S07]  /*b110*/  FFMA R20, R20, R3, R20 ;  /* 0x0000000314147223 */ /* 0x000fce0000000014 */
.L_x_255:
[----:B------:R-:W-:Y:S05]  /*b120*/  BSYNC B1 ;  /* 0x0000000000017941 */ /* 0x000fea0003800000 */
.L_x_253:
        /* <DEDUP_REMOVED lines=10> */
.L_x_257:
[----:B------:R-:W1:Y:S02]  /*b1d0*/  MUFU.RCP R15, R28 ;  /* 0x0000001c000f7308 */ /* 0x000e640000001000 */
[----:B-1----:R-:W-:-:S04]  /*b1e0*/  FFMA R0, R28, R15, -1 ;  /* 0xbf8000001c007423 */ /* 0x002fc8000000000f */
[----:B------:R-:W-:-:S04]  /*b1f0*/  FADD.FTZ R0, -R0, -RZ ;  /* 0x800000ff00007221 */ /* 0x000fc80000010100 */
[----:B------:R-:W-:-:S07]  /*b200*/  FFMA R15, R15, R0, R15 ;  /* 0x000000000f0f7223 */ /* 0x000fce000000000f */
.L_x_258:
[----:B------:R-:W-:Y:S05]  /*b210*/  BSYNC B1 ;  /* 0x0000000000017941 */ /* 0x000fea0003800000 */
.L_x_256:
        /* <DEDUP_REMOVED lines=10> */
.L_x_260:
[----:B------:R-:W1:Y:S02]  /*b2c0*/  MUFU.RCP R24, R31 ;  /* 0x0000001f00187308 */ /* 0x000e640000001000 */
[----:B-1----:R-:W-:-:S04]  /*b2d0*/  FFMA R0, R31, R24, -1 ;  /* 0xbf8000001f007423 */ /* 0x002fc80000000018 */
[----:B------:R-:W-:-:S04]  /*b2e0*/  FADD.FTZ R3, -R0, -RZ ;  /* 0x800000ff00037221 */ /* 0x000fc80000010100 */
[----:B------:R-:W-:-:S07]  /*b2f0*/  FFMA R24, R24, R3, R24 ;  /* 0x0000000318187223 */ /* 0x000fce0000000018 */
.L_x_261:
[----:B------:R-:W-:Y:S05]  /*b300*/  BSYNC B1 ;  /* 0x0000000000017941 */ /* 0x000fea0003800000 */
.L_x_259:
        /* <DEDUP_REMOVED lines=10> */
.L_x_263:
[----:B------:R-:W1:Y:S02]  /*b3b0*/  MUFU.RCP R21, R30 ;  /* 0x0000001e00157308 */ /* 0x000e640000001000 */
[----:B-1----:R-:W-:-:S04]  /*b3c0*/  FFMA R0, R30, R21, -1 ;  /* 0xbf8000001e007423 */ /* 0x002fc80000000015 */
[----:B------:R-:W-:-:S04]  /*b3d0*/  FADD.FTZ R0, -R0, -RZ ;  /* 0x800000ff00007221 */ /* 0x000fc80000010100 */
[----:B------:R-:W-:-:S07]  /*b3e0*/  FFMA R21, R21, R0, R21 ;  /* 0x0000000015157223 */ /* 0x000fce0000000015 */
.L_x_264:
[----:B------:R-:W-:Y:S05]  /*b3f0*/  BSYNC B1 ;  /* 0x0000000000017941 */ /* 0x000fea0003800000 */
.L_x_262:
        /* <DEDUP_REMOVED lines=10> */
.L_x_266:
[----:B------:R-:W1:Y:S02]  /*b4a0*/  MUFU.RCP R26, R39 ;  /* 0x00000027001a7308 */ /* 0x000e640000001000 */
[----:B-1----:R-:W-:-:S04]  /*b4b0*/  FFMA R0, R39, R26, -1 ;  /* 0xbf80000027007423 */ /* 0x002fc8000000001a */
[----:B------:R-:W-:-:S04]  /*b4c0*/  FADD.FTZ R3, -R0, -RZ ;  /* 0x800000ff00037221 */ /* 0x000fc80000010100 */
[----:B------:R-:W-:-:S07]  /*b4d0*/  FFMA R26, R26, R3, R26 ;  /* 0x000000031a1a7223 */ /* 0x000fce000000001a */
.L_x_267:
[----:B------:R-:W-:Y:S05]  /*b4e0*/  BSYNC B1 ;  /* 0x0000000000017941 */ /* 0x000fea0003800000 */
.L_x_265:
        /* <DEDUP_REMOVED lines=10> */
.L_x_269:
[----:B------:R-:W1:Y:S02]  /*b590*/  MUFU.RCP R25, R32 ;  /* 0x0000002000197308 */ /* 0x000e640000001000 */
[----:B-1----:R-:W-:-:S04]  /*b5a0*/  FFMA R0, R32, R25, -1 ;  /* 0xbf80000020007423 */ /* 0x002fc80000000019 */
[----:B------:R-:W-:-:S04]  /*b5b0*/  FADD.FTZ R0, -R0, -RZ ;  /* 0x800000ff00007221 */ /* 0x000fc80000010100 */
[----:B------:R-:W-:-:S07]  /*b5c0*/  FFMA R25, R25, R0, R25 ;  /* 0x0000000019197223 */ /* 0x000fce0000000019 */
.L_x_270:
[----:B------:R-:W-:Y:S05]  /*b5d0*/  BSYNC B1 ;  /* 0x0000000000017941 */ /* 0x000fea0003800000 */
.L_x_268:
        /* <DEDUP_REMOVED lines=10> */
.L_x_272:
[----:B------:R-:W1:Y:S02]  /*b680*/  MUFU.RCP R28, R33 ;  /* 0x00000021001c7308 */ /* 0x000e640000001000 */
[----:B-1----:R-:W-:-:S04]  /*b690*/  FFMA R0, R33, R28, -1 ;  /* 0xbf80000021007423 */ /* 0x002fc8000000001c */
[----:B------:R-:W-:-:S04]  /*b6a0*/  FADD.FTZ R3, -R0, -RZ ;  /* 0x800000ff00037221 */ /* 0x000fc80000010100 */
[----:B------:R-:W-:-:S07]  /*b6b0*/  FFMA R28, R28, R3, R28 ;  /* 0x000000031c1c7223 */ /* 0x000fce000000001c */
.L_x_273:
[----:B------:R-:W-:Y:S05]  /*b6c0*/  BSYNC B1 ;  /* 0x0000000000017941 */ /* 0x000fea0003800000 */
.L_x_271:
        /* <DEDUP_REMOVED lines=10> */
.L_x_275:
[----:B------:R-:W1:Y:S02]  /*b770*/  MUFU.RCP R27, R38 ;  /* 0x00000026001b7308 */ /* 0x000e640000001000 */
[----:B-1----:R-:W-:-:S04]  /*b780*/  FFMA R0, R38, R27, -1 ;  /* 0xbf80000026007423 */ /* 0x002fc8000000001b */
[----:B------:R-:W-:-:S04]  /*b790*/  FADD.FTZ R0, -R0, -RZ ;  /* 0x800000ff00007221 */ /* 0x000fc80000010100 */
[----:B------:R-:W-:-:S07]  /*b7a0*/  FFMA R27, R27, R0, R27 ;  /* 0x000000001b1b7223 */ /* 0x000fce000000001b */
.L_x_276:
[----:B------:R-:W-:Y:S05]  /*b7b0*/  BSYNC B1 ;  /* 0x0000000000017941 */ /* 0x000fea0003800000 */
.L_x_274:
        /* <DEDUP_REMOVED lines=9> */
.L_x_278:
[----:B------:R-:W1:Y:S02]  /*b850*/  MUFU.RCP R0, R43 ;  /* 0x0000002b00007308 */ /* 0x000e640000001000 */
[----:B-1----:R-:W-:-:S04]  /*b860*/  FFMA R3, R43, R0, -1 ;  /* 0xbf8000002b037423 */ /* 0x002fc80000000000 */
[----:B------:R-:W-:-:S04]  /*b870*/  FADD.FTZ R3, -R3, -RZ ;  /* 0x800000ff03037221 */ /* 0x000fc80000010100 */
[----:B------:R-:W-:-:S07]  /*b880*/  FFMA R0, R0, R3, R0 ;  /* 0x0000000300007223 */ /* 0x000fce0000000000 */
.L_x_279:
[----:B------:R-:W-:Y:S05]  /*b890*/  BSYNC B1 ;  /* 0x0000000000017941 */ /* 0x000fea0003800000 */
.L_x_277:
        /* <DEDUP_REMOVED lines=10> */
.L_x_280:
[----:B------:R-:W-:Y:S05]  /*b940*/  WARPSYNC.ALL ;  /* 0x0000000000007948 */ /* 0x000fea0003800000 */
[----:B------:R-:W-:Y:S01]  /*b950*/  BAR.SYNC.DEFER_BLOCKING 0x1, 0x100 ;  /* 0x0044000000007b1d */ /* 0x000fe20000010000 */
[----:B------:R-:W-:-:S05]  /*b960*/  IADD3 R16, P0, R16, UR38, RZ ;  /* 0x0000002610107c10 */ /* 0x000fca000ff1e0ff */
        /* <DEDUP_REMOVED lines=20> */
[----:B------:R-:W-:Y:S02]  /*bab0*/  UIADD3 UR4, UR50, 0x5100, URZ ;  /* 0x0000510032047890 */ /* 0x000fe4000fffe03f */
[----:B------:R-:W-:Y:S01]  /*bac0*/  UIADD3.X UR9, URZ, UR43, URZ, UP0, !UPT ;  /* 0x0000002b3f097290 */ /* 0x000fe200087fe43f */
[----:B------:R-:W-:-:S08]  /*bad0*/  UMOV UR7, UR47 ;  /* 0x0000002f00077c82 */ /* 0x000fd00008000000 */
[----:B------:R1:W-:Y:S02]  /*bae0*/  UTMASTG.3D [UR4], [UR8] ;  /* 0x00000004080073b5 */ /* 0x0003e40008010000 */
[----:B-1----:R0:W-:Y:S02]  /*baf0*/  UTMACMDFLUSH ;  /* 0x00000000000079b7 */ /* 0x0021e40000000000 */
.L_x_282:
[----:B------:R-:W-:Y:S05]  /*bb00*/  BSYNC B0 ;  /* 0x0000000000007941 */ /* 0x000fea0003800000 */
.L_x_281:
[----:B------:R-:W-:Y:S01]  /*bb10*/  ULDC.64 UR4, c[0x0][0x8f8] ;  /* 0x00023e0000047ab9 */ /* 0x000fe20000000a00 */
[----:B------:R-:W-:Y:S01]  /*bb20*/  IADD3.X R17, R17, UR37, RZ, P0, !PT ;  /* 0x0000002511117c10 */ /* 0x000fe200087fe4ff */
[----:B------:R-:W-:Y:S01]  /*bb30*/  UMOV UR47, 0xffffffff ;  /* 0xffffffff002f7882 */ /* 0x000fe20000000000 */
[----:B------:R-:W-:Y:S01]  /*bb40*/  ISETP.GE.U32.AND P0, PT, R16, UR4, PT ;  /* 0x0000000410007c0c */ /* 0x000fe2000bf06070 */
[----:B------:R-:W-:Y:S01]  /*bb50*/  IMAD.MOV.U32 R3, RZ, RZ, -0x1 ;  /* 0xffffffffff037424 */ /* 0x000fe200078e00ff */
[----:B------:R-:W-:Y:S02]  /*bb60*/  PRMT R0, RZ, 0x7610, R0 ;  /* 0x00007610ff007816 */ /* 0x000fe40000000000 */
[----:B------:R-:W-:Y:S02]  /*bb70*/  ISETP.GE.U32.AND.EX P0, PT, R17, UR5, PT, P0 ;  /* 0x0000000511007c0c */ /* 0x000fe4000bf06100 */
[----:B------:R-:W-:-:S11]  /*bb80*/  MOV R8, 0xffffffff ;  /* 0xffffffff00087802 */ /* 0x000fd60000000f00 */
[----:B------:R-:W-:Y:S05]  /*bb90*/  @P0 BRA `(.L_x_283) ;  /* 0x0000000400680947 */ /* 0x000fea0003800000 */
[----:B------:R-:W1:Y:S01]  /*bba0*/  S2R R12, SR_CTAID.X ;  /* 0x00000000000c7919 */ /* 0x000e620000002500 */
[----:B------:R-:W2:Y:S01]  /*bbb0*/  LDC.64 R10, c[0x0][0x8d0] ;  /* 0x00023400ff0a7b82 */ /* 0x000ea20000000a00 */
[----:B------:R-:W-:Y:S01]  /*bbc0*/  ULDC UR4, c[0x0][0x150] ;  /* 0x0000540000047ab9 */ /* 0x000fe20000000800 */
[----:B------:R-:W-:Y:S01]  /*bbd0*/  MOV R8, R16 ;  /* 0x0000001000087202 */ /* 0x000fe20000000f00 */
[----:B------:R-:W3:Y:S01]  /*bbe0*/  S2R R26, SR_CTAID.Y ;  /* 0x00000000001a7919 */ /* 0x000ee20000002600 */
[----:B------:R-:W-:-:S04]  /*bbf0*/  MOV R9, R17 ;  /* 0x0000001100097202 */ /* 0x000fc80000000f00 */
[----:B------:R-:W4:Y:S08]  /*bc00*/  LDC R25, c[0x0][0x144] ;  /* 0x00005100ff197b82 */ /* 0x000f300000000800 */
[----:B------:R-:W3:Y:S08]  /*bc10*/  LDC R0, c[0x0][0x8d8] ;  /* 0x00023600ff007b82 */ /* 0x000ef00000000800 */
[----:B------:R-:W3:Y:S01]  /*bc20*/  LDC.64 R20, c[0x0][0x8c8] ;  /* 0x00023200ff147b82 */ /* 0x000ee20000000a00 */
[----:B--2---:R-:W-:-:S04]  /*bc30*/  ISETP.NE.U32.AND P0, PT, R10, RZ, PT ;  /* 0x000000ff0a00720c */ /* 0x004fc80003f05070 */
[----:B------:R-:W-:Y:S02]  /*bc40*/  ISETP.NE.AND.EX P0, PT, R11, RZ, PT, P0 ;  /* 0x000000ff0b00720c */ /* 0x000fe40003f05300 */
[----:B-1----:R-:W-:-:S05]  /*bc50*/  I2FP.F32.U32 R3, R12 ;  /* 0x0000000c00037245 */ /* 0x002fca0000201000 */
[----:B------:R-:W-:-:S04]  /*bc60*/  FMUL R3, R3, UR4 ;  /* 0x0000000403037c20 */ /* 0x000fc80008400000 */
[----:B------:R1:W2:Y:S02]  /*bc70*/  F2I.U32.TRUNC.NTZ R24, R3 ;  /* 0x0000000300187305 */ /* 0x0002a4000020f000 */
[----:B----4-:R-:W-:Y:S05]  /*bc80*/  @!P0 BRA `(.L_x_284) ;  /* 0x0000000000288947 */ /* 0x010fea0003800000 */
[----:B-1----:R-:W1:Y:S02]  /*bc90*/  LDC R3, c[0x0][0x8dc] ;  /* 0x00023700ff037b82 */ /* 0x002e640000000800 */
        /* <DEDUP_REMOVED lines=9> */
.L_x_284:
[----:B------:R-:W4:Y:S01]  /*bd30*/  LDC.64 R14, c[0x0][0x8e8] ;  /* 0x00023a00ff0e7b82 */ /* 0x000f220000000a00 */
[-CC-:B---3--:R-:W-:Y:S01]  /*bd40*/  SHF.R.U64 R32, R8, R0.reuse, R9.reuse ;  /* 0x0000000008207219 */ /* 0x188fe20000001209 */
[----:B--2---:R-:W-:Y:S01]  /*bd50*/  IMAD.MOV R24, RZ, RZ, -R24 ;  /* 0x000000ffff187224 */ /* 0x004fe200078e0a18 */
[----:B------:R-:W-:Y:S01]  /*bd60*/  SHF.R.U32.HI R0, RZ, R0, R9 ;  /* 0x00000000ff007219 */ /* 0x000fe20000011609 */
[----:B------:R-:W-:Y:S01]  /*bd70*/  ULDC UR4, c[0x0][0x154] ;  /* 0x0000550000047ab9 */ /* 0x000fe20000000800 */
[----:B-1----:R-:W-:Y:S01]  /*bd80*/  IADD3 R3, P0, RZ, -R32, RZ ;  /* 0x80000020ff037210 */ /* 0x002fe20007f1e0ff */
[----:B------:R-:W-:Y:S01]  /*bd90*/  IMAD R28, R25, R24, R12 ;  /* 0x00000018191c7224 */ /* 0x000fe200078e020c */
[----:B------:R-:W-:Y:S01]  /*bda0*/  MOV R7, 0x1 ;  /* 0x0000000100077802 */ /* 0x000fe20000000f00 */
[----:B------:R-:W1:Y:S01]  /*bdb0*/  LDC R6, c[0x0][0x8c0] ;  /* 0x00023000ff067b82 */ /* 0x000e620000000800 */
[----:B------:R-:W-:-:S05]  /*bdc0*/  IADD3.X R5, RZ, ~R0, RZ, P0, !PT ;  /* 0x80000000ff057210 */ /* 0x000fca00007fe4ff */
[-C--:B------:R-:W-:Y:S02]  /*bdd0*/  IMAD R0, R5, R20.reuse, RZ ;  /* 0x0000001405007224 */ /* 0x080fe400078e02ff */
[----:B------:R-:W2:Y:S01]  /*bde0*/  LDC R8, c[0x0][0x8b0] ;  /* 0x00022c00ff087b82 */ /* 0x000ea20000000800 */
[----:B------:R-:W-:-:S04]  /*bdf0*/  IMAD.WIDE.U32 R4, R3, R20, R16 ;  /* 0x0000001403047225 */ /* 0x000fc800078e0010 */
[----:B------:R-:W-:Y:S01]  /*be00*/  IMAD R3, R3, R21, R0 ;  /* 0x0000001503037224 */ /* 0x000fe200078e0200 */
[----:B------:R-:W-:Y:S02]  /*be10*/  I2FP.F32.U32 R0, R26 ;  /* 0x0000001a00007245 */ /* 0x000fe40000201000 */
[----:B------:R-:W3:Y:S01]  /*be20*/  LDC R30, c[0x0][0x900] ;  /* 0x00024000ff1e7b82 */ /* 0x000ee20000000800 */
[----:B----4-:R-:W-:Y:S02]  /*be30*/  ISETP.NE.U32.AND P0, PT, R14, RZ, PT ;  /* 0x000000ff0e00720c */ /* 0x010fe40003f05070 */
[----:B------:R-:W-:Y:S01]  /*be40*/  IADD3 R3, R5, R3, RZ ;  /* 0x0000000305037210 */ /* 0x000fe20007ffe0ff */
[----:B------:R-:W-:Y:S01]  /*be50*/  FMUL R0, R0, UR4 ;  /* 0x0000000400007c20 */ /* 0x000fe20008400000 */
[----:B------:R-:W-:Y:S02]  /*be60*/  ISETP.NE.AND.EX P0, PT, R15, RZ, PT, P0 ;  /* 0x000000ff0f00720c */ /* 0x000fe40003f05300 */
[----:B------:R-:W-:Y:S01]  /*be70*/  MOV R5, 0xffffffff ;  /* 0xffffffff00057802 */ /* 0x000fe20000000f00 */
[----:B------:R-:W4:Y:S01]  /*be80*/  LDC R21, c[0x0][0x148] ;  /* 0x00005200ff157b82 */ /* 0x000f220000000800 */
[-CC-:B-1----:R-:W-:Y:S01]  /*be90*/  SHF.R.U64 R12, R4, R6.reuse, R3.reuse ;  /* 0x00000006040c7219 */ /* 0x182fe20000001203 */
[----:B------:R1:W1:Y:S01]  /*bea0*/  F2I.U32.TRUNC.NTZ R20, R0 ;  /* 0x0000000000147305 */ /* 0x000262000020f000 */
[----:B------:R-:W-:-:S05]  /*beb0*/  SHF.R.U32.HI R3, RZ, R6, R3 ;  /* 0x00000006ff037219 */ /* 0x000fca0000011603 */
[----:B------:R-:W1:Y:S01]  /*bec0*/  LDC R24, c[0x0][0x8a8] ;  /* 0x00022a00ff187b82 */ /* 0x000e620000000800 */
[-CC-:B--2---:R-:W-:Y:S02]  /*bed0*/  SHF.R.U64 R10, R12, R8.reuse, R3.reuse ;  /* 0x000000080c0a7219 */ /* 0x184fe40000001203 */
[----:B------:R-:W-:-:S05]  /*bee0*/  SHF.R.U32.HI R3, RZ, R8, R3 ;  /* 0x00000008ff037219 */ /* 0x000fca0000011603 */
[----:B------:R-:W2:Y:S01]  /*bef0*/  LDC R27, c[0x0][0x8f0] ;  /* 0x00023c00ff1b7b82 */ /* 0x000ea20000000800 */
[-C--:B---3--:R-:W-:Y:S02]  /*bf00*/  SHF.L.U32 R4, R5, R30.reuse, RZ ;  /* 0x0000001e05047219 */ /* 0x088fe400000006ff */
[-CC-:B------:R-:W-:Y:S02]  /*bf10*/  SHF.R.U64 R13, R10, R30.reuse, R3.reuse ;  /* 0x0000001e0a0d7219 */ /* 0x180fe40000001203 */
[----:B------:R-:W-:Y:S02]  /*bf20*/  SHF.R.U32.HI R5, RZ, R30, R3 ;  /* 0x0000001eff057219 */ /* 0x000fe40000011603 */
[----:B------:R-:W-:Y:S01]  /*bf30*/  LOP3.LUT R25, RZ, R4, RZ, 0x33, !PT ;  /* 0x00000004ff197212 */ /* 0x000fe200078e33ff */
[----:B------:R-:W3:Y:S01]  /*bf40*/  LDC R29, c[0x0][0x8e0] ;  /* 0x00023800ff1d7b82 */ /* 0x000ee20000000800 */
[----:B------:R-:W-:Y:S01]  /*bf50*/  SHF.L.U32 R30, R7, R30, RZ ;  /* 0x0000001e071e7219 */ /* 0x000fe200000006ff */
[----:B------:R-:W-:-:S06]  /*bf60*/  IMAD.MOV.U32 R4, RZ, RZ, R13 ;  /* 0x000000ffff047224 */ /* 0x000fcc00078e000d */
[----:B------:R-:W1:Y:S01]  /*bf70*/  LDC R31, c[0x0][0x8b8] ;  /* 0x00022e00ff1f7b82 */ /* 0x000e620000000800 */
[----:B------:R-:W-:Y:S05]  /*bf80*/  @!P0 BRA `(.L_x_285) ;  /* 0x0000000000288947 */ /* 0x000fea0003800000 */
[----:B-1----:R-:W1:Y:S02]  /*bf90*/  LDC R0, c[0x0][0x8f4] ;  /* 0x00023d00ff007b82 */ /* 0x002e640000000800 */
[----:B-1----:R-:W-:-:S04]  /*bfa0*/  IADD3 R3, P0, R13, R0, RZ ;  /* 0x000000000d037210 */ /* 0x002fc80007f1e0ff */
[----:B------:R-:W-:-:S05]  /*bfb0*/  IADD3.X R11, RZ, R5, RZ, P0, !PT ;  /* 0x00000005ff0b7210 */ /* 0x000fca00007fe4ff */
[----:B------:R-:W-:-:S04]  /*bfc0*/  IMAD.WIDE.U32 R4, R11, R14, RZ ;  /* 0x0000000e0b047225 */ /* 0x000fc800078e00ff */
[----:B------:R-:W-:-:S04]  /*bfd0*/  IMAD.WIDE.U32 R6, P0, R3, R15, R4 ;  /* 0x0000000f03067225 */ /* 0x000fc80007800004 */
[----:B------:R-:W-:Y:S01]  /*bfe0*/  IMAD.WIDE.U32 R4, R3, R14, RZ ;  /* 0x0000000e03047225 */ /* 0x000fe200078e00ff */
[----:B------:R-:W-:Y:S02]  /*bff0*/  IADD3.X R9, RZ, RZ, RZ, P0, !PT ;  /* 0x000000ffff097210 */ /* 0x000fe400007fe4ff */
[----:B------:R-:W-:Y:S02]  /*c000*/  MOV R8, R7 ;  /* 0x0000000700087202 */ /* 0x000fe40000000f00 */
[----:B------:R-:W-:-:S05]  /*c010*/  IADD3 RZ, P0, R5, R6, RZ ;  /* 0x0000000605ff7210 */ /* 0x000fca0007f1e0ff */
[----:B------:R-:W-:-:S08]  /*c020*/  IMAD.WIDE.U32.X R4, R11, R15, R8, P0 ;  /* 0x0000000f0b047225 */ /* 0x000fd000000e0408 */
.L_x_285:
[----:B------:R-:W-:Y:S01]  /*c030*/  ISETP.NE.AND P0, PT, R2, 0x1, PT ;  /* 0x000000010200780c */ /* 0x000fe20003f05270 */
[----:B-1----:R-:W-:Y:S01]  /*c040*/  IMAD.MOV R20, RZ, RZ, -R20 ;  /* 0x000000ffff147224 */ /* 0x002fe200078e0a14 */
[----:B--2---:R-:W-:Y:S02]  /*c050*/  SHF.R.U64 R0, R4, R27, R5 ;  /* 0x0000001b04007219 */ /* 0x004fe40000001205 */
[----:B------:R-:W-:Y:S02]  /*c060*/  LOP3.LUT R3, R10, R25, RZ, 0xc0, !PT ;  /* 0x000000190a037212 */ /* 0x000fe400078ec0ff */
[----:B------:R-:W-:Y:S02]  /*c070*/  IADD3 R5, R24, -0x1, RZ ;  /* 0xffffffff18057810 */ /* 0x000fe40007ffe0ff */
[----:B------:R-:W-:Y:S01]  /*c080*/  IADD3 R4, -R0, RZ, RZ ;  /* 0x000000ff00047210 */ /* 0x000fe20007ffe1ff */
[----:B------:R-:W-:Y:S01]  /*c090*/  IMAD R3, R30, R0, R3 ;  /* 0x000000001e037224 */ /* 0x000fe200078e0203 */
[----:B------:R-:W-:-:S02]  /*c0a0*/  LOP3.LUT R5, R12, R5, RZ, 0xc0, !PT ;  /* 0x000000050c057212 */ /* 0x000fc400078ec0ff */
[----:B------:R-:W-:Y:S01]  /*c0b0*/  R2UR UR47, R32 ;  /* 0x00000000202f72ca */ /* 0x000fe200000e0000 */
[----:B----4-:R-:W-:Y:S02]  /*c0c0*/  @P0 IMAD R28, R21, R20, R26 ;  /* 0x00000014151c0224 */ /* 0x010fe400078e021a */
[----:B---3--:R-:W-:Y:S01]  /*c0d0*/  IMAD R0, R4, R29, R13 ;  /* 0x0000001d04007224 */ /* 0x008fe200078e020d */
[----:B------:R-:W-:Y:S01]  /*c0e0*/  MOV R4, 0x1 ;  /* 0x0000000100047802 */ /* 0x000fe20000000f00 */
[----:B------:R-:W-:Y:S02]  /*c0f0*/  IMAD R3, R3, R31, R28 ;  /* 0x0000001f03037224 */ /* 0x000fe400078e021c */
[----:B------:R-:W-:-:S05]  /*c100*/  IMAD R0, R0, R24, R5 ;  /* 0x0000001800007224 */ /* 0x000fca00078e0205 */
[----:B------:R-:W-:Y:S02]  /*c110*/  SEL R8, R0, R3, !P0 ;  /* 0x0000000300087207 */ /* 0x000fe40004000000 */
[----:B------:R-:W-:Y:S02]  /*c120*/  SEL R3, R3, R0, !P0 ;  /* 0x0000000003037207 */ /* 0x000fe40004000000 */
[----:B------:R-:W-:-:S07]  /*c130*/  PRMT R0, R4, 0x7610, R0 ;  /* 0x0000761004007816 */ /* 0x000fce0000000000 */
.L_x_283:
[----:B------:R-:W-:Y:S01]  /*c140*/  LOP3.LUT P0, RZ, R0, 0xff, RZ, 0xc0, !PT ;  /* 0x000000ff00ff7812 */ /* 0x000fe2000780c0ff */
[----:B------:R-:W-:-:S04]  /*c150*/  UIMAD.WIDE.U32 UR4, UR51, -0x33333333, URZ ;  /* 0xcccccccd330478a5 */ /* 0x000fc8000f8e003f */
[----:B------:R-:W-:-:S04]  /*c160*/  USHF.R.U32.HI UR4, URZ, 0x3, UR5 ;  /* 0x000000033f047899 */ /* 0x000fc80008011605 */
[----:B------:R-:W-:-:S04]  /*c170*/  UIMAD UR4, UR4, -0xa, UR51 ;  /* 0xfffffff6040478a4 */ /* 0x000fc8000f8e0233 */
[----:B------:R-:W-:Y:S08]  /*c180*/  @P0 BRA `(.L_x_286) ;  /* 0xffffff5000c40947 */ /* 0x000ff0000383ffff */
[----:B------:R-:W-:-:S04]  /*c190*/  DEPBAR.LE SB0, 0x0 ;  /* 0x000080000000791a */ /* 0x000fc80000000000 */
[----:B------:R-:W-:Y:S05]  /*c1a0*/  EXIT ;  /* 0x000000000000794d */ /* 0x000fea0003800000 */
.L_x_9:
[----:B------:R-:W-:Y:S01]  /*c1b0*/  ULDC.64 UR4, c[0x0][0x8f8] ;  /* 0x00023e0000047ab9 */ /* 0x000fe20000000a00 */
[----:B------:R-:W-:Y:S01]  /*c1c0*/  PRMT R12, RZ, 0x7610, R12 ;  /* 0x00007610ff0c7816 */ /* 0x000fe2000000000c */
[----:B------:R-:W-:Y:S01]  /*c1d0*/  IMAD.MOV.U32 R5, RZ, RZ, -0x1 ;  /* 0xffffffffff057424 */ /* 0x000fe200078e00ff */
[----:B------:R-:W-:Y:S02]  /*c1e0*/  ISETP.GE.U32.AND P1, PT, R16, UR4, PT ;  /* 0x0000000410007c0c */ /* 0x000fe4000bf26070 */
[----:B------:R-:W-:Y:S02]  /*c1f0*/  MOV R4, 0xffffffff ;  /* 0xffffffff00047802 */ /* 0x000fe40000000f00 */
[----:B------:R-:W-:Y:S02]  /*c200*/  ISETP.GE.U32.AND.EX P1, PT, R17, UR5, PT, P1 ;  /* 0x0000000511007c0c */ /* 0x000fe4000bf26110 */
[----:B------:R-:W-:-:S11]  /*c210*/  MOV R6, 0xffffffff ;  /* 0xffffffff00067802 */ /* 0x000fd60000000f00 */
[----:B------:R-:W-:Y:S05]  /*c220*/  @P1 BRA `(.L_x_287) ;  /* 0x00000004005c1947 */ /* 0x000fea0003800000 */
[----:B------:R-:W1:Y:S01]  /*c230*/  LDC.64 R20, c[0x0][0x8d0] ;  /* 0x00023400ff147b82 */ /* 0x000e620000000a00 */
[----:B------:R-:W-:Y:S01]  /*c240*/  MOV R14, R16 ;  /* 0x00000010000e7202 */ /* 0x000fe20000000f00 */
[----:B------:R-:W-:-:S06]  /*c250*/  IMAD.MOV.U32 R15, RZ, RZ, R17 ;  /* 0x000000ffff0f7224 */ /* 0x000fcc00078e0011 */
[----:B------:R-:W2:Y:S08]  /*c260*/  LDC R6, c[0x0][0x8d8] ;  /* 0x00023600ff067b82 */ /* 0x000eb00000000800 */
[----:B------:R-:W3:Y:S01]  /*c270*/  LDC.64 R24, c[0x0][0x8c8] ;  /* 0x00023200ff187b82 */ /* 0x000ee20000000a00 */
[----:B-1----:R-:W-:-:S04]  /*c280*/  ISETP.NE.U32.AND P1, PT, R20, RZ, PT ;  /* 0x000000ff1400720c */ /* 0x002fc80003f25070 */
[----:B------:R-:W-:-:S13]  /*c290*/  ISETP.NE.AND.EX P1, PT, R21, RZ, PT, P1 ;  /* 0x000000ff1500720c */ /* 0x000fda0003f25310 */
[----:B--23--:R-:W-:Y:S05]  /*c2a0*/  @!P1 BRA `(.L_x_288) ;  /* 0x0000000000289947 */ /* 0x00cfea0003800000 */
[----:B------:R-:W1:Y:S02]  /*c2b0*/  LDC R5, c[0x0][0x8dc] ;  /* 0x00023700ff057b82 */ /* 0x000e640000000800 */
        /* <DEDUP_REMOVED lines=9> */
.L_x_288:
[--C-:B------:R-:W-:Y:S01]  /*c350*/  SHF.R.U64 R14, R14, R6, R15.reuse ;  /* 0x000000060e0e7219 */ /* 0x100fe2000000120f */
[----:B------:R-:W1:Y:S01]  /*c360*/  LDC R12, c[0x0][0x8c0] ;  /* 0x00023000ff0c7b82 */ /* 0x000e620000000800 */
[----:B------:R-:W-:Y:S01]  /*c370*/  I2FP.F32.U32 R5, R10 ;  /* 0x0000000a00057245 */ /* 0x000fe20000201000 */
[----:B------:R-:W-:Y:S01]  /*c380*/  ULDC UR4, c[0x0][0x150] ;  /* 0x0000540000047ab9 */ /* 0x000fe20000000800 */
[----:B------:R-:W-:Y:S02]  /*c390*/  SHF.R.U32.HI R4, RZ, R6, R15 ;  /* 0x00000006ff047219 */ /* 0x000fe4000001160f */
[----:B------:R-:W-:Y:S01]  /*c3a0*/  IADD3 R11, P1, RZ, -R14, RZ ;  /* 0x8000000eff0b7210 */ /* 0x000fe20007f3e0ff */
[----:B------:R-:W-:Y:S01]  /*c3b0*/  FMUL R15, R5, UR4 ;  /* 0x00000004050f7c20 */ /* 0x000fe20008400000 */
[----:B------:R-:W-:Y:S01]  /*c3c0*/  ULDC UR4, c[0x0][0x154] ;  /* 0x0000550000047ab9 */ /* 0x000fe20000000800 */
[----:B------:R-:W2:Y:S02]  /*c3d0*/  LDC.64 R28, c[0x0][0x8e8] ;  /* 0x00023a00ff1c7b82 */ /* 0x000ea40000000a00 */
[----:B------:R-:W-:-:S02]  /*c3e0*/  IMAD.X R13, RZ, RZ, ~R4, P1 ;  /* 0x000000ffff0d7224 */ /* 0x000fc400008e0e04 */
[----:B------:R-:W3:Y:S01]  /*c3f0*/  F2I.U32.TRUNC.NTZ R15, R15 ;  /* 0x0000000f000f7305 */ /* 0x000ee2000020f000 */
[----:B------:R-:W-:-:S03]  /*c400*/  IMAD.WIDE.U32 R4, R11, R24, R16 ;  /* 0x000000180b047225 */ /* 0x000fc600078e0010 */
[----:B------:R-:W4:Y:S01]  /*c410*/  LDC R21, c[0x0][0x144] ;  /* 0x00005100ff157b82 */ /* 0x000f220000000800 */
[----:B------:R-:W-:-:S04]  /*c420*/  IMAD R6, R13, R24, RZ ;  /* 0x000000180d067224 */ /* 0x000fc800078e02ff */
[----:B------:R-:W-:-:S03]  /*c430*/  IMAD R11, R11, R25, R6 ;  /* 0x000000190b0b7224 */ /* 0x000fc600078e0206 */
[----:B------:R-:W5:Y:S02]  /*c440*/  LDC R20, c[0x0][0x8b0] ;  /* 0x00022c00ff147b82 */ /* 0x000f640000000800 */
[----:B------:R-:W-:Y:S02]  /*c450*/  IADD3 R5, R5, R11, RZ ;  /* 0x0000000b05057210 */ /* 0x000fe40007ffe0ff */
[----:B------:R-:W-:Y:S02]  /*c460*/  I2FP.F32.U32 R11, R7 ;  /* 0x00000007000b7245 */ /* 0x000fe40000201000 */
[----:B-1----:R-:W-:Y:S02]  /*c470*/  SHF.R.U64 R6, R4, R12, R5 ;  /* 0x0000000c04067219 */ /* 0x002fe40000001205 */
[----:B------:R-:W1:Y:S01]  /*c480*/  LDC R13, c[0x0][0x900] ;  /* 0x00024000ff0d7b82 */ /* 0x000e620000000800 */
[----:B---3--:R-:W-:Y:S01]  /*c490*/  IADD3 R4, -R15, RZ, RZ ;  /* 0x000000ff0f047210 */ /* 0x008fe20007ffe1ff */
[----:B------:R-:W-:Y:S01]  /*c4a0*/  FMUL R11, R11, UR4 ;  /* 0x000000040b0b7c20 */ /* 0x000fe20008400000 */
[----:B--2---:R-:W-:-:S02]  /*c4b0*/  ISETP.NE.U32.AND P1, PT, R28, RZ, PT ;  /* 0x000000ff1c00720c */ /* 0x004fc40003f25070 */
[----:B------:R-:W-:Y:S02]  /*c4c0*/  SHF.R.U32.HI R5, RZ, R12, R5 ;  /* 0x0000000cff057219 */ /* 0x000fe40000011605 */
[----:B------:R-:W-:Y:S01]  /*c4d0*/  ISETP.NE.AND.EX P1, PT, R29, RZ, PT, P1 ;  /* 0x000000ff1d00720c */ /* 0x000fe20003f25310 */
[----:B------:R-:W2:Y:S01]  /*c4e0*/  LDC R22, c[0x0][0x148] ;  /* 0x00005200ff167b82 */ /* 0x000ea20000000800 */
[----:B----4-:R-:W-:Y:S01]  /*c4f0*/  IMAD R26, R21, R4, R10 ;  /* 0x00000004151a7224 */ /* 0x010fe200078e020a */
[----:B------:R-:W-:Y:S01]  /*c500*/  MOV R12, 0xffffffff ;  /* 0xffffffff000c7802 */ /* 0x000fe20000000f00 */
[----:B------:R-:W-:-:S05]  /*c510*/  IMAD.MOV.U32 R10, RZ, RZ, 0x1 ;  /* 0x00000001ff0a7424 */ /* 0x000fca00078e00ff */
[----:B------:R-:W3:Y:S01]  /*c520*/  LDC R24, c[0x0][0x8a8] ;  /* 0x00022a00ff187b82 */ /* 0x000ee20000000800 */
[-CC-:B-----5:R-:W-:Y:S02]  /*c530*/  SHF.R.U64 R21, R6, R20.reuse, R5.reuse ;  /* 0x0000001406157219 */ /* 0x1a0fe40000001205 */
[----:B------:R-:W-:Y:S02]  /*c540*/  SHF.R.U32.HI R4, RZ, R20, R5 ;  /* 0x00000014ff047219 */ /* 0x000fe40000011605 */
[----:B------:R4:W1:Y:S03]  /*c550*/  F2I.U32.TRUNC.NTZ R20, R11 ;  /* 0x0000000b00147305 */ /* 0x000866000020f000 */
[----:B------:R-:W2:Y:S01]  /*c560*/  LDC R25, c[0x0][0x8f0] ;  /* 0x00023c00ff197b82 */ /* 0x000ea20000000800 */
[-C--:B-1----:R-:W-:Y:S02]  /*c570*/  SHF.L.U32 R12, R12, R13.reuse, RZ ;  /* 0x0000000d0c0c7219 */ /* 0x082fe400000006ff */
[----:B------:R-:W-:-:S02]  /*c580*/  SHF.R.U64 R23, R21, R13, R4 ;  /* 0x0000000d15177219 */ /* 0x000fc40000001204 */
[-C--:B------:R-:W-:Y:S02]  /*c590*/  SHF.R.U32.HI R5, RZ, R13.reuse, R4 ;  /* 0x0000000dff057219 */ /* 0x080fe40000011604 */
[----:B------:R-:W-:Y:S01]  /*c5a0*/  SHF.L.U32 R30, R10, R13, RZ ;  /* 0x0000000d0a1e7219 */ /* 0x000fe200000006ff */
[----:B------:R-:W1:Y:S01]  /*c5b0*/  LDC R27, c[0x0][0x8e0] ;  /* 0x00023800ff1b7b82 */ /* 0x000e620000000800 */
[----:B------:R-:W-:Y:S02]  /*c5c0*/  LOP3.LUT R32, RZ, R12, RZ, 0x33, !PT ;  /* 0x0000000cff207212 */ /* 0x000fe400078e33ff */
[----:B------:R-:W-:-:S05]  /*c5d0*/  MOV R4, R23 ;  /* 0x0000001700047202 */ /* 0x000fca0000000f00 */
[----:B------:R-:W1:Y:S01]  /*c5e0*/  LDC R31, c[0x0][0x8b8] ;  /* 0x00022e00ff1f7b82 */ /* 0x000e620000000800 */
[----:B----4-:R-:W-:Y:S05]  /*c5f0*/  @!P1 BRA `(.L_x_289) ;  /* 0x0000000000289947 */ /* 0x010fea0003800000 */
[----:B------:R-:W4:Y:S02]  /*c600*/  LDC R4, c[0x0][0x8f4] ;  /* 0x00023d00ff047b82 */ /* 0x000f240000000800 */
[----:B----4-:R-:W-:-:S04]  /*c610*/  IADD3 R13, P1, R23, R4, RZ ;  /* 0x00000004170d7210 */ /* 0x010fc80007f3e0ff */
[----:B------:R-:W-:-:S05]  /*c620*/  IADD3.X R15, RZ, R5, RZ, P1, !PT ;  /* 0x00000005ff0f7210 */ /* 0x000fca0000ffe4ff */
[----:B------:R-:W-:-:S04]  /*c630*/  IMAD.WIDE.U32 R4, R15, R28, RZ ;  /* 0x0000001c0f047225 */ /* 0x000fc800078e00ff */
[----:B------:R-:W-:-:S04]  /*c640*/  IMAD.WIDE.U32 R10, P1, R13, R29, R4 ;  /* 0x0000001d0d0a7225 */ /* 0x000fc80007820004 */
[----:B------:R-:W-:Y:S01]  /*c650*/  IMAD.WIDE.U32 R4, R13, R28, RZ ;  /* 0x0000001c0d047225 */ /* 0x000fe200078e00ff */
[----:B------:R-:W-:-:S03]  /*c660*/  IADD3.X R13, RZ, RZ, RZ, P1, !PT ;  /* 0x000000ffff0d7210 */ /* 0x000fc60000ffe4ff */
[----:B------:R-:W-:Y:S01]  /*c670*/  IMAD.MOV.U32 R12, RZ, RZ, R11 ;  /* 0x000000ffff0c7224 */ /* 0x000fe200078e000b */
[----:B------:R-:W-:-:S05]  /*c680*/  IADD3 RZ, P1, R5, R10, RZ ;  /* 0x0000000a05ff7210 */ /* 0x000fca0007f3e0ff */
[----:B------:R-:W-:-:S08]  /*c690*/  IMAD.WIDE.U32.X R4, R15, R29, R12, P1 ;  /* 0x0000001d0f047225 */ /* 0x000fd000008e040c */
.L_x_289:
[----:B------:R-:W-:Y:S01]  /*c6a0*/  ISETP.NE.AND P1, PT, R2, 0x1, PT ;  /* 0x000000010200780c */ /* 0x000fe20003f25270 */
[----:B------:R-:W-:Y:S01]  /*c6b0*/  IMAD.MOV.U32 R12, RZ, RZ, 0x1 ;  /* 0x00000001ff0c7424 */ /* 0x000fe200078e00ff */
[----:B--2---:R-:W-:Y:S02]  /*c6c0*/  SHF.R.U64 R5, R4, R25, R5 ;  /* 0x0000001904057219 */ /* 0x004fe40000001205 */
[----:B------:R-:W-:Y:S02]  /*c6d0*/  IADD3 R20, -R20, RZ, RZ ;  /* 0x000000ff14147210 */ /* 0x000fe40007ffe1ff */
[----:B------:R-:W-:Y:S02]  /*c6e0*/  LOP3.LUT R4, R21, R32, RZ, 0xc0, !PT ;  /* 0x0000002015047212 */ /* 0x000fe400078ec0ff */
[----:B---3--:R-:W-:Y:S02]  /*c6f0*/  IADD3 R11, R24, -0x1, RZ ;  /* 0xffffffff180b7810 */ /* 0x008fe40007ffe0ff */
[----:B------:R-:W-:Y:S01]  /*c700*/  IADD3 R10, -R5, RZ, RZ ;  /* 0x000000ff050a7210 */ /* 0x000fe20007ffe1ff */
[----:B------:R-:W-:-:S02]  /*c710*/  IMAD R5, R30, R5, R4 ;  /* 0x000000051e057224 */ /* 0x000fc400078e0204 */
[----:B------:R-:W-:Y:S01]  /*c720*/  @P1 IMAD R26, R22, R20, R7 ;  /* 0x00000014161a1224 */ /* 0x000fe200078e0207 */
[----:B------:R-:W-:Y:S01]  /*c730*/  LOP3.LUT R7, R6, R11, RZ, 0xc0, !PT ;  /* 0x0000000b06077212 */ /* 0x000fe200078ec0ff */
[----:B-1----:R-:W-:Y:S02]  /*c740*/  IMAD R4, R10, R27, R23 ;  /* 0x0000001b0a047224 */ /* 0x002fe400078e0217 */
[----:B------:R-:W-:Y:S02]  /*c750*/  IMAD R5, R5, R31, R26 ;  /* 0x0000001f05057224 */ /* 0x000fe400078e021a */
[----:B------:R-:W-:-:S05]  /*c760*/  IMAD R6, R4, R24, R7 ;  /* 0x0000001804067224 */ /* 0x000fca00078e0207 */
[----:B------:R-:W-:Y:S02]  /*c770*/  SEL R4, R6, R5, !P1 ;  /* 0x0000000506047207 */ /* 0x000fe40004800000 */
[----:B------:R-:W-:Y:S02]  /*c780*/  SEL R5, R5, R6, !P1 ;  /* 0x0000000605057207 */ /* 0x000fe40004800000 */
[----:B------:R-:W-:-:S07]  /*c790*/  MOV R6, R14 ;  /* 0x0000000e00067202 */ /* 0x000fce0000000f00 */
.L_x_287:
[----:B------:R-:W-:-:S08]  /*c7a0*/  NOP ;  /* 0x0000000000007918 */ /* 0x000fd00000000000 */
[----:B------:R-:W1:-:S00]  /*c7b0*/  USETMAXREG.DEALLOC.CTAPOOL 0x28 ;  /* 0x00000028000079c8 */ /* 0x000e4000080e0500 */
[----:B-1----:R-:W-:-:S13]  /*c7c0*/  ISETP.NE.AND P1, PT, R3, 0x1, PT ;  /* 0x000000010300780c */ /* 0x002fda0003f25270 */
[----:B------:R-:W-:Y:S05]  /*c7d0*/  @!P1 EXIT ;  /* 0x000000000000994d */ /* 0x000fea0003800000 */
[----:B------:R-:W-:Y:S05]  /*c7e0*/  @!P4 BRA `(.L_x_290) ;  /* 0x0000001000b0c947 */ /* 0x000fea0003800000 */
[----:B------:R-:W-:-:S13]  /*c7f0*/  ISETP.NE.OR P0, PT, R3, 0x2, P0 ;  /* 0x000000020300780c */ /* 0x000fda0000705670 */
[----:B------:R-:W-:Y:S05]  /*c800*/  @P0 EXIT ;  /* 0x000000000000094d */ /* 0x000fea0003800000 */
[----:B------:R-:W-:-:S13]  /*c810*/  LOP3.LUT P1, RZ, R12, 0xff, RZ, 0xc0, !PT ;  /* 0x000000ff0cff7812 */ /* 0x000fda000782c0ff */
[----:B------:R-:W-:Y:S05]  /*c820*/  @!P1 BRA `(.L_x_291) ;  /* 0x0000000000189947 */ /* 0x000fea0003800000 */
[----:B------:R-:W-:Y:S01]  /*c830*/  UMOV UR4, 0x400 ;  /* 0x0000040000047882 */ /* 0x000fe20000000000 */
[----:B------:R-:W-:Y:S01]  /*c840*/  MOV R3, RZ ;  /* 0x000000ff00037202 */ /* 0x000fe20000000f00 */
[----:B------:R-:W-:-:S03]  /*c850*/  ULEA UR4, UR36, UR4, 0x18 ;  /* 0x0000000424047291 */ /* 0x000fc6000f8ec03f */
[----:B------:R-:W-:-:S06]  /*c860*/  SHF.L.U32 R3, R3, 0x1f, RZ ;  /* 0x0000001f03037819 */ /* 0x000fcc00000006ff */
[----:B------:R-:W1:Y:S02]  /*c870*/  SYNCS.PHASECHK.TRANS64.TRYWAIT P0, [UR4+0xe8], R3 ;  /* 0x0000e803ff0075a7 */ /* 0x000e640008000144 */
[----:B-1----:R-:W-:Y:S05]  /*c880*/  @!P0 BRA `(.L_x_292) ;  /* 0x0000002400c88947 */ /* 0x002fea0003800000 */
.L_x_291:
[----:B-1----:R-:W-:Y:S01]  /*c890*/  PRMT R3, RZ, 0x7610, R3 ;  /* 0x00007610ff037816 */ /* 0x002fe20000000003 */
[----:B------:R-:W-:Y:S06]  /*c8a0*/  @P3 BRA `(.L_x_293) ;  /* 0x0000000000243947 */ /* 0x000fec0003800000 */
[----:B------:R-:W-:Y:S02]  /*c8b0*/  ULDC.64 UR4, c[0x0][0x588] ;  /* 0x0001620000047ab9 */ /* 0x000fe40000000a00 */
[----:B------:R-:W-:-:S04]  /*c8c0*/  ISETP.NE.U32.AND P0, PT, RZ, UR4, PT ;  /* 0x00000004ff007c0c */ /* 0x000fc8000bf05070 */
[----:B------:R-:W-:-:S13]  /*c8d0*/  ISETP.NE.AND.EX P0, PT, RZ, UR5, PT, P0 ;  /* 0x00000005ff007c0c */ /* 0x000fda000bf05300 */
[----:B------:R-:W-:Y:S05]  /*c8e0*/  @!P0 BRA `(.L_x_294) ;  /* 0x00000000000c8947 */ /* 0x000fea0003800000 */
[----:B------:R1:W5:Y:S01]  /*c8f0*/  LDG.E R8, desc[UR40][R8.64] ;  /* 0x0000002808087981 */ /* 0x000362000c1e1900 */
[----:B------:R-:W-:Y:S01]  /*c900*/  MOV R3, 0x1 ;  /* 0x0000000100037802 */ /* 0x000fe20000000f00 */
[----:B------:R-:W-:Y:S06]  /*c910*/  BRA `(.L_x_293) ;  /* 0x0000000000087947 */ /* 0x000fec0003800000 */
.L_x_294:
[----:B------:R-:W2:Y:S01]  /*c920*/  LDC R8, c[0x0][0x580] ;  /* 0x00016000ff087b82 */ /* 0x000ea20000000800 */
[----:B------:R-:W-:-:S07]  /*c930*/  IMAD.MOV.U32 R3, RZ, RZ, 0x1 ;  /* 0x00000001ff037424 */ /* 0x000fce00078e00ff */
.L_x_293:
[----:B-1----:R-:W-:Y:S01]  /*c940*/  MOV R9, 0x1 ;  /* 0x0000000100097802 */ /* 0x002fe20000000f00 */
[----:B------:R-:W-:Y:S06]  /*c950*/  @!P1 BRA `(.L_x_295) ;  /* 0x0000000c00dc9947 */ /* 0x000fec0003800000 */
[----:B------:R-:W1:Y:S01]  /*c960*/  LDC R10, c[0x0][0x900] ;  /* 0x00024000ff0a7b82 */ /* 0x000e620000000800 */
[----:B------:R-:W-:Y:S01]  /*c970*/  MOV R7, 0xffffffff ;  /* 0xffffffff00077802 */ /* 0x000fe20000000f00 */
[----:B------:R-:W-:Y:S01]  /*c980*/  ULDC.64 UR6, c[0x0][0x198] ;  /* 0x0000660000067ab9 */ /* 0x000fe20000000a00 */
[----:B------:R-:W-:Y:S01]  /*c990*/  MOV R9, 0x1 ;  /* 0x0000000100097802 */ /* 0x000fe20000000f00 */
[----:B------:R-:W-:Y:S01]  /*c9a0*/  ULDC.64 UR14, c[0x0][0x588] ;  /* 0x00016200000e7ab9 */ /* 0x000fe20000000a00 */
[----:B------:R-:W-:Y:S01]  /*c9b0*/  LOP3.LUT R11, R0, 0x2, RZ, 0xfc, !PT ;  /* 0x00000002000b7812 */ /* 0x000fe200078efcff */
[----:B------:R-:W-:Y:S01]  /*c9c0*/  ULDC.64 UR22, c[0x0][0x8f8] ;  /* 0x00023e0000167ab9 */ /* 0x000fe20000000a00 */
[----:B------:R-:W-:Y:S01]  /*c9d0*/  ULDC.64 UR24, c[0x0][0x590] ;  /* 0x0001640000187ab9 */ /* 0x000fe20000000a00 */
[----:B------:R-:W3:Y:S01]  /*c9e0*/  LDC R12, c[0x0][0x8a8] ;  /* 0x00022a00ff0c7b82 */ /* 0x000ee20000000800 */
[-C--:B-1----:R-:W-:Y:S02]  /*c9f0*/  SHF.L.U32 R7, R7, R10.reuse, RZ ;  /* 0x0000000a07077219 */ /* 0x082fe400000006ff */
[----:B------:R-:W-:Y:S01]  /*ca00*/  SHF.L.U32 R10, R9, R10, RZ ;  /* 0x0000000a090a7219 */ /* 0x000fe200000006ff */
[----:B------:R-:W-:Y:S01]  /*ca10*/  IMAD.MOV.U32 R9, RZ, RZ, 0x1 ;  /* 0x00000001ff097424 */ /* 0x000fe200078e00ff */
[----:B------:R-:W-:-:S02]  /*ca20*/  LOP3.LUT R13, RZ, R7, RZ, 0x33, !PT ;  /* 0x00000007ff0d7212 */ /* 0x000fc400078e33ff */
[----:B---3--:R-:W-:-:S07]  /*ca30*/  IADD3 R12, R12, -0x1, RZ ;  /* 0xffffffff0c0c7810 */ /* 0x008fce0007ffe0ff */
.L_x_327:
[----:B------:R-:W-:Y:S02]  /*ca40*/  ISETP.NE.U32.AND P0, PT, RZ, UR24, PT ;  /* 0x00000018ff007c0c */ /* 0x000fe4000bf05070 */
[----:B------:R-:W-:Y:S02]  /*ca50*/  R2UR UR11, R5 ;  /* 0x00000000050b72ca */ /* 0x000fe400000e0000 */
[----:B------:R-:W-:Y:S02]  /*ca60*/  R2UR UR10, R4 ;  /* 0x00000000040a72ca */ /* 0x000fe400000e0000 */
[----:B------:R-:W-:-:S09]  /*ca70*/  ISETP.NE.AND.EX P0, PT, RZ, UR25, PT, P0 ;  /* 0x00000019ff007c0c */ /* 0x000fd2000bf05300 */
[----:B------:R-:W-:Y:S02]  /*ca80*/  USHF.L.U32 UR11, UR11, 0x8, URZ ;  /* 0x000000080b0b7899 */ /* 0x000fe4000800063f */
[----:B------:R-:W-:Y:S02]  /*ca90*/  USHF.L.U32 UR10, UR10, 0x6, URZ ;  /* 0x000000060a0a7899 */ /* 0x000fe4000800063f */
[----:B------:R-:W-:Y:S10]  /*caa0*/  @!P0 BRA `(.L_x_296) ;  /* 0x00000000002c8947 */ /* 0x000ff40003800000 */
[----:B------:R-:W-:-:S04]  /*cab0*/  ISETP.NE.U32.AND P1, PT, RZ, UR14, PT ;  /* 0x0000000eff007c0c */ /* 0x000fc8000bf25070 */
[----:B------:R-:W-:-:S13]  /*cac0*/  ISETP.NE.AND.EX P1, PT, RZ, UR15, PT, P1 ;  /* 0x0000000fff007c0c */ /* 0x000fda000bf25310 */
[----:B------:R-:W-:Y:S05]  /*cad0*/  @!P1 BRA `(.L_x_297) ;  /* 0x0000000000189947 */ /* 0x000fea0003800000 */
[----:B------:R-:W1:Y:S01]  /*cae0*/  LDC.64 R4, c[0x0][0x588] ;  /* 0x00016200ff047b82 */ /* 0x000e620000000a00 */
[----:B------:R-:W-:-:S04]  /*caf0*/  IMAD R3, R6, UR24, RZ ;  /* 0x0000001806037c24 */ /* 0x000fc8000f8e02ff */
[----:B-1----:R-:W-:-:S05]  /*cb00*/  IMAD.WIDE R4, R3, 0x4, R4 ;  /* 0x0000000403047825 */ /* 0x002fca00078e0204 */
[----:B--2--5:R3:W5:Y:S01]  /*cb10*/  LDG.E R8, desc[UR40][R4.64] ;  /* 0x0000002804087981 */ /* 0x024762000c1e1900 */
[----:B------:R-:W-:Y:S01]  /*cb20*/  MOV R3, 0x1 ;  /* 0x0000000100037802 */ /* 0x000fe20000000f00 */
[----:B------:R-:W-:Y:S06]  /*cb30*/  BRA `(.L_x_296) ;  /* 0x0000000000087947 */ /* 0x000fec0003800000 */
.L_x_297:
[----:B--2--5:R-:W1:Y:S01]  /*cb40*/  LDC R8, c[0x0][0x580] ;  /* 0x00016000ff087b82 */ /* 0x024e620000000800 */
[----:B------:R-:W-:-:S07]  /*cb50*/  MOV R3, 0x1 ;  /* 0x0000000100037802 */ /* 0x000fce0000000f00 */
.L_x_296:
[----:B------:R-:W-:Y:S05]  /*cb60*/  @!P0 BRA `(.L_x_298) ;  /* 0x00000000001c8947 */ /* 0x000fea0003800000 */
[----:B------:R-:W-:-:S13]  /*cb70*/  LOP3.LUT P2, RZ, R3, 0xff, RZ, 0xc0, !PT ;  /* 0x000000ff03ff7812 */ /* 0x000fda000784c0ff */
[----:B---3--:R-:W3:Y:S02]  /*cb80*/  @!P2 LDC.64 R4, c[0x0][0x588] ;  /* 0x00016200ff04ab82 */ /* 0x008ee40000000a00 */
[----:B---3--:R-:W-:-:S04]  /*cb90*/  @!P2 ISETP.NE.U32.AND P0, PT, R4, RZ, PT ;  /* 0x000000ff0400a20c */ /* 0x008fc80003f05070 */
[----:B------:R-:W-:Y:S02]  /*cba0*/  @!P2 ISETP.NE.AND.EX P1, PT, R5, RZ, PT, P0 ;  /* 0x000000ff0500a20c */ /* 0x000fe40003f25300 */
[----:B-12--5:R-:W-:Y:S02]  /*cbb0*/  @P2 FSETP.EQ.AND P0, PT, R8, RZ, PT ;  /* 0x000000ff0800220b */ /* 0x026fe40003f02000 */
[----:B------:R-:W-:Y:S01]  /*cbc0*/  @!P2 PLOP3.LUT P0, PT, P1, PT, PT, 0x8, 0x0 ;  /* 0x000000000000a81c */ /* 0x000fe20000f0e170 */
[----:B------:R-:W-:-:S12]  /*cbd0*/  BRA `(.L_x_299) ;  /* 0x0000000000047947 */ /* 0x000fd80003800000 */
.L_x_298:
[----:B-12--5:R-:W-:-:S13]  /*cbe0*/  FSETP.EQ.AND P0, PT, R8, RZ, PT ;  /* 0x000000ff0800720b */ /* 0x026fda0003f02000 */
.L_x_299:
[----:B------:R-:W-:Y:S02]  /*cbf0*/  ISETP.NE.AND P2, PT, R11, 0x3, PT ;  /* 0x000000030b00780c */ /* 0x000fe40003f45270 */
[----:B------:R-:W-:-:S04]  /*cc00*/  ELECT P1, URZ, PT ;  /* 0x00000000003f782f */ /* 0x000fc80003820000 */
[----:B------:R-:W-:-:S07]  /*cc10*/  PLOP3.LUT P0, PT, P1, P0, PT, 0x20, 0x0 ;  /* 0x000000000000781c */ /* 0x000fce0000f00470 */
[----:B------:R-:W-:Y:S06]  /*cc20*/  @!P2 BRA `(.L_x_300) ;  /* 0x000000000004a947 */ /* 0x000fec0003800000 */
[----:B------:R-:W-:Y:S01]  /*cc30*/  BPT.TRAP 0x1 ;  /* 0x000000040000795c */ /* 0x000fe20000300000 */
.L_x_300:
[----:B------:R-:W1:Y:S01]  /*cc40*/  S2UR UR36, SR_CgaCtaId ;  /* 0x00000000002479c3 */ /* 0x000e620000008800 */
[----:B------:R-:W-:Y:S01]  /*cc50*/  UMOV UR4, 0x400 ;  /* 0x0000040000047882 */ /* 0x000fe20000000000 */
[----:B---3--:R-:W-:Y:S01]  /*cc60*/  SHF.L.U32 R4, R9, 0x1f, RZ ;  /* 0x0000001f09047819 */ /* 0x008fe200000006ff */
[----:B-1----:R-:W-:-:S09]  /*cc70*/  ULEA UR5, UR36, UR4, 0x18 ;  /* 0x0000000424057291 */ /* 0x002fd2000f8ec03f */
[----:B------:R-:W1:Y:S02]  /*cc80*/  SYNCS.PHASECHK.TRANS64.TRYWAIT P1, [UR5+0xc0], R4 ;  /* 0x0000c004ff0075a7 */ /* 0x000e640008020145 */
[----:B-1----:R-:W-:Y:S05]  /*cc90*/  @!P1 BRA `(.L_x_301) ;  /* 0x0000002000dc9947 */ /* 0x002fea0003800000 */
.L_x_369:
[----:B------:R-:W-:Y:S04]  /*cca0*/  BSSY B0, `(.L_x_302) ;  /* 0x000000e000007945 */ /* 0x000fe80003800000 */
[----:B------:R-:W-:Y:S05]  /*ccb0*/  @!P0 BRA `(.L_x_303) ;  /* 0x0000000000308947 */ /* 0x000fea0003800000 */
[----:B------:R-:W-:Y:S01]  /*ccc0*/  R2UR UR12, R6 ;  /* 0x00000000060c72ca */ /* 0x000fe200000e0000 */
[----:B------:R-:W-:Y:S02]  /*ccd0*/  UIADD3 UR16, UP0, UR6, 0x3f0, URZ ;  /* 0x000003f006107890 */ /* 0x000fe4000ff1e03f */
[----:B------:R-:W-:Y:S02]  /*cce0*/  UIADD3 UR8, UR5, 0x100, URZ ;  /* 0x0000010005087890 */ /* 0x000fe4000fffe03f */
[----:B------:R-:W-:Y:S02]  /*ccf0*/  UIADD3 UR9, UR5, 0xa0, URZ ;  /* 0x000000a005097890 */ /* 0x000fe4000fffe03f */
[----:B------:R-:W-:Y:S01]  /*cd00*/  UIADD3.X UR17, URZ, UR7, URZ, UP0, !UPT ;  /* 0x000000073f117290 */ /* 0x000fe200087fe43f */
[----:B------:R-:W-:Y:S01]  /*cd10*/  UMOV UR18, 0x0 ;  /* 0x0000000000127882 */ /* 0x000fe20000000000 */
[----:B------:R-:W-:-:S07]  /*cd20*/  UMOV UR19, 0x10000000 ;  /* 0x1000000000137882 */ /* 0x000fce0000000000 */
[----:B------:R2:W-:Y:S02]  /*cd30*/  UTMALDG.3D [UR8], [UR16], desc[UR18] ;  /* 0x00001208100075b4 */ /* 0x0005e40008011000 */
[----:B--2---:R-:W-:Y:S05]  /*cd40*/  @!P2 BRA `(.L_x_304) ;  /* 0x000000000004a947 */ /* 0x004fea0003800000 */
[----:B------:R-:W-:Y:S01]  /*cd50*/  BPT.TRAP 0x1 ;  /* 0x000000040000795c */ /* 0x000fe20000300000 */
.L_x_304:
[----:B-1----:R-:W1:Y:S02]  /*cd60*/  LDC R5, c[0x0][0x800] ;  /* 0x00020000ff057b82 */ /* 0x002e640000000800 */
[----:B-1----:R2:W-:Y:S02]  /*cd70*/  SYNCS.ARRIVE.TRANS64.RED.A0TR RZ, [UR5+0xa0], R5 ;  /* 0x0000a005ffff79a7 */ /* 0x0025e40008300405 */
.L_x_303:
[----:B------:R-:W-:Y:S05]  /*cd80*/  BSYNC B0 ;  /* 0x0000000000007941 */ /* 0x000fea0003800000 */
.L_x_302:
[----:B------:R-:W-:Y:S05]  /*cd90*/  @!P2 BRA `(.L_x_305) ;  /* 0x000000000004a947 */ /* 0x000fea0003800000 */
[----:B------:R-:W-:Y:S01]  /*cda0*/  BPT.TRAP 0x1 ;  /* 0x000000040000795c */ /* 0x000fe20000300000 */
.L_x_305:
[----:B------:R-:W-:-:S04]  /*cdb0*/  UIADD3 UR4, UR5, 0xa0, URZ ;  /* 0x000000a005047890 */ /* 0x000fc8000fffe03f */
[----:B------:R-:W-:-:S09]  /*cdc0*/  UPRMT UR4, UR36, 0x654, UR4 ;  /* 0x0000065424047896 */ /* 0x000fd20008000004 */
[----:B------:R-:W-:Y:S01]  /*cdd0*/  SYNCS.ARRIVE.TRANS64.RED.A1T0 RZ, [UR4], RZ ;  /* 0x000000ffffff79a7 */ /* 0x000fe20008100404 */
[----:B------:R-:W-:Y:S05]  /*cde0*/  @!P2 BRA `(.L_x_306) ;  /* 0x000000000004a947 */ /* 0x000fea0003800000 */
[----:B------:R-:W-:Y:S01]  /*cdf0*/  BPT.TRAP 0x1 ;  /* 0x000000040000795c */ /* 0x000fe20000300000 */
.L_x_306:
[----:B------:R-:W3:Y:S02]  /*ce00*/  SYNCS.PHASECHK.TRANS64.TRYWAIT P1, [UR5+0xc8], R4 ;  /* 0x0000c804ff0075a7 */ /* 0x000ee40008020145 */
[----:B---3--:R-:W-:Y:S05]  /*ce10*/  @!P1 BRA `(.L_x_307) ;  /* 0x0000002000949947 */ /* 0x008fea0003800000 */
.L_x_370:
[----:B------:R-:W-:Y:S04]  /*ce20*/  BSSY B0, `(.L_x_308) ;  /* 0x0000010000007945 */ /* 0x000fe80003800000 */
[----:B------:R-:W-:Y:S05]  /*ce30*/  @!P0 BRA `(.L_x_309) ;  /* 0x0000000000388947 */ /* 0x000fea0003800000 */
[----:B------:R-:W-:Y:S01]  /*ce40*/  UIADD3 UR8, UP0, UR6, 0x3f0, URZ ;  /* 0x000003f006087890 */ /* 0x000fe2000ff1e03f */
[----:B------:R-:W-:Y:S01]  /*ce50*/  R2UR UR20, R6 ;  /* 0x00000000061472ca */ /* 0x000fe200000e0000 */
[----:B------:R-:W-:Y:S02]  /*ce60*/  UIADD3 UR19, UR11, 0x80, URZ ;  /* 0x000000800b137890 */ /* 0x000fe4000fffe03f */
[----:B------:R-:W-:Y:S02]  /*ce70*/  UIADD3 UR16, UR5, 0x1100, URZ ;  /* 0x0000110005107890 */ /* 0x000fe4000fffe03f */
[----:B------:R-:W-:Y:S02]  /*ce80*/  UIADD3 UR17, UR5, 0xa8, URZ ;  /* 0x000000a805117890 */ /* 0x000fe4000fffe03f */
[----:B------:R-:W-:Y:S01]  /*ce90*/  UIADD3.X UR9, URZ, UR7, URZ, UP0, !UPT ;  /* 0x000000073f097290 */ /* 0x000fe200087fe43f */
[----:B------:R-:W-:Y:S01]  /*cea0*/  UMOV UR12, 0x0 ;  /* 0x00000000000c7882 */ /* 0x000fe20000000000 */
[----:B------:R-:W-:Y:S01]  /*ceb0*/  UMOV UR13, 0x10000000 ;  /* 0x10000000000d7882 */ /* 0x000fe20000000000 */
[----:B------:R-:W-:-:S06]  /*cec0*/  UMOV UR18, UR10 ;  /* 0x0000000a00127c82 */ /* 0x000fcc0008000000 */
[----:B------:R3:W-:Y:S02]  /*ced0*/  UTMALDG.3D [UR16], [UR8], desc[UR12] ;  /* 0x00000c10080075b4 */ /* 0x0007e40008011000 */
[----:B---3--:R-:W-:Y:S05]  /*cee0*/  @!P2 BRA `(.L_x_310) ;  /* 0x000000000004a947 */ /* 0x008fea0003800000 */
[----:B------:R-:W-:Y:S01]  /*cef0*/  BPT.TRAP 0x1 ;  /* 0x000000040000795c */ /* 0x000fe20000300000 */
.L_x_310:
[----:B-12---:R-:W1:Y:S02]  /*cf00*/  LDC R5, c[0x0][0x800] ;  /* 0x00020000ff057b82 */ /* 0x006e640000000800 */
[----:B-1----:R3:W-:Y:S02]  /*cf10*/  SYNCS.ARRIVE.TRANS64.RED.A0TR RZ, [UR5+0xa8], R5 ;  /* 0x0000a805ffff79a7 */ /* 0x0027e40008300405 */
.L_x_309:
[----:B------:R-:W-:Y:S05]  /*cf20*/  BSYNC B0 ;  /* 0x0000000000007941 */ /* 0x000fea0003800000 */
.L_x_308:
[----:B------:R-:W-:Y:S05]  /*cf30*/  @!P2 BRA `(.L_x_311) ;  /* 0x000000000004a947 */ /* 0x000fea0003800000 */
[----:B------:R-:W-:Y:S01]  /*cf40*/  BPT.TRAP 0x1 ;  /* 0x000000040000795c */ /* 0x000fe20000300000 */
.L_x_311:
[----:B------:R-:W-:Y:S02]  /*cf50*/  UIADD3 UR4, UR5, 0xa8, URZ ;  /* 0x000000a805047890 */ /* 0x000fe4000fffe03f */
[----:B------:R-:W-:Y:S02]  /*cf60*/  UIADD3 UR10, UR10, 0x20, URZ ;  /* 0x000000200a0a7890 */ /* 0x000fe4000fffe03f */
[----:B------:R-:W-:-:S09]  /*cf70*/  UPRMT UR4, UR36, 0x654, UR4 ;  /* 0x0000065424047896 */ /* 0x000fd20008000004 */
[----:B------:R-:W-:Y:S01]  /*cf80*/  SYNCS.ARRIVE.TRANS64.RED.A1T0 RZ, [UR4], RZ ;  /* 0x000000ffffff79a7 */ /* 0x000fe20008100404 */
[----:B------:R-:W-:Y:S05]  /*cf90*/  @!P2 BRA `(.L_x_312) ;  /* 0x000000000004a947 */ /* 0x000fea0003800000 */
[----:B------:R-:W-:Y:S01]  /*cfa0*/  BPT.TRAP 0x1 ;  /* 0x000000040000795c */ /* 0x000fe20000300000 */
.L_x_312:
[----:B------:R-:W4:Y:S02]  /*cfb0*/  SYNCS.PHASECHK.TRANS64.TRYWAIT P1, [UR5+0xd0], R4 ;  /* 0x0000d004ff0075a7 */ /* 0x000f240008020145 */
[----:B----4-:R-:W-:Y:S05]  /*cfc0*/  @!P1 BRA `(.L_x_313) ;  /* 0x0000002000409947 */ /* 0x010fea0003800000 */
.L_x_371:
        /* <DEDUP_REMOVED lines=10> */
[----:B----4-:R-:W-:Y:S05]  /*d070*/  @!P2 BRA `(.L_x_316) ;  /* 0x000000000004a947 */ /* 0x010fea0003800000 */
[----:B------:R-:W-:Y:S01]  /*d080*/  BPT.TRAP 0x1 ;  /* 0x000000040000795c */ /* 0x000fe20000300000 */
.L_x_316:
[----:B-123--:R-:W1:Y:S02]  /*d090*/  LDC R5, c[0x0][0x800] ;  /* 0x00020000ff057b82 */ /* 0x00ee640000000800 */
[----:B-1----:R4:W-:Y:S02]  /*d0a0*/  SYNCS.ARRIVE.TRANS64.RED.A0TR RZ, [UR5+0xb0], R5 ;  /* 0x0000b005ffff79a7 */ /* 0x0029e40008300405 */
.L_x_315:
[----:B------:R-:W-:Y:S05]  /*d0b0*/  BSYNC B0 ;  /* 0x0000000000007941 */ /* 0x000fea0003800000 */
.L_x_314:
[----:B------:R-:W-:Y:S05]  /*d0c0*/  @!P2 BRA `(.L_x_317) ;  /* 0x000000000004a947 */ /* 0x000fea0003800000 */
[----:B------:R-:W-:Y:S01]  /*d0d0*/  BPT.TRAP 0x1 ;  /* 0x000000040000795c */ /* 0x000fe20000300000 */
.L_x_317:
[----:B------:R-:W-:-:S04]  /*d0e0*/  UIADD3 UR4, UR5, 0xb0, URZ ;  /* 0x000000b005047890 */ /* 0x000fc8000fffe03f */
[----:B------:R-:W-:-:S09]  /*d0f0*/  UPRMT UR4, UR36, 0x654, UR4 ;  /* 0x0000065424047896 */ /* 0x000fd20008000004 */
[----:B------:R-:W-:Y:S01]  /*d100*/  SYNCS.ARRIVE.TRANS64.RED.A1T0 RZ, [UR4], RZ ;  /* 0x000000ffffff79a7 */ /* 0x000fe20008100404 */
[----:B------:R-:W-:Y:S05]  /*d110*/  @!P2 BRA `(.L_x_318) ;  /* 0x000000000004a947 */ /* 0x000fea0003800000 */
[----:B------:R-:W-:Y:S01]  /*d120*/  BPT.TRAP 0x1 ;  /* 0x000000040000795c */ /* 0x000fe20000300000 */
.L_x_318:
[----:B------:R-:W5:Y:S02]  /*d130*/  SYNCS.PHASECHK.TRANS64.TRYWAIT P1, [UR5+0xd8], R4 ;  /* 0x0000d804ff0075a7 */ /* 0x000f640008020145 */
[----:B-----5:R-:W-:Y:S05]  /*d140*/  @!P1 BRA `(.L_x_319) ;  /* 0x0000001c00f89947 */ /* 0x020fea0003800000 */
.L_x_372:
[----:B------:R-:W-:Y:S04]  /*d150*/  BSSY B0, `(.L_x_320) ;  /* 0x0000010000007945 */ /* 0x000fe80003800000 */
[----:B------:R-:W-:Y:S05]  /*d160*/  @!P0 BRA `(.L_x_321) ;  /* 0x0000000000388947 */ /* 0x000fea0003800000 */
[----:B------:R-:W-:Y:S01]  /*d170*/  R2UR UR20, R6 ;  /* 0x00000000061472ca */ /* 0x000fe200000e0000 */
[----:B------:R-:W-:Y:S02]  /*d180*/  UIADD3 UR8, UP0, UR6, 0x3f0, URZ ;  /* 0x000003f006087890 */ /* 0x000fe4000ff1e03f */
        /* <DEDUP_REMOVED lines=8> */
[----:B-1----:R-:W-:Y:S05]  /*d210*/  @!P2 BRA `(.L_x_322) ;  /* 0x000000000004a947 */ /* 0x002fea0003800000 */
[----:B------:R-:W-:Y:S01]  /*d220*/  BPT.TRAP 0x1 ;  /* 0x000000040000795c */ /* 0x000fe20000300000 */
.L_x_322:
[----:B------:R-:W1:Y:S02]  /*d230*/  LDC R4, c[0x0][0x800] ;  /* 0x00020000ff047b82 */ /* 0x000e640000000800 */
[----:B-1----:R1:W-:Y:S02]  /*d240*/  SYNCS.ARRIVE.TRANS64.RED.A0TR RZ, [UR5+0xb8], R4 ;  /* 0x0000b804ffff79a7 */ /* 0x0023e40008300405 */
.L_x_321:
[----:B------:R-:W-:Y:S05]  /*d250*/  BSYNC B0 ;  /* 0x0000000000007941 */ /* 0x000fea0003800000 */
.L_x_320:
[----:B------:R-:W-:Y:S05]  /*d260*/  @!P2 BRA `(.L_x_323) ;  /* 0x000000000004a947 */ /* 0x000fea0003800000 */
[----:B------:R-:W-:Y:S01]  /*d270*/  BPT.TRAP 0x1 ;  /* 0x000000040000795c */ /* 0x000fe20000300000 */
.L_x_323:
[----:B------:R-:W-:Y:S01]  /*d280*/  IADD3 R16, P0, R16, UR38, RZ ;  /* 0x0000002610107c10 */ /* 0x000fe2000ff1e0ff */
[----:B------:R-:W-:Y:S01]  /*d290*/  UIADD3 UR4, UR5, 0xb8, URZ ;  /* 0x000000b805047890 */ /* 0x000fe2000fffe03f */
[----:B------:R-:W-:Y:S01]  /*d2a0*/  LOP3.LUT R9, R9, 0x1, RZ, 0x3c, !PT ;  /* 0x0000000109097812 */ /* 0x000fe200078e3cff */
[----:B-1234-:R-:W-:Y:S01]  /*d2b0*/  IMAD.MOV.U32 R5, RZ, RZ, -0x1 ;  /* 0xffffffffff057424 */ /* 0x01efe200078e00ff */
[----:B------:R-:W-:Y:S01]  /*d2c0*/  IADD3.X R17, R17, UR37, RZ, P0, !PT ;  /* 0x0000002511117c10 */ /* 0x000fe200087fe4ff */
[----:B------:R-:W-:Y:S01]  /*d2d0*/  UPRMT UR4, UR36, 0x654, UR4 ;  /* 0x0000065424047896 */ /* 0x000fe20008000004 */
[----:B------:R-:W-:Y:S02]  /*d2e0*/  ISETP.GE.U32.AND P0, PT, R16, UR22, PT ;  /* 0x0000001610007c0c */ /* 0x000fe4000bf06070 */
[----:B------:R-:W-:Y:S02]  /*d2f0*/  PRMT R7, RZ, 0x7610, R7 ;  /* 0x00007610ff077816 */ /* 0x000fe40000000007 */
[----:B------:R-:W-:-:S02]  /*d300*/  ISETP.GE.U32.AND.EX P0, PT, R17, UR23, PT, P0 ;  /* 0x0000001711007c0c */ /* 0x000fc4000bf06100 */
[----:B------:R-:W-:Y:S02]  /*d310*/  MOV R4, 0xffffffff ;  /* 0xffffffff00047802 */ /* 0x000fe40000000f00 */
[----:B------:R-:W-:Y:S01]  /*d320*/  SYNCS.ARRIVE.TRANS64.RED.A1T0 RZ, [UR4], RZ ;  /* 0x000000ffffff79a7 */ /* 0x000fe20008100404 */
[----:B------:R-:W-:-:S08]  /*d330*/  MOV R6, 0xffffffff ;  /* 0xffffffff00067802 */ /* 0x000fd00000000f00 */
[----:B------:R-:W-:Y:S05]  /*d340*/  @P0 BRA `(.L_x_324) ;  /* 0x0000000400580947 */ /* 0x000fea0003800000 */
[----:B------:R-:W1:Y:S01]  /*d350*/  S2R R18, SR_CTAID.X ;  /* 0x0000000000127919 */ /* 0x000e620000002500 */
[----:B------:R-:W2:Y:S01]  /*d360*/  LDC.64 R14, c[0x0][0x8d0] ;  /* 0x00023400ff0e7b82 */ /* 0x000ea20000000a00 */
[----:B------:R-:W-:Y:S01]  /*d370*/  ULDC UR4, c[0x0][0x150] ;  /* 0x0000540000047ab9 */ /* 0x000fe20000000800 */
[----:B------:R-:W-:Y:S01]  /*d380*/  MOV R22, R17 ;  /* 0x0000001100167202 */ /* 0x000fe20000000f00 */
[----:B------:R-:W3:Y:S05]  /*d390*/  S2R R20, SR_CTAID.Y ;  /* 0x0000000000147919 */ /* 0x000eea0000002600 */
[----:B------:R-:W4:Y:S08]  /*d3a0*/  LDC R5, c[0x0][0x144] ;  /* 0x00005100ff057b82 */ /* 0x000f300000000800 */
[----:B------:R-:W4:Y:S01]  /*d3b0*/  LDC R21, c[0x0][0x8d8] ;  /* 0x00023600ff157b82 */ /* 0x000f220000000800 */
[----:B--2---:R-:W-:-:S04]  /*d3c0*/  ISETP.NE.U32.AND P0, PT, R14, RZ, PT ;  /* 0x000000ff0e00720c */ /* 0x004fc80003f05070 */
[----:B------:R-:W-:Y:S02]  /*d3d0*/  ISETP.NE.AND.EX P0, PT, R15, RZ, PT, P0 ;  /* 0x000000ff0f00720c */ /* 0x000fe40003f05300 */
[----:B-1----:R-:W-:Y:S02]  /*d3e0*/  I2FP.F32.U32 R4, R18 ;  /* 0x0000001200047245 */ /* 0x002fe40000201000 */
[----:B---3--:R-:W-:-:S03]  /*d3f0*/  I2FP.F32.U32 R23, R20 ;  /* 0x0000001400177245 */ /* 0x008fc60000201000 */
[----:B------:R-:W-:-:S06]  /*d400*/  FMUL R4, R4, UR4 ;  /* 0x0000000404047c20 */ /* 0x000fcc0008400000 */
[----:B------:R-:W1:Y:S02]  /*d410*/  F2I.U32.TRUNC.NTZ R4, R4 ;  /* 0x0000000400047305 */ /* 0x000e64000020f000 */
[----:B-1----:R-:W-:-:S05]  /*d420*/  IADD3 R6, -R4, RZ, RZ ;  /* 0x000000ff04067210 */ /* 0x002fca0007ffe1ff */
[----:B----4-:R-:W-:Y:S02]  /*d430*/  IMAD R18, R5, R6, R18 ;  /* 0x0000000605127224 */ /* 0x010fe400078e0212 */
[----:B------:R-:W-:Y:S01]  /*d440*/  IMAD.MOV.U32 R6, RZ, RZ, R16 ;  /* 0x000000ffff067224 */ /* 0x000fe200078e0010 */
[----:B------:R-:W-:Y:S06]  /*d450*/  @!P0 BRA `(.L_x_325) ;  /* 0x0000000000308947 */ /* 0x000fec0003800000 */
[----:B------:R-:W1:Y:S02]  /*d460*/  LDC R5, c[0x0][0x8dc] ;  /* 0x00023700ff057b82 */ /* 0x000e640000000800 */
[----:B-1----:R-:W-:-:S04]  /*d470*/  IADD3 R5, P0, R16, R5, RZ ;  /* 0x0000000510057210 */ /* 0x002fc80007f1e0ff */
[----:B------:R-:W-:-:S05]  /*d480*/  IADD3.X R19, RZ, R17, RZ, P0, !PT ;  /* 0x00000011ff137210 */ /* 0x000fca00007fe4ff */
[----:B------:R-:W-:-:S04]  /*d490*/  IMAD.WIDE.U32 R6, R19, R14, RZ ;  /* 0x0000000e13067225 */ /* 0x000fc800078e00ff */
[----:B------:R-:W-:-:S04]  /*d4a0*/  IMAD.WIDE.U32 R6, P0, R5, R15, R6 ;  /* 0x0000000f05067225 */ /* 0x000fc80007800006 */
[----:B------:R-:W-:-:S04]  /*d4b0*/  IMAD.WIDE.U32 R4, R5, R14, RZ ;  /* 0x0000000e05047225 */ /* 0x000fc800078e00ff */
[----:B------:R-:W-:Y:S01]  /*d4c0*/  IMAD.MOV.U32 R4, RZ, RZ, R7 ;  /* 0x000000ffff047224 */ /* 0x000fe200078e0007 */
[----:B------:R-:W-:Y:S02]  /*d4d0*/  IADD3 RZ, P1, R5, R6, RZ ;  /* 0x0000000605ff7210 */ /* 0x000fe40007f3e0ff */
[----:B------:R-:W-:-:S03]  /*d4e0*/  IADD3.X R5, RZ, RZ, RZ, P0, !PT ;  /* 0x000000ffff057210 */ /* 0x000fc600007fe4ff */
[----:B------:R-:W-:-:S03]  /*d4f0*/  IMAD.WIDE.U32.X R4, R19, R15, R4, P1 ;  /* 0x0000000f13047225 */ /* 0x000fc600008e0404 */
[----:B------:R-:W-:Y:S02]  /*d500*/  MOV R6, R4 ;  /* 0x0000000400067202 */ /* 0x000fe40000000f00 */
[----:B------:R-:W-:-:S07]  /*d510*/  MOV R22, R5 ;  /* 0x0000000500167202 */ /* 0x000fce0000000f00 */
.L_x_325:
[----:B------:R-:W-:Y:S01]  /*d520*/  ULDC UR4, c[0x0][0x154] ;  /* 0x0000550000047ab9 */ /* 0x000fe20000000800 */
[----:B------:R-:W1:Y:S01]  /*d530*/  LDC R7, c[0x0][0x148] ;  /* 0x00005200ff077b82 */ /* 0x000e620000000800 */
[----:B------:R-:W-:Y:S01]  /*d540*/  FMUL R14, R23, UR4 ;  /* 0x00000004170e7c20 */ /* 0x000fe20008400000 */
[----:B------:R-:W-:Y:S02]  /*d550*/  ISETP.NE.AND P2, PT, R2, 0x1, PT ;  /* 0x000000010200780c */ /* 0x000fe40003f45270 */
[-CC-:B------:R-:W-:Y:S02]  /*d560*/  SHF.R.U64 R19, R6, R21.reuse, R22.reuse ;  /* 0x0000001506137219 */ /* 0x180fe40000001216 */
[----:B------:R-:W-:Y:S01]  /*d570*/  SHF.R.U32.HI R21, RZ, R21, R22 ;  /* 0x00000015ff157219 */ /* 0x000fe20000011616 */
[----:B------:R-:W2:Y:S01]  /*d580*/  F2I.U32.TRUNC.NTZ R14, R14 ;  /* 0x0000000e000e7305 */ /* 0x000ea2000020f000 */
[----:B------:R-:W3:Y:S01]  /*d590*/  LDC.64 R4, c[0x0][0x8c8] ;  /* 0x00023200ff047b82 */ /* 0x000ee20000000a00 */
[----:B------:R-:W-:-:S04]  /*d5a0*/  IADD3 R23, P0, RZ, -R19, RZ ;  /* 0x80000013ff177210 */ /* 0x000fc80007f1e0ff */
[----:B------:R-:W-:-:S03]  /*d5b0*/  IADD3.X R21, RZ, ~R21, RZ, P0, !PT ;  /* 0x80000015ff157210 */ /* 0x000fc600007fe4ff */
[----:B------:R-:W4:Y:S01]  /*d5c0*/  LDC R22, c[0x0][0x8c0] ;  /* 0x00023000ff167b82 */ /* 0x000f220000000800 */
[----:B--2---:R-:W-:-:S07]  /*d5d0*/  IMAD.MOV R15, RZ, RZ, -R14 ;  /* 0x000000ffff0f7224 */ /* 0x004fce00078e0a0e */
[----:B------:R-:W2:Y:S01]  /*d5e0*/  LDC R26, c[0x0][0x8f0] ;  /* 0x00023c00ff1a7b82 */ /* 0x000ea20000000800 */
[----:B-1----:R-:W-:-:S07]  /*d5f0*/  @P2 IMAD R18, R7, R15, R20 ;  /* 0x0000000f07122224 */ /* 0x002fce00078e0214 */
[----:B------:R-:W1:Y:S01]  /*d600*/  LDC.64 R14, c[0x0][0x8e8] ;  /* 0x00023a00ff0e7b82 */ /* 0x000e620000000a00 */
[----:B---3--:R-:W-:-:S04]  /*d610*/  IMAD R6, R21, R4, RZ ;  /* 0x0000000415067224 */ /* 0x008fc800078e02ff */
[C---:B------:R-:W-:Y:S02]  /*d620*/  IMAD R7, R23.reuse, R5, R6 ;  /* 0x0000000517077224 */ /* 0x040fe400078e0206 */
[----:B------:R-:W-:Y:S01]  /*d630*/  IMAD.WIDE.U32 R4, R23, R4, R16 ;  /* 0x0000000417047225 */ /* 0x000fe200078e0010 */
[----:B------:R-:W3:Y:S04]  /*d640*/  LDC R21, c[0x0][0x8b0] ;  /* 0x00022c00ff157b82 */ /* 0x000ee80000000800 */
[----:B------:R-:W-:-:S04]  /*d650*/  IADD3 R5, R5, R7, RZ ;  /* 0x0000000705057210 */ /* 0x000fc80007ffe0ff */
[----:B------:R-:W5:Y:S01]  /*d660*/  LDC R6, c[0x0][0x900] ;  /* 0x00024000ff067b82 */ /* 0x000f620000000800 */
[-CC-:B----4-:R-:W-:Y:S02]  /*d670*/  SHF.R.U64 R25, R4, R22.reuse, R5.reuse ;  /* 0x0000001604197219 */ /* 0x190fe40000001205 */
[----:B------:R-:W-:-:S05]  /*d680*/  SHF.R.U32.HI R4, RZ, R22, R5 ;  /* 0x00000016ff047219 */ /* 0x000fca0000011605 */
[----:B------:R-:W4:Y:S01]  /*d690*/  LDC R22, c[0x0][0x8e0] ;  /* 0x00023800ff167b82 */ /* 0x000f220000000800 */
[----:B-1----:R-:W-:-:S04]  /*d6a0*/  ISETP.NE.U32.AND P0, PT, R14, RZ, PT ;  /* 0x000000ff0e00720c */ /* 0x002fc80003f05070 */
[----:B------:R-:W-:-:S03]  /*d6b0*/  ISETP.NE.AND.EX P0, PT, R15, RZ, PT, P0 ;  /* 0x000000ff0f00720c */ /* 0x000fc60003f05300 */
[----:B------:R-:W1:Y:S01]  /*d6c0*/  LDC R23, c[0x0][0x8b8] ;  /* 0x00022e00ff177b82 */ /* 0x000e620000000800 */
[-CC-:B---3--:R-:W-:Y:S02]  /*d6d0*/  SHF.R.U64 R24, R25, R21.reuse, R4.reuse ;  /* 0x0000001519187219 */ /* 0x188fe40000001204 */
[----:B------:R-:W-:-:S05]  /*d6e0*/  SHF.R.U32.HI R5, RZ, R21, R4 ;  /* 0x00000015ff057219 */ /* 0x000fca0000011604 */
[----:B------:R-:W3:Y:S01]  /*d6f0*/  LDC R20, c[0x0][0x8a8] ;  /* 0x00022a00ff147b82 */ /* 0x000ee20000000800 */
[-CC-:B-----5:R-:W-:Y:S02]  /*d700*/  SHF.R.U64 R21, R24, R6.reuse, R5.reuse ;  /* 0x0000000618157219 */ /* 0x1a0fe40000001205 */
[----:B------:R-:W-:Y:S02]  /*d710*/  SHF.R.U32.HI R27, RZ, R6, R5 ;  /* 0x00000006ff1b7219 */ /* 0x000fe40000011605 */
[----:B------:R-:W-:Y:S02]  /*d720*/  MOV R4, R21 ;  /* 0x0000001500047202 */ /* 0x000fe40000000f00 */
[----:B------:R-:W-:Y:S01]  /*d730*/  MOV R5, R27 ;  /* 0x0000001b00057202 */ /* 0x000fe20000000f00 */
[----:B--2---:R-:W-:Y:S06]  /*d740*/  @!P0 BRA `(.L_x_326) ;  /* 0x0000000000288947 */ /* 0x004fec0003800000 */
[----:B------:R-:W2:Y:S02]  /*d750*/  LDC R4, c[0x0][0x8f4] ;  /* 0x00023d00ff047b82 */ /* 0x000ea40000000800 */
[----:B--2---:R-:W-:-:S05]  /*d760*/  IADD3 R5, P0, R21, R4, RZ ;  /* 0x0000000415057210 */ /* 0x004fca0007f1e0ff */
[----:B------:R-:W-:-:S04]  /*d770*/  IMAD.X R27, RZ, RZ, R27, P0 ;  /* 0x000000ffff1b7224 */ /* 0x000fc800000e061b */
[----:B------:R-:W-:-:S04]  /*d780*/  IMAD.WIDE.U32 R6, R27, R14, RZ ;  /* 0x0000000e1b067225 */ /* 0x000fc800078e00ff */
[----:B------:R-:W-:-:S04]  /*d790*/  IMAD.WIDE.U32 R6, P0, R5, R15, R6 ;  /* 0x0000000f05067225 */ /* 0x000fc80007800006 */
[----:B------:R-:W-:Y:S01]  /*d7a0*/  IMAD.WIDE.U32 R4, R5, R14, RZ ;  /* 0x0000000e05047225 */ /* 0x000fe200078e00ff */
[----:B------:R-:W-:-:S04]  /*d7b0*/  MOV R4, R7 ;  /* 0x0000000700047202 */ /* 0x000fc80000000f00 */
[----:B------:R-:W-:Y:S02]  /*d7c0*/  IADD3 RZ, P1, R5, R6, RZ ;  /* 0x0000000605ff7210 */ /* 0x000fe40007f3e0ff */
[----:B------:R-:W-:-:S03]  /*d7d0*/  IADD3.X R5, RZ, RZ, RZ, P0, !PT ;  /* 0x000000ffff057210 */ /* 0x000fc600007fe4ff */
[----:B------:R-:W-:-:S08]  /*d7e0*/  IMAD.WIDE.U32.X R4, R27, R15, R4, P1 ;  /* 0x0000000f1b047225 */ /* 0x000fd000008e0404 */
.L_x_326:
[----:B------:R-:W-:Y:S01]  /*d7f0*/  SHF.R.U64 R26, R4, R26, R5 ;  /* 0x0000001a041a7219 */ /* 0x000fe20000001205 */
[----:B------:R-:W-:Y:S01]  /*d800*/  IMAD.MOV.U32 R7, RZ, RZ, 0x1 ;  /* 0x00000001ff077424 */ /* 0x000fe200078e00ff */
[----:B------:R-:W-:Y:S02]  /*d810*/  LOP3.LUT R5, R24, R13, RZ, 0xc0, !PT ;  /* 0x0000000d18057212 */ /* 0x000fe400078ec0ff */
[----:B------:R-:W-:Y:S02]  /*d820*/  IADD3 R4, -R26, RZ, RZ ;  /* 0x000000ff1a047210 */ /* 0x000fe40007ffe1ff */
[----:B------:R-:W-:Y:S01]  /*d830*/  LOP3.LUT R25, R25, R12, RZ, 0xc0, !PT ;  /* 0x0000000c19197212 */ /* 0x000fe200078ec0ff */
[----:B------:R-:W-:Y:S01]  /*d840*/  IMAD R5, R10, R26, R5 ;  /* 0x0000001a0a057224 */ /* 0x000fe200078e0205 */
[----:B------:R-:W-:Y:S01]  /*d850*/  MOV R6, R19 ;  /* 0x0000001300067202 */ /* 0x000fe20000000f00 */
[----:B----4-:R-:W-:Y:S02]  /*d860*/  IMAD R21, R4, R22, R21 ;  /* 0x0000001604157224 */ /* 0x010fe400078e0215 */
[----:B-1----:R-:W-:-:S02]  /*d870*/  IMAD R18, R5, R23, R18 ;  /* 0x0000001705127224 */ /* 0x002fc400078e0212 */
[----:B---3--:R-:W-:-:S05]  /*d880*/  IMAD R21, R21, R20, R25 ;  /* 0x0000001415157224 */ /* 0x008fca00078e0219 */
[----:B------:R-:W-:Y:S02]  /*d890*/  SEL R4, R21, R18, !P2 ;  /* 0x0000001215047207 */ /* 0x000fe40005000000 */
[----:B------:R-:W-:-:S07]  /*d8a0*/  SEL R5, R18, R21, !P2 ;  /* 0x0000001512057207 */ /* 0x000fce0005000000 */
.L_x_324:
[----:B------:R-:W-:-:S13]  /*d8b0*/  LOP3.LUT P0, RZ, R7, 0xff, RZ, 0xc0, !PT ;  /* 0x000000ff07ff7812 */ /* 0x000fda000780c0ff */
[----:B------:R-:W-:Y:S05]  /*d8c0*/  @P0 BRA `(.L_x_327) ;  /* 0xfffffff0005c0947 */ /* 0x000fea000383ffff */
.L_x_295:
[----:B------:R-:W-:Y:S01]  /*d8d0*/  ELECT P0, URZ, PT ;  /* 0x00000000003f782f */ /* 0x000fe20003800000 */
[----:B------:R-:W-:-:S12]  /*d8e0*/  BSSY B0, `(.L_x_328) ;  /* 0x000001b000007945 */ /* 0x000fd80003800000 */
[----:B------:R-:W-:Y:S05]  /*d8f0*/  @!P0 BRA `(.L_x_329) ;  /* 0x0000000000648947 */ /* 0x000fea0003800000 */
[----:B------:R-:W-:-:S04]  /*d900*/  LOP3.LUT R0, R0, 0x2, RZ, 0xfc, !PT ;  /* 0x0000000200007812 */ /* 0x000fc800078efcff */
[----:B------:R-:W-:-:S13]  /*d910*/  ISETP.NE.AND P1, PT, R0, 0x3, PT ;  /* 0x000000030000780c */ /* 0x000fda0003f25270 */
[----:B------:R-:W-:Y:S05]  /*d920*/  @!P1 BRA `(.L_x_330) ;  /* 0x0000000000049947 */ /* 0x000fea0003800000 */
[----:B------:R-:W-:Y:S01]  /*d930*/  BPT.TRAP 0x1 ;  /* 0x000000040000795c */ /* 0x000fe20000300000 */
.L_x_330:
[----:B------:R-:W-:Y:S02]  /*d940*/  MOV R2, 0x400 ;  /* 0x0000040000027802 */ /* 0x000fe40000000f00 */
[----:B------:R-:W-:Y:S02]  /*d950*/  MOV R3, UR36 ;  /* 0x0000002400037c02 */ /* 0x000fe40008000f00 */
[----:B------:R-:W-:Y:S02]  /*d960*/  SHF.L.U32 R0, R9, 0x1f, RZ ;  /* 0x0000001f09007819 */ /* 0x000fe400000006ff */
[----:B------:R-:W-:-:S04]  /*d970*/  LEA R3, R3, R2, 0x18 ;  /* 0x0000000203037211 */ /* 0x000fc800078ec0ff */
[----:B------:R-:W1:Y:S02]  /*d980*/  SYNCS.PHASECHK.TRANS64.TRYWAIT P0, [R3+URZ+0xc0], R0 ;  /* 0x0000c000030075a7 */ /* 0x000e64000800017f */
[----:B-1----:R-:W-:Y:S05]  /*d990*/  @!P0 BRA `(.L_x_331) ;  /* 0x0000001400fc8947 */ /* 0x002fea0003800000 */
.L_x_373:
[----:B------:R-:W-:Y:S05]  /*d9a0*/  @!P1 BRA `(.L_x_332) ;  /* 0x0000000000049947 */ /* 0x000fea0003800000 */
[----:B------:R-:W-:Y:S01]  /*d9b0*/  BPT.TRAP 0x1 ;  /* 0x000000040000795c */ /* 0x000fe20000300000 */
.L_x_332:
[----:B------:R-:W3:Y:S02]  /*d9c0*/  SYNCS.PHASECHK.TRANS64.TRYWAIT P0, [R3+URZ+0xc8], R0 ;  /* 0x0000c800030075a7 */ /* 0x000ee4000800017f */
[----:B---3--:R-:W-:Y:S05]  /*d9d0*/  @!P0 BRA `(.L_x_333) ;  /* 0x0000001800008947 */ /* 0x008fea0003800000 */
.L_x_374:
[----:B------:R-:W-:Y:S05]  /*d9e0*/  @!P1 BRA `(.L_x_334) ;  /* 0x0000000000049947 */ /* 0x000fea0003800000 */
[----:B------:R-:W-:Y:S01]  /*d9f0*/  BPT.TRAP 0x1 ;  /* 0x000000040000795c */ /* 0x000fe20000300000 */
.L_x_334:
[----:B------:R-:W4:Y:S02]  /*da00*/  SYNCS.PHASECHK.TRANS64.TRYWAIT P0, [R3+URZ+0xd0], R0 ;  /* 0x0000d000030075a7 */ /* 0x000f24000800017f */
[----:B----4-:R-:W-:Y:S05]  /*da10*/  @!P0 BRA `(.L_x_335) ;  /* 0x0000001800048947 */ /* 0x010fea0003800000 */
.L_x_375:
[----:B------:R-:W-:Y:S05]  /*da20*/  @!P1 BRA `(.L_x_336) ;  /* 0x0000000000049947 */ /* 0x000fea0003800000 */
[----:B------:R-:W-:Y:S01]  /*da30*/  BPT.TRAP 0x1 ;  /* 0x000000040000795c */ /* 0x000fe20000300000 */
.L_x_336:
[----:B-1-34-:R-:W-:-:S07]  /*da40*/  SHF.L.U32 R0, R9, 0x1f, RZ ;  /* 0x0000001f09007819 */ /* 0x01afce00000006ff */
.L_x_337:
[----:B-1----:R1:W3:Y:S02]  /*da50*/  SYNCS.PHASECHK.TRANS64.TRYWAIT P0, [R3+URZ+0xd8], R0 ;  /* 0x0000d800030075a7 */ /* 0x0022e4000800017f */
[----:B---3--:R-:W-:Y:S05]  /*da60*/  @!P0 NANOSLEEP.SYNCS 0x989680 ;  /* 0x009896800000895d */ /* 0x008fea0003900000 */
[----:B------:R-:W3:Y:S02]  /*da70*/  @!P0 SYNCS.PHASECHK.TRANS64 P0, [R3+URZ+0xd8], R0 ;  /* 0x0000d800030085a7 */ /* 0x000ee4000800007f */
[----:B---3--:R-:W-:Y:S05]  /*da80*/  @!P0 BRA `(.L_x_337) ;  /* 0xfffffffc00f08947 */ /* 0x008fea000383ffff */
.L_x_329:
[----:B------:R-:W-:Y:S05]  /*da90*/  BSYNC B0 ;  /* 0x0000000000007941 */ /* 0x000fea0003800000 */
.L_x_328:
[----:B------:R-:W-:Y:S05]  /*daa0*/  EXIT ;  /* 0x000000000000794d */ /* 0x000fea0003800000 */
.L_x_290:
[----:B------:R-:W-:Y:S01]  /*dab0*/  LOP3.LUT P0, RZ, R12, 0xff, RZ, 0xc0, !PT ;  /* 0x000000ff0cff7812 */ /* 0x000fe2000780c0ff */
[----:B------:R-:W-:Y:S01]  /*dac0*/  IMAD.MOV.U32 R12, RZ, RZ, RZ ;  /* 0x000000ffff0c7224 */ /* 0x000fe200078e00ff */
[----:B------:R-:W-:-:S11]  /*dad0*/  MOV R0, 0x1 ;  /* 0x0000000100007802 */ /* 0x000fd60000000f00 */
[----:B------:R-:W-:Y:S05]  /*dae0*/  @!P0 BRA `(.L_x_338) ;  /* 0x0000000c00188947 */ /* 0x000fea0003800000 */
[----:B------:R-:W1:Y:S01]  /*daf0*/  LDC R0, c[0x0][0x28c] ;  /* 0x0000a300ff007b82 */ /* 0x000e620000000800 */
[C---:B------:R-:W-:Y:S01]  /*db00*/  LOP3.LUT P2, RZ, R18.reuse, 0x7f, RZ, 0xc0, !PT ;  /* 0x0000007f12ff7812 */ /* 0x040fe2000784c0ff */
[----:B------:R-:W-:Y:S01]  /*db10*/  ULDC UR5, c[0x0][0x900] ;  /* 0x0002400000057ab9 */ /* 0x000fe20000000800 */
[----:B------:R-:W-:Y:S01]  /*db20*/  LOP3.LUT P0, RZ, R18, 0x1f, RZ, 0xc0, !PT ;  /* 0x0000001f12ff7812 */ /* 0x000fe2000780c0ff */
[----:B------:R-:W-:Y:S01]  /*db30*/  UMOV UR6, 0xffffffff ;  /* 0xffffffff00067882 */ /* 0x000fe20000000000 */
[----:B------:R-:W-:Y:S01]  /*db40*/  BSSY B0, `(.L_x_338) ;  /* 0x00000c0000007945 */ /* 0x000fe20003800000 */
[----:B------:R-:W-:Y:S01]  /*db50*/  USHF.L.U32 UR6, UR6, UR5, URZ ;  /* 0x0000000506067299 */ /* 0x000fe2000800063f */
[----:B------:R-:W-:Y:S01]  /*db60*/  MOV R13, 0x1 ;  /* 0x00000001000d7802 */ /* 0x000fe20000000f00 */
[----:B------:R-:W-:Y:S01]  /*db70*/  IMAD.MOV.U32 R12, RZ, RZ, RZ ;  /* 0x000000ffff0c7224 */ /* 0x000fe200078e00ff */
[----:B------:R-:W-:Y:S01]  /*db80*/  LOP3.LUT R11, R19, 0x2, RZ, 0xfc, !PT ;  /* 0x00000002130b7812 */ /* 0x000fe200078efcff */
[----:B------:R-:W-:Y:S01]  /*db90*/  ULDC UR4, c[0x0][0x8a8] ;  /* 0x00022a0000047ab9 */ /* 0x000fe20000000800 */
[----:B------:R-:W-:Y:S01]  /*dba0*/  PLOP3.LUT P0, PT, P0, P2, PT, 0x8a, 0x0 ;  /* 0x000000000000781c */ /* 0x000fe20000705172 */
[----:B------:R-:W-:Y:S01]  /*dbb0*/  UMOV UR7, 0x1 ;  /* 0x0000000100077882 */ /* 0x000fe20000000000 */
[----:B------:R-:W-:-:S02]  /*dbc0*/  UIADD3 UR15, UR4, -0x1, URZ ;  /* 0xffffffff040f7890 */ /* 0x000fc4000fffe03f */
[----:B------:R-:W-:Y:S02]  /*dbd0*/  USHF.L.U32 UR17, UR7, UR5, URZ ;  /* 0x0000000507117299 */ /* 0x000fe4000800063f */
[----:B------:R-:W-:Y:S01]  /*dbe0*/  ULOP3.LUT UR16, URZ, UR6, URZ, 0x33, !UPT ;  /* 0x000000063f107292 */ /* 0x000fe2000f8e333f */
[----:B------:R-:W-:Y:S01]  /*dbf0*/  ULDC.64 UR20, c[0x0][0x198] ;  /* 0x0000660000147ab9 */ /* 0x000fe20000000a00 */
[----:B-1----:R-:W-:-:S04]  /*dc00*/  IADD3 R0, R0, 0x3f, RZ ;  /* 0x0000003f00007810 */ /* 0x002fc80007ffe0ff */
[----:B------:R-:W-:-:S04]  /*dc10*/  SHF.R.S32.HI R3, RZ, 0x1f, R0 ;  /* 0x0000001fff037819 */ /* 0x000fc80000011400 */
[----:B------:R-:W-:Y:S02]  /*dc20*/  LEA.HI R3, R3, R0, RZ, 0x6 ;  /* 0x0000000003037211 */ /* 0x000fe400078f30ff */
[----:B------:R-:W-:Y:S02]  /*dc30*/  MOV R0, 0x1 ;  /* 0x0000000100007802 */ /* 0x000fe40000000f00 */
[----:B------:R-:W-:-:S04]  /*dc40*/  SHF.R.S32.HI R3, RZ, 0x6, R3 ;  /* 0x00000006ff037819 */ /* 0x000fc80000011403 */
[----:B------:R-:W-:-:S07]  /*dc50*/  IADD3 R10, R3, 0x1, RZ ;  /* 0x00000001030a7810 */ /* 0x000fce0007ffe0ff */
.L_x_350:
[----:B------:R-:W-:-:S03]  /*dc60*/  UMOV UR4, 0xffffffff ;  /* 0xffffffff00047882 */ /* 0x000fc60000000000 */
[----:B------:R-:W-:Y:S05]  /*dc70*/  BRA.DIV UR4, `(.L_x_339) ;  /* 0x0000001604807947 */ /* 0x000fea000b800000 */
[----:B------:R-:W-:-:S13]  /*dc80*/  ELECT P6, URZ, PT ;  /* 0x00000000003f782f */ /* 0x000fda00038c0000 */
.L_x_378:
[----:B------:R-:W1:Y:S01]  /*dc90*/  LDC R7, c[0x0][0x28c] ;  /* 0x0000a300ff077b82 */ /* 0x000e620000000800 */
[----:B------:R-:W-:Y:S01]  /*dca0*/  BSSY B1, `(.L_x_340) ;  /* 0x0000037000017945 */ /* 0x000fe20003800000 */
[----:B-1----:R-:W-:-:S13]  /*dcb0*/  ISETP.LT.OR P6, PT, R7, 0x1, !P6 ;  /* 0x000000010700780c */ /* 0x002fda00077c1670 */
[----:B------:R-:W-:Y:S05]  /*dcc0*/  @P6 BRA `(.L_x_341) ;  /* 0x0000000000d06947 */ /* 0x000fea0003800000 */
[----:B------:R-:W-:Y:S01]  /*dcd0*/  SHF.L.U32 R14, R4, 0x6, RZ ;  /* 0x00000006040e7819 */ /* 0x000fe200000006ff */
[----:B------:R-:W-:Y:S01]  /*dce0*/  IMAD.MOV.U32 R20, RZ, RZ, RZ ;  /* 0x000000ffff147224 */ /* 0x000fe200078e00ff */
[----:B------:R-:W-:Y:S02]  /*dcf0*/  SHF.L.U32 R15, R5, 0x8, RZ ;  /* 0x00000008050f7819 */ /* 0x000fe400000006ff */
[----:B------:R-:W-:Y:S02]  /*dd00*/  MOV R4, R10 ;  /* 0x0000000a00047202 */ /* 0x000fe40000000f00 */
[----:B------:R-:W-:Y:S02]  /*dd10*/  MOV R5, R0 ;  /* 0x0000000000057202 */ /* 0x000fe40000000f00 */
[----:B------:R-:W-:-:S07]  /*dd20*/  MOV R7, R12 ;  /* 0x0000000c00077202 */ /* 0x000fce0000000f00 */
.L_x_345:
[----:B------:R-:W1:Y:S01]  /*dd30*/  S2R R9, SR_CgaCtaId ;  /* 0x0000000000097919 */ /* 0x000e620000008800 */
[----:B------:R-:W-:-:S04]  /*dd40*/  MOV R8, 0x400 ;  /* 0x0000040000087802 */ /* 0x000fc80000000f00 */
[----:B-1----:R-:W-:Y:S02]  /*dd50*/  LEA R18, R9, R8, 0x18 ;  /* 0x0000000809127211 */ /* 0x002fe400078ec0ff */
[----:B------:R-:W-:Y:S01]  /*dd60*/  SHF.L.U32 R8, R5, 0x1f, RZ ;  /* 0x0000001f05087819 */ /* 0x000fe200000006ff */
[----:B------:R-:W1:Y:S02]  /*dd70*/  @!P2 LDC R9, c[0x0][0x500] ;  /* 0x00014000ff09ab82 */ /* 0x000e640000000800 */
[----:B------:R-:W-:-:S04]  /*dd80*/  IMAD R21, R7, 0x8, R18 ;  /* 0x0000000807157824 */ /* 0x000fc800078e0212 */
[----:B------:R-:W2:Y:S02]  /*dd90*/  SYNCS.PHASECHK.TRANS64.TRYWAIT P1, [R21+URZ+0x50], R8 ;  /* 0x00005008150075a7 */ /* 0x000ea4000802017f */
[----:B--2---:R-:W-:Y:S05]  /*dda0*/  @!P1 BRA `(.L_x_342) ;  /* 0x0000001400549947 */ /* 0x004fea0003800000 */
.L_x_379:
[----:B--2---:R-:W-:Y:S01]  /*ddb0*/  PRMT R8, R11, 0x9910, RZ ;  /* 0x000099100b087816 */ /* 0x004fe200000000ff */
[----:B-1----:R1:W-:Y:S03]  /*ddc0*/  @!P2 SYNCS.ARRIVE.TRANS64 RZ, [R21+URZ], R9 ;  /* 0x0000000915ffa9a7 */ /* 0x0023e6000800003f */
[----:B------:R-:W-:-:S13]  /*ddd0*/  ISETP.NE.AND P1, PT, R8, 0x2, PT ;  /* 0x000000020800780c */ /* 0x000fda0003f25270 */
[----:B-1----:R-:W-:Y:S05]  /*dde0*/  @P1 BRA `(.L_x_343) ;  /* 0x0000000000041947 */ /* 0x002fea0003800000 */
[----:B------:R-:W-:Y:S01]  /*ddf0*/  BPT.TRAP 0x1 ;  /* 0x000000040000795c */ /* 0x000fe20000300000 */
.L_x_343:
[----:B------:R-:W-:Y:S05]  /*de00*/  @P0 BRA `(.L_x_344) ;  /* 0x0000000000040947 */ /* 0x000fea0003800000 */
[----:B------:R-:W-:Y:S01]  /*de10*/  BPT.TRAP 0x1 ;  /* 0x000000040000795c */ /* 0x000fe20000300000 */
.L_x_344:
[CC--:B------:R-:W-:Y:S01]  /*de20*/  LEA R8, R7.reuse, R18.reuse, 0xe ;  /* 0x0000001207087211 */ /* 0x0c0fe200078e70ff */
[----:B------:R-:W-:Y:S01]  /*de30*/  VIADD R4, R4, 0xffffffff ;  /* 0xffffffff04047836 */ /* 0x000fe20000000000 */
[----:B------:R-:W-:Y:S01]  /*de40*/  LEA R18, R7, R18, 0xc ;  /* 0x0000001207127211 */ /* 0x000fe200078e60ff */
[----:B------:R-:W-:Y:S01]  /*de50*/  UIADD3 UR4, UP0, UR20, 0xf0, URZ ;  /* 0x000000f014047890 */ /* 0x000fe2000ff1e03f */
[----:B------:R-:W-:Y:S01]  /*de60*/  R2UR UR5, R8 ;  /* 0x00000000080572ca */ /* 0x000fe200000e0000 */
[----:B------:R-:W-:Y:S01]  /*de70*/  UIADD3 UR22, UP1, UR20, 0x1f0, URZ ;  /* 0x000001f014167890 */ /* 0x000fe2000ff3e03f */
[----:B------:R-:W-:Y:S01]  /*de80*/  R2UR UR8, R18 ;  /* 0x00000000120872ca */ /* 0x000fe200000e0000 */
[----:B------:R-:W-:Y:S01]  /*de90*/  UMOV UR6, 0x0 ;  /* 0x0000000000067882 */ /* 0x000fe20000000000 */
[----:B------:R-:W-:Y:S01]  /*dea0*/  R2UR UR9, R21 ;  /* 0x00000000150972ca */ /* 0x000fe200000e0000 */
[----:B------:R-:W-:Y:S01]  /*deb0*/  UIADD3.X UR23, URZ, UR21, URZ, UP1, !UPT ;  /* 0x000000153f177290 */ /* 0x000fe20008ffe43f */
[----:B------:R-:W-:Y:S01]  /*dec0*/  R2UR UR11, R15 ;  /* 0x000000000f0b72ca */ /* 0x000fe200000e0000 */
[----:B------:R-:W-:Y:S01]  /*ded0*/  UMOV UR7, 0x10000000 ;  /* 0x1000000000077882 */ /* 0x000fe20000000000 */
[----:B------:R-:W-:-:S02]  /*dee0*/  R2UR UR10, R20 ;  /* 0x00000000140a72ca */ /* 0x000fc400000e0000 */
[----:B------:R-:W-:Y:S02]  /*def0*/  R2UR UR12, R6 ;  /* 0x00000000060c72ca */ /* 0x000fe400000e0000 */
[----:B------:R-:W-:Y:S01]  /*df00*/  R2UR UR18, R14 ;  /* 0x000000000e1272ca */ /* 0x000fe200000e0000 */
[----:B------:R-:W-:Y:S01]  /*df10*/  UIADD3 UR13, UR5, 0x6200, URZ ;  /* 0x00006200050d7890 */ /* 0x000fe2000fffe03f */
[----:B------:R-:W-:Y:S01]  /*df20*/  ISETP.GT.AND P3, PT, R4, 0x1, PT ;  /* 0x000000010400780c */ /* 0x000fe20003f64270 */
[----:B------:R-:W-:Y:S01]  /*df30*/  UIADD3.X UR5, URZ, UR21, URZ, UP0, !UPT ;  /* 0x000000153f057290 */ /* 0x000fe200087fe43f */
[----:B------:R-:W-:Y:S01]  /*df40*/  IADD3 R7, R7, 0x1, RZ ;  /* 0x0000000107077810 */ /* 0x000fe20007ffe0ff */
[----:B------:R-:W-:Y:S01]  /*df50*/  UIADD3 UR14, UR8, 0x2e200, URZ ;  /* 0x0002e200080e7890 */ /* 0x000fe2000fffe03f */
[----:B------:R-:W-:Y:S02]  /*df60*/  IADD3 R20, R20, 0x40, RZ ;  /* 0x0000004014147810 */ /* 0x000fe40007ffe0ff */
[----:B------:R-:W-:Y:S01]  /*df70*/  UMOV UR8, UR13 ;  /* 0x0000000d00087c82 */ /* 0x000fe20008000000 */
[----:B------:R-:W-:-:S03]  /*df80*/  ISETP.NE.AND P1, PT, R7, 0xa, PT ;  /* 0x0000000a0700780c */ /* 0x000fc60003f25270 */
[----:B------:R1:W-:Y:S01]  /*df90*/  UTMALDG.3D [UR8], [UR4], desc[UR6] ;  /* 0x00000608040075b4 */ /* 0x0003e20008011000 */
[----:B------:R-:W-:Y:S02]  /*dfa0*/  SEL R8, RZ, 0x1, P1 ;  /* 0x00000001ff087807 */ /* 0x000fe40000800000 */
[----:B------:R-:W-:Y:S02]  /*dfb0*/  SEL R7, R7, RZ, P1 ;  /* 0x000000ff07077207 */ /* 0x000fe40000800000 */
[----:B------:R-:W-:Y:S01]  /*dfc0*/  LOP3.LUT R5, R5, R8, RZ, 0x3c, !PT ;  /* 0x0000000805057212 */ /* 0x000fe200078e3cff */
[----:B-1----:R-:W-:Y:S01]  /*dfd0*/  UMOV UR8, UR14 ;  /* 0x0000000e00087c82 */ /* 0x002fe20008000000 */
[----:B------:R-:W-:Y:S02]  /*dfe0*/  UMOV UR11, UR18 ;  /* 0x00000012000b7c82 */ /* 0x000fe40008000000 */
[----:B------:R1:W-:Y:S02]  /*dff0*/  UTMALDG.3D [UR8], [UR22], desc[UR6] ;  /* 0x00000608160075b4 */ /* 0x0003e40008011000 */
[----:B-1----:R-:W-:Y:S05]  /*e000*/  @P3 BRA `(.L_x_345) ;  /* 0xfffffffc00483947 */ /* 0x002fea000383ffff */
.L_x_341:
[----:B------:R-:W-:Y:S05]  /*e010*/  BSYNC B1 ;  /* 0x0000000000017941 */ /* 0x000fea0003800000 */
.L_x_340:
[----:B------:R-:W-:Y:S01]  /*e020*/  LOP3.LUT P3, RZ, R13, 0xff, RZ, 0xc0, !PT ;  /* 0x000000ff0dff7812 */ /* 0x000fe2000786c0ff */
[----:B------:R-:W-:Y:S01]  /*e030*/  ULDC.64 UR4, c[0x0][0x8f8] ;  /* 0x00023e0000047ab9 */ /* 0x000fe20000000a00 */
[----:B------:R-:W-:Y:S01]  /*e040*/  IADD3 R12, R3, R12, RZ ;  /* 0x0000000c030c7210 */ /* 0x000fe20007ffe0ff */
[----:B------:R-:W-:Y:S01]  /*e050*/  BSSY B1, `(.L_x_346) ;  /* 0x000006c000017945 */ /* 0x000fe20003800000 */
[----:B------:R-:W-:Y:S02]  /*e060*/  IADD3 R16, P4, R16, UR38, RZ ;  /* 0x0000002610107c10 */ /* 0x000fe4000ff9e0ff */
[----:B------:R-:W-:Y:S02]  /*e070*/  ISETP.GT.U32.AND P1, PT, R12, 0x9, PT ;  /* 0x000000090c00780c */ /* 0x000fe40003f24070 */
[----:B------:R-:W-:Y:S02]  /*e080*/  IADD3.X R17, R17, UR37, RZ, P4, !PT ;  /* 0x0000002511117c10 */ /* 0x000fe4000a7fe4ff */
[----:B------:R-:W-:-:S02]  /*e090*/  ISETP.LT.U32.AND P1, PT, R3, 0xa, P1 ;  /* 0x0000000a0300780c */ /* 0x000fc40000f21070 */
[----:B------:R-:W-:Y:S01]  /*e0a0*/  PRMT R13, RZ, 0x7610, R13 ;  /* 0x00007610ff0d7816 */ /* 0x000fe2000000000d */
[----:B------:R-:W1:Y:S01]  /*e0b0*/  @P3 S2R R5, SR_CgaCtaId ;  /* 0x0000000000053919 */ /* 0x000e620000008800 */
[----:B------:R-:W-:-:S04]  /*e0c0*/  @P3 MOV R4, 0x400 ;  /* 0x0000040000043802 */ /* 0x000fc80000000f00 */
[----:B-1----:R-:W-:Y:S01]  /*e0d0*/  @P3 LEA R6, R5, R4, 0x18 ;  /* 0x0000000405063211 */ /* 0x002fe200078ec0ff */
[----:B------:R-:W-:-:S03]  /*e0e0*/  IMAD.WIDE.U32 R4, R12, -0x33333333, RZ ;  /* 0xcccccccd0c047825 */ /* 0x000fc600078e00ff */
[----:B------:R1:W-:Y:S01]  /*e0f0*/  @P3 SYNCS.ARRIVE.TRANS64.A1T0 RZ, [R6+URZ+0xe8], RZ ;  /* 0x0000e8ff06ff39a7 */ /* 0x0003e2000810003f */
[----:B------:R-:W-:Y:S01]  /*e100*/  ISETP.GE.U32.AND P3, PT, R3, 0xa, PT ;  /* 0x0000000a0300780c */ /* 0x000fe20003f66070 */
[----:B------:R-:W-:Y:S01]  /*e110*/  IMAD.MOV.U32 R4, RZ, RZ, -0x1 ;  /* 0xffffffffff047424 */ /* 0x000fe200078e00ff */
[----:B------:R-:W-:Y:S02]  /*e120*/  SHF.R.U32.HI R7, RZ, 0x3, R5 ;  /* 0x00000003ff077819 */ /* 0x000fe40000011605 */
[----:B------:R-:W-:Y:S02]  /*e130*/  SEL R5, RZ, 0x1, !P1 ;  /* 0x00000001ff057807 */ /* 0x000fe40004800000 */
[----:B------:R-:W-:Y:S01]  /*e140*/  ISETP.GE.U32.AND P1, PT, R16, UR4, PT ;  /* 0x0000000410007c0c */ /* 0x000fe2000bf26070 */
[----:B------:R-:W-:Y:S01]  /*e150*/  IMAD R12, R7, -0xa, R12 ;  /* 0xfffffff6070c7824 */ /* 0x000fe200078e020c */
[----:B------:R-:W-:Y:S02]  /*e160*/  LOP3.LUT R0, R0, R5, RZ, 0x3c, !PT ;  /* 0x0000000500007212 */ /* 0x000fe400078e3cff */
[----:B------:R-:W-:-:S02]  /*e170*/  ISETP.GE.U32.AND.EX P1, PT, R17, UR5, PT, P1 ;  /* 0x0000000511007c0c */ /* 0x000fc4000bf26110 */
[----:B------:R-:W-:Y:S02]  /*e180*/  MOV R5, 0xffffffff ;  /* 0xffffffff00057802 */ /* 0x000fe40000000f00 */
[--C-:B------:R-:W-:Y:S02]  /*e190*/  @P3 LOP3.LUT R0, R0, 0x1, R7.reuse, 0x78, !PT ;  /* 0x0000000100003812 */ /* 0x100fe400078e7807 */
[----:B-1----:R-:W-:Y:S02]  /*e1a0*/  MOV R6, 0xffffffff ;  /* 0xffffffff00067802 */ /* 0x002fe40000000f00 */
[----:B------:R-:W-:-:S05]  /*e1b0*/  PRMT R7, RZ, 0x7610, R7 ;  /* 0x00007610ff077816 */ /* 0x000fca0000000007 */
[----:B------:R-:W-:Y:S05]  /*e1c0*/  @P1 BRA `(.L_x_347) ;  /* 0x0000000400501947 */ /* 0x000fea0003800000 */
[----:B------:R-:W-:Y:S01]  /*e1d0*/  ULDC.64 UR4, c[0x0][0x8d0] ;  /* 0x0002340000047ab9 */ /* 0x000fe20000000a00 */
[----:B------:R-:W1:Y:S01]  /*e1e0*/  S2R R15, SR_CTAID.X ;  /* 0x00000000000f7919 */ /* 0x000e620000002500 */
[----:B------:R-:W-:Y:S01]  /*e1f0*/  ISETP.NE.U32.AND P1, PT, RZ, UR4, PT ;  /* 0x00000004ff007c0c */ /* 0x000fe2000bf25070 */
[----:B------:R-:W-:Y:S01]  /*e200*/  ULDC UR7, c[0x0][0x8d8] ;  /* 0x0002360000077ab9 */ /* 0x000fe20000000800 */
[----:B------:R-:W-:Y:S01]  /*e210*/  MOV R4, R16 ;  /* 0x0000001000047202 */ /* 0x000fe20000000f00 */
[----:B------:R-:W2:Y:S01]  /*e220*/  S2R R14, SR_CTAID.Y ;  /* 0x00000000000e7919 */ /* 0x000ea20000002600 */
[----:B------:R-:W-:Y:S02]  /*e230*/  ISETP.NE.AND.EX P1, PT, RZ, UR5, PT, P1 ;  /* 0x00000005ff007c0c */ /* 0x000fe4000bf25310 */
[----:B------:R-:W-:-:S11]  /*e240*/  MOV R5, R17 ;  /* 0x0000001100057202 */ /* 0x000fd60000000f00 */
[----:B------:R-:W-:Y:S05]  /*e250*/  @!P1 BRA `(.L_x_348) ;  /* 0x0000000000289947 */ /* 0x000fea0003800000 */
[----:B------:R-:W-:Y:S02]  /*e260*/  ULDC UR6, c[0x0][0x8dc] ;  /* 0x0002370000067ab9 */ /* 0x000fe40000000800 */
[----:B------:R-:W-:-:S05]  /*e270*/  IADD3 R9, P1, R16, UR6, RZ ;  /* 0x0000000610097c10 */ /* 0x000fca000ff3e0ff */
[----:B------:R-:W-:-:S04]  /*e280*/  IMAD.X R21, RZ, RZ, R17, P1 ;  /* 0x000000ffff157224 */ /* 0x000fc800008e0611 */
[----:B------:R-:W-:-:S04]  /*e290*/  IMAD.WIDE.U32 R6, R21, UR4, RZ ;  /* 0x0000000415067c25 */ /* 0x000fc8000f8e00ff */
[----:B------:R-:W-:-:S04]  /*e2a0*/  IMAD.WIDE.U32 R6, P1, R9, UR5, R6 ;  /* 0x0000000509067c25 */ /* 0x000fc8000f820006 */
[----:B------:R-:W-:Y:S01]  /*e2b0*/  IMAD.WIDE.U32 R8, R9, UR4, RZ ;  /* 0x0000000409087c25 */ /* 0x000fe2000f8e00ff */
[----:B------:R-:W-:Y:S02]  /*e2c0*/  IADD3.X R5, RZ, RZ, RZ, P1, !PT ;  /* 0x000000ffff057210 */ /* 0x000fe40000ffe4ff */
[----:B------:R-:W-:Y:S02]  /*e2d0*/  MOV R4, R7 ;  /* 0x0000000700047202 */ /* 0x000fe40000000f00 */
[----:B------:R-:W-:-:S05]  /*e2e0*/  IADD3 RZ, P1, R9, R6, RZ ;  /* 0x0000000609ff7210 */ /* 0x000fca0007f3e0ff */
[----:B------:R-:W-:-:S08]  /*e2f0*/  IMAD.WIDE.U32.X R4, R21, UR5, R4, P1 ;  /* 0x0000000515047c25 */ /* 0x000fd000088e0404 */
.L_x_348:
[--C-:B------:R-:W-:Y:S01]  /*e300*/  SHF.R.U64 R8, R4, UR7, R5.reuse ;  /* 0x0000000704087c19 */ /* 0x100fe20008001205 */
[----:B------:R-:W-:Y:S01]  /*e310*/  ULDC.64 UR4, c[0x0][0x8c8] ;  /* 0x0002320000047ab9 */ /* 0x000fe20000000a00 */
[----:B------:R-:W-:Y:S01]  /*e320*/  SHF.R.U32.HI R4, RZ, UR7, R5 ;  /* 0x00000007ff047c19 */ /* 0x000fe20008011605 */
[----:B------:R-:W3:Y:S01]  /*e330*/  LDC R24, c[0x0][0x144] ;  /* 0x00005100ff187b82 */ /* 0x000ee20000000800 */
[----:B------:R-:W-:Y:S01]  /*e340*/  IADD3 R7, P1, RZ, -R8, RZ ;  /* 0x80000008ff077210 */ /* 0x000fe20007f3e0ff */
[----:B------:R-:W-:Y:S01]  /*e350*/  ULDC.64 UR8, c[0x0][0x8e8] ;  /* 0x00023a0000087ab9 */ /* 0x000fe20000000a00 */
[----:B-1----:R-:W-:Y:S01]  /*e360*/  I2FP.F32.U32 R9, R15 ;  /* 0x0000000f00097245 */ /* 0x002fe20000201000 */
[----:B------:R-:W-:Y:S01]  /*e370*/  ULDC UR6, c[0x0][0x8b0] ;  /* 0x00022c0000067ab9 */ /* 0x000fe20000000800 */
[----:B------:R-:W-:Y:S02]  /*e380*/  IADD3.X R4, RZ, ~R4, RZ, P1, !PT ;  /* 0x80000004ff047210 */ /* 0x000fe40000ffe4ff */
[----:B------:R-:W-:Y:S01]  /*e390*/  ISETP.NE.U32.AND P1, PT, RZ, UR8, PT ;  /* 0x00000008ff007c0c */ /* 0x000fe2000bf25070 */
[----:B------:R-:W1:Y:S02]  /*e3a0*/  LDC R21, c[0x0][0x148] ;  /* 0x00005200ff157b82 */ /* 0x000e640000000800 */
[----:B------:R-:W-:Y:S01]  /*e3b0*/  IMAD R6, R4, UR4, RZ ;  /* 0x0000000404067c24 */ /* 0x000fe2000f8e02ff */
[----:B------:R-:W-:Y:S01]  /*e3c0*/  ISETP.NE.AND.EX P1, PT, RZ, UR9, PT, P1 ;  /* 0x00000009ff007c0c */ /* 0x000fe2000bf25310 */
[----:B------:R-:W-:Y:S01]  /*e3d0*/  IMAD.WIDE.U32 R4, R7, UR4, R16 ;  /* 0x0000000407047c25 */ /* 0x000fe2000f8e0010 */
[----:B------:R-:W-:-:S03]  /*e3e0*/  ULDC UR4, c[0x0][0x150] ;  /* 0x0000540000047ab9 */ /* 0x000fc60000000800 */
[----:B------:R-:W-:Y:S02]  /*e3f0*/  IMAD R7, R7, UR5, R6 ;  /* 0x0000000507077c24 */ /* 0x000fe4000f8e0206 */
[----:B------:R-:W-:Y:S01]  /*e400*/  FMUL R6, R9, UR4 ;  /* 0x0000000409067c20 */ /* 0x000fe20008400000 */
[----:B------:R-:W-:Y:S01]  /*e410*/  ULDC UR4, c[0x0][0x8c0] ;  /* 0x0002300000047ab9 */ /* 0x000fe20000000800 */
[----:B------:R-:W-:Y:S01]  /*e420*/  ULDC UR5, c[0x0][0x154] ;  /* 0x0000550000057ab9 */ /* 0x000fe20000000800 */
[----:B------:R-:W-:-:S03]  /*e430*/  IMAD.IADD R5, R5, 0x1, R7 ;  /* 0x0000000105057824 */ /* 0x000fc600078e0207 */
[----:B------:R-:W4:Y:S02]  /*e440*/  F2I.U32.TRUNC.NTZ R6, R6 ;  /* 0x0000000600067305 */ /* 0x000f24000020f000 */
[----:B------:R-:W-:Y:S02]  /*e450*/  SHF.R.U64 R9, R4, UR4, R5 ;  /* 0x0000000404097c19 */ /* 0x000fe40008001205 */
[----:B--2---:R-:W-:-:S05]  /*e460*/  I2FP.F32.U32 R4, R14 ;  /* 0x0000000e00047245 */ /* 0x004fca0000201000 */
[----:B------:R-:W-:Y:S01]  /*e470*/  FMUL R22, R4, UR5 ;  /* 0x0000000504167c20 */ /* 0x000fe20008400000 */
[----:B------:R-:W-:Y:S01]  /*e480*/  SHF.R.U32.HI R4, RZ, UR4, R5 ;  /* 0x00000004ff047c19 */ /* 0x000fe20008011605 */
[----:B------:R-:W-:-:S03]  /*e490*/  ULDC UR4, c[0x0][0x900] ;  /* 0x0002400000047ab9 */ /* 0x000fc60000000800 */
[--C-:B------:R-:W-:Y:S01]  /*e4a0*/  SHF.R.U64 R20, R9, UR6, R4.reuse ;  /* 0x0000000609147c19 */ /* 0x100fe20008001204 */
[----:B------:R-:W2:Y:S01]  /*e4b0*/  F2I.U32.TRUNC.NTZ R22, R22 ;  /* 0x0000001600167305 */ /* 0x000ea2000020f000 */
[----:B------:R-:W-:Y:S02]  /*e4c0*/  SHF.R.U32.HI R5, RZ, UR6, R4 ;  /* 0x00000006ff057c19 */ /* 0x000fe40008011604 */
[----:B----4-:R-:W-:Y:S02]  /*e4d0*/  IADD3 R6, -R6, RZ, RZ ;  /* 0x000000ff06067210 */ /* 0x010fe40007ffe1ff */
[--C-:B------:R-:W-:Y:S02]  /*e4e0*/  SHF.R.U64 R18, R20, UR4, R5.reuse ;  /* 0x0000000414127c19 */ /* 0x100fe40008001205 */
[----:B------:R-:W-:Y:S01]  /*e4f0*/  SHF.R.U32.HI R23, RZ, UR4, R5 ;  /* 0x00000004ff177c19 */ /* 0x000fe20008011605 */
[----:B---3--:R-:W-:Y:S01]  /*e500*/  IMAD R15, R24, R6, R15 ;  /* 0x00000006180f7224 */ /* 0x008fe200078e020f */
[----:B------:R-:W-:-:S02]  /*e510*/  MOV R4, R18 ;  /* 0x0000001200047202 */ /* 0x000fc40000000f00 */
[----:B------:R-:W-:Y:S01]  /*e520*/  MOV R5, R23 ;  /* 0x0000001700057202 */ /* 0x000fe20000000f00 */
[----:B------:R-:W-:Y:S06]  /*e530*/  @!P1 BRA `(.L_x_349) ;  /* 0x0000000000289947 */ /* 0x000fec0003800000 */
[----:B------:R-:W-:Y:S02]  /*e540*/  ULDC UR4, c[0x0][0x8f4] ;  /* 0x00023d0000047ab9 */ /* 0x000fe40000000800 */
[----:B------:R-:W-:-:S05]  /*e550*/  IADD3 R5, P1, R18, UR4, RZ ;  /* 0x0000000412057c10 */ /* 0x000fca000ff3e0ff */
[----:B------:R-:W-:-:S04]  /*e560*/  IMAD.X R23, RZ, RZ, R23, P1 ;  /* 0x000000ffff177224 */ /* 0x000fc800008e0617 */
[----:B------:R-:W-:-:S04]  /*e570*/  IMAD.WIDE.U32 R6, R23, UR8, RZ ;  /* 0x0000000817067c25 */ /* 0x000fc8000f8e00ff */
[----:B------:R-:W-:-:S04]  /*e580*/  IMAD.WIDE.U32 R6, P1, R5, UR9, R6 ;  /* 0x0000000905067c25 */ /* 0x000fc8000f820006 */
[----:B------:R-:W-:Y:S01]  /*e590*/  IMAD.WIDE.U32 R4, R5, UR8, RZ ;  /* 0x0000000805047c25 */ /* 0x000fe2000f8e00ff */
[----:B------:R-:W-:-:S04]  /*e5a0*/  MOV R4, R7 ;  /* 0x0000000700047202 */ /* 0x000fc80000000f00 */
[----:B------:R-:W-:Y:S02]  /*e5b0*/  IADD3 RZ, P3, R5, R6, RZ ;  /* 0x0000000605ff7210 */ /* 0x000fe40007f7e0ff */
[----:B------:R-:W-:-:S03]  /*e5c0*/  IADD3.X R5, RZ, RZ, RZ, P1, !PT ;  /* 0x000000ffff057210 */ /* 0x000fc60000ffe4ff */
[----:B------:R-:W-:-:S08]  /*e5d0*/  IMAD.WIDE.U32.X R4, R23, UR9, R4, P3 ;  /* 0x0000000917047c25 */ /* 0x000fd000098e0404 */
.L_x_349:
[----:B------:R-:W-:Y:S01]  /*e5e0*/  ISETP.NE.AND P1, PT, R2, 0x1, PT ;  /* 0x000000010200780c */ /* 0x000fe20003f25270 */
[----:B------:R-:W-:Y:S01]  /*e5f0*/  ULDC UR4, c[0x0][0x8f0] ;  /* 0x00023c0000047ab9 */ /* 0x000fe20000000800 */
[----:B--2---:R-:W-:Y:S01]  /*e600*/  IADD3 R22, -R22, RZ, RZ ;  /* 0x000000ff16167210 */ /* 0x004fe20007ffe1ff */
[----:B------:R-:W-:Y:S01]  /*e610*/  ULDC UR5, c[0x0][0x8b8] ;  /* 0x00022e0000057ab9 */ /* 0x000fe20000000800 */
[----:B------:R-:W-:Y:S01]  /*e620*/  SHF.R.U64 R5, R4, UR4, R5 ;  /* 0x0000000404057c19 */ /* 0x000fe20008001205 */
[----:B------:R-:W-:Y:S01]  /*e630*/  ULDC UR4, c[0x0][0x8e0] ;  /* 0x0002380000047ab9 */ /* 0x000fe20000000800 */
[----:B------:R-:W-:Y:S02]  /*e640*/  LOP3.LUT R20, R20, UR16, RZ, 0xc0, !PT ;  /* 0x0000001014147c12 */ /* 0x000fe4000f8ec0ff */
[----:B------:R-:W-:Y:S01]  /*e650*/  LOP3.LUT R9, R9, UR15, RZ, 0xc0, !PT ;  /* 0x0000000f09097c12 */ /* 0x000fe2000f8ec0ff */
[----:B------:R-:W-:Y:S01]  /*e660*/  IMAD.MOV R7, RZ, RZ, -R5 ;  /* 0x000000ffff077224 */ /* 0x000fe200078e0a05 */
[----:B------:R-:W-:Y:S01]  /*e670*/  MOV R6, R8 ;  /* 0x0000000800067202 */ /* 0x000fe20000000f00 */
[----:B------:R-:W-:-:S02]  /*e680*/  IMAD R20, R5, UR17, R20 ;  /* 0x0000001105147c24 */ /* 0x000fc4000f8e0214 */
[----:B-1----:R-:W-:Y:S02]  /*e690*/  @P1 IMAD R15, R21, R22, R14 ;  /* 0x00000016150f1224 */ /* 0x002fe400078e020e */
[----:B------:R-:W-:Y:S01]  /*e6a0*/  IMAD R18, R7, UR4, R18 ;  /* 0x0000000407127c24 */ /* 0x000fe2000f8e0212 */
[----:B------:R-:W-:Y:S01]  /*e6b0*/  ULDC UR4, c[0x0][0x8a8] ;  /* 0x00022a0000047ab9 */ /* 0x000fe20000000800 */
[----:B------:R-:W-:Y:S01]  /*e6c0*/  IMAD R15, R20, UR5, R15 ;  /* 0x00000005140f7c24 */ /* 0x000fe2000f8e020f */
[----:B------:R-:W-:Y:S01]  /*e6d0*/  MOV R7, 0x1 ;  /* 0x0000000100077802 */ /* 0x000fe20000000f00 */
[----:B------:R-:W-:-:S05]  /*e6e0*/  IMAD R18, R18, UR4, R9 ;  /* 0x0000000412127c24 */ /* 0x000fca000f8e0209 */
[----:B------:R-:W-:Y:S02]  /*e6f0*/  SEL R4, R18, R15, !P1 ;  /* 0x0000000f12047207 */ /* 0x000fe40004800000 */
[----:B------:R-:W-:-:S07]  /*e700*/  SEL R5, R15, R18, !P1 ;  /* 0x000000120f057207 */ /* 0x000fce0004800000 */
.L_x_347:
[----:B------:R-:W-:Y:S05]  /*e710*/  BSYNC B1 ;  /* 0x0000000000017941 */ /* 0x000fea0003800000 */
.L_x_346:
[----:B------:R-:W-:-:S13]  /*e720*/  LOP3.LUT P1, RZ, R7, 0xff, RZ, 0xc0, !PT ;  /* 0x000000ff07ff7812 */ /* 0x000fda000782c0ff */
[----:B------:R-:W-:Y:S05]  /*e730*/  @P1 BRA `(.L_x_350) ;  /* 0xfffffff400481947 */ /* 0x000fea000383ffff */
[----:B------:R-:W-:Y:S05]  /*e740*/  BSYNC B0 ;  /* 0x0000000000007941 */ /* 0x000fea0003800000 */
.L_x_338:
[----:B------:R-:W-:-:S03]  /*e750*/  UMOV UR4, 0xffffffff ;  /* 0xffffffff00047882 */ /* 0x000fc60000000000 */
[----:B------:R-:W-:Y:S05]  /*e760*/  BRA.DIV UR4, `(.L_x_351) ;  /* 0x0000000a04f87947 */ /* 0x000fea000b800000 */
[----:B------:R-:W-:-:S13]  /*e770*/  ELECT P6, URZ, PT ;  /* 0x00000000003f782f */ /* 0x000fda00038c0000 */
.L_x_382:
[----:B------:R-:W-:Y:S04]  /*e780*/  BSSY B0, `(.L_x_352) ;  /* 0x0000061000007945 */ /* 0x000fe80003800000 */
[----:B------:R-:W-:Y:S05]  /*e790*/  @!P6 BRA `(.L_x_353) ;  /* 0x00000004007ce947 */ /* 0x000fea0003800000 */
[----:B------:R-:W-:-:S04]  /*e7a0*/  LOP3.LUT R19, R19, 0x2, RZ, 0xfc, !PT ;  /* 0x0000000213137812 */ /* 0x000fc800078efcff */
[----:B------:R-:W-:-:S13]  /*e7b0*/  ISETP.NE.AND P0, PT, R19, 0x3, PT ;  /* 0x000000031300780c */ /* 0x000fda0003f05270 */
[----:B------:R-:W-:Y:S05]  /*e7c0*/  @!P0 BRA `(.L_x_354) ;  /* 0x0000000000048947 */ /* 0x000fea0003800000 */
[----:B------:R-:W-:Y:S01]  /*e7d0*/  BPT.TRAP 0x1 ;  /* 0x000000040000795c */ /* 0x000fe20000300000 */
.L_x_354:
[----:B------:R-:W1:Y:S01]  /*e7e0*/  S2R R3, SR_CgaCtaId ;  /* 0x0000000000037919 */ /* 0x000e620000008800 */
[----:B------:R-:W-:-:S04]  /*e7f0*/  MOV R2, 0x400 ;  /* 0x0000040000027802 */ /* 0x000fc80000000f00 */
[----:B-1----:R-:W-:Y:S02]  /*e800*/  LEA R3, R3, R2, 0x18 ;  /* 0x0000000203037211 */ /* 0x002fe400078ec0ff */
[----:B------:R-:W-:Y:S02]  /*e810*/  SHF.L.U32 R2, R0, 0x1f, RZ ;  /* 0x0000001f00027819 */ /* 0x000fe400000006ff */
[----:B------:R-:W-:-:S05]  /*e820*/  IADD3 R3, R3, 0x50, RZ ;  /* 0x0000005003037810 */ /* 0x000fca0007ffe0ff */
[C---:B------:R-:W-:Y:S01]  /*e830*/  IMAD R7, R12.reuse, 0x8, R3 ;  /* 0x000000080c077824 */ /* 0x040fe200078e0203 */
[----:B------:R-:W-:-:S03]  /*e840*/  IADD3 R12, R12, 0x1, RZ ;  /* 0x000000010c0c7810 */ /* 0x000fc60007ffe0ff */
[----:B------:R-:W1:Y:S01]  /*e850*/  SYNCS.PHASECHK.TRANS64.TRYWAIT P0, [R7+URZ], R2 ;  /* 0x00000002070075a7 */ /* 0x000e62000800017f */
[----:B------:R-:W-:-:S04]  /*e860*/  ISETP.NE.AND P1, PT, R12, 0xa, PT ;  /* 0x0000000a0c00780c */ /* 0x000fc80003f25270 */
[----:B------:R-:W-:Y:S02]  /*e870*/  SEL R5, RZ, 0x1, P1 ;  /* 0x00000001ff057807 */ /* 0x000fe40000800000 */
[----:B------:R-:W-:Y:S02]  /*e880*/  SEL R12, R12, RZ, P1 ;  /* 0x000000ff0c0c7207 */ /* 0x000fe40000800000 */
[----:B------:R-:W-:Y:S02]  /*e890*/  LOP3.LUT R5, R0, R5, RZ, 0x3c, !PT ;  /* 0x0000000500057212 */ /* 0x000fe400078e3cff */
[----:B------:R-:W-:Y:S02]  /*e8a0*/  LEA R9, R12, R3, 0x3 ;  /* 0x000000030c097211 */ /* 0x000fe400078e18ff */
[----:B------:R-:W-:Y:S01]  /*e8b0*/  SHF.L.U32 R4, R5, 0x1f, RZ ;  /* 0x0000001f05047819 */ /* 0x000fe200000006ff */
[----:B-1----:R-:W-:Y:S06]  /*e8c0*/  @!P0 BRA `(.L_x_355) ;  /* 0x0000000800c08947 */ /* 0x002fec0003800000 */
.L_x_383:
[----:B------:R-:W2:Y:S01]  /*e8d0*/  SYNCS.PHASECHK.TRANS64.TRYWAIT P0, [R9+URZ], R4 ;  /* 0x00000004090075a7 */ /* 0x000ea2000800017f */
[----:B------:R-:W-:-:S04]  /*e8e0*/  IADD3 R0, R12, 0x1, RZ ;  /* 0x000000010c007810 */ /* 0x000fc80007ffe0ff */
[----:B------:R-:W-:-:S04]  /*e8f0*/  ISETP.NE.AND P1, PT, R0, 0xa, PT ;  /* 0x0000000a0000780c */ /* 0x000fc80003f25270 */
[----:B-1----:R-:W-:Y:S02]  /*e900*/  SEL R2, RZ, 0x1, P1 ;  /* 0x00000001ff027807 */ /* 0x002fe40000800000 */
[----:B------:R-:W-:Y:S02]  /*e910*/  SEL R0, R0, RZ, P1 ;  /* 0x000000ff00007207 */ /* 0x000fe40000800000 */
[----:B------:R-:W-:-:S03]  /*e920*/  LOP3.LUT R7, R5, R2, RZ, 0x3c, !PT ;  /* 0x0000000205077212 */ /* 0x000fc600078e3cff */
[----:B------:R-:W-:Y:S01]  /*e930*/  IMAD R6, R0, 0x8, R3 ;  /* 0x0000000800067824 */ /* 0x000fe200078e0203 */
[----:B------:R-:W-:Y:S01]  /*e940*/  SHF.L.U32 R5, R7, 0x1f, RZ ;  /* 0x0000001f07057819 */ /* 0x000fe200000006ff */
[----:B--2---:R-:W-:Y:S06]  /*e950*/  @!P0 BRA `(.L_x_356) ;  /* 0x0000000800b08947 */ /* 0x004fec0003800000 */
.L_x_384:
[----:B------:R-:W2:Y:S01]  /*e960*/  SYNCS.PHASECHK.TRANS64.TRYWAIT P0, [R6+URZ], R5 ;  /* 0x00000005060075a7 */ /* 0x000ea2000800017f */
[----:B------:R-:W-:-:S04]  /*e970*/  IADD3 R0, R0, 0x1, RZ ;  /* 0x0000000100007810 */ /* 0x000fc80007ffe0ff */
[----:B------:R-:W-:-:S04]  /*e980*/  ISETP.NE.AND P1, PT, R0, 0xa, PT ;  /* 0x0000000a0000780c */ /* 0x000fc80003f25270 */
[----:B------:R-:W-:Y:S02]  /*e990*/  SEL R2, RZ, 0x1, P1 ;  /* 0x00000001ff027807 */ /* 0x000fe40000800000 */
[----:B------:R-:W-:Y:S02]  /*e9a0*/  SEL R0, R0, RZ, P1 ;  /* 0x000000ff00007207 */ /* 0x000fe40000800000 */
[----:B------:R-:W-:Y:S02]  /*e9b0*/  LOP3.LUT R7, R7, R2, RZ, 0x3c, !PT ;  /* 0x0000000207077212 */ /* 0x000fe400078e3cff */
[----:B-1----:R-:W-:Y:S02]  /*e9c0*/  LEA R9, R0, R3, 0x3 ;  /* 0x0000000300097211 */ /* 0x002fe400078e18ff */
[----:B------:R-:W-:Y:S01]  /*e9d0*/  SHF.L.U32 R4, R7, 0x1f, RZ ;  /* 0x0000001f07047819 */ /* 0x000fe200000006ff */
[----:B--2---:R-:W-:Y:S06]  /*e9e0*/  @!P0 BRA `(.L_x_357) ;  /* 0x0000000800a08947 */ /* 0x004fec0003800000 */
.L_x_385:
[----:B------:R-:W2:Y:S01]  /*e9f0*/  SYNCS.PHASECHK.TRANS64.TRYWAIT P0, [R9+URZ], R4 ;  /* 0x00000004090075a7 */ /* 0x000ea2000800017f */
[----:B------:R-:W-:-:S04]  /*ea00*/  IADD3 R0, R0, 0x1, RZ ;  /* 0x0000000100007810 */ /* 0x000fc80007ffe0ff */
[----:B------:R-:W-:-:S04]  /*ea10*/  ISETP.NE.AND P1, PT, R0, 0xa, PT ;  /* 0x0000000a0000780c */ /* 0x000fc80003f25270 */
[----:B------:R-:W-:Y:S02]  /*ea20*/  SEL R2, RZ, 0x1, P1 ;  /* 0x00000001ff027807 */ /* 0x000fe40000800000 */
[----:B------:R-:W-:Y:S02]  /*ea30*/  SEL R0, R0, RZ, P1 ;  /* 0x000000ff00007207 */ /* 0x000fe40000800000 */
[----:B------:R-:W-:-:S03]  /*ea40*/  LOP3.LUT R7, R7, R2, RZ, 0x3c, !PT ;  /* 0x0000000207077212 */ /* 0x000fc600078e3cff */
[----:B-1----:R-:W-:Y:S01]  /*ea50*/  IMAD R6, R0, 0x8, R3 ;  /* 0x0000000800067824 */ /* 0x002fe200078e0203 */
[----:B------:R-:W-:Y:S01]  /*ea60*/  SHF.L.U32 R5, R7, 0x1f, RZ ;  /* 0x0000001f07057819 */ /* 0x000fe200000006ff */
[----:B--2---:R-:W-:Y:S06]  /*ea70*/  @!P0 BRA `(.L_x_358) ;  /* 0x0000000800908947 */ /* 0x004fec0003800000 */
.L_x_386:
        /* <DEDUP_REMOVED lines=9> */
.L_x_387:
        /* <DEDUP_REMOVED lines=9> */
.L_x_388:
        /* <DEDUP_REMOVED lines=9> */
.L_x_389:
        /* <DEDUP_REMOVED lines=9> */
.L_x_390:
[----:B------:R-:W2:Y:S01]  /*ecc0*/  SYNCS.PHASECHK.TRANS64.TRYWAIT P0, [R6+URZ], R5 ;  /* 0x00000005060075a7 */ /* 0x000ea2000800017f */
[----:B------:R-:W-:-:S04]  /*ecd0*/  IADD3 R0, R0, 0x1, RZ ;  /* 0x0000000100007810 */ /* 0x000fc80007ffe0ff */
[----:B------:R-:W-:-:S04]  /*ece0*/  ISETP.NE.AND P1, PT, R0, 0xa, PT ;  /* 0x0000000a0000780c */ /* 0x000fc80003f25270 */
[----:B------:R-:W-:Y:S02]  /*ecf0*/  SEL R2, RZ, 0x1, P1 ;  /* 0x00000001ff027807 */ /* 0x000fe40000800000 */
[----:B------:R-:W-:Y:S02]  /*ed00*/  SEL R0, R0, RZ, P1 ;  /* 0x000000ff00007207 */ /* 0x000fe40000800000 */
[----:B------:R-:W-:Y:S01]  /*ed10*/  LOP3.LUT R2, R7, R2, RZ, 0x3c, !PT ;  /* 0x0000000207027212 */ /* 0x000fe200078e3cff */
[----:B--2---:R-:W-:Y:S06]  /*ed20*/  @!P0 BRA `(.L_x_363) ;  /* 0x0000000800488947 */ /* 0x004fec0003800000 */
.L_x_391:
[----:B------:R-:W-:Y:S02]  /*ed30*/  LEA R3, R0, R3, 0x3 ;  /* 0x0000000300037211 */ /* 0x000fe400078e18ff */
[----:B------:R-:W-:-:S07]  /*ed40*/  SHF.L.U32 R0, R2, 0x1f, RZ ;  /* 0x0000001f02007819 */ /* 0x000fce00000006ff */
.L_x_364:
[----:B---3--:R3:W4:Y:S02]  /*ed50*/  SYNCS.PHASECHK.TRANS64.TRYWAIT P0, [R3+URZ], R0 ;  /* 0x00000000030075a7 */ /* 0x008724000800017f */
[----:B----4-:R-:W-:Y:S05]  /*ed60*/  @!P0 NANOSLEEP.SYNCS 0x989680 ;  /* 0x009896800000895d */ /* 0x010fea0003900000 */
[----:B------:R-:W4:Y:S02]  /*ed70*/  @!P0 SYNCS.PHASECHK.TRANS64 P0, [R3+URZ], R0 ;  /* 0x00000000030085a7 */ /* 0x000f24000800007f */
[----:B----4-:R-:W-:Y:S05]  /*ed80*/  @!P0 BRA `(.L_x_364) ;  /* 0xfffffffc00f08947 */ /* 0x010fea000383ffff */
.L_x_353:
[----:B------:R-:W-:Y:S05]  /*ed90*/  BSYNC B0 ;  /* 0x0000000000007941 */ /* 0x000fea0003800000 */
.L_x_352:
[----:B------:R-:W-:Y:S05]  /*eda0*/  EXIT ;  /* 0x000000000000794d */ /* 0x000fea0003800000 */
.L_x_21:
[----:B---3--:R-:W-:-:S04]  /*edb0*/  MOV R5, UR5 ;  /* 0x0000000500057c02 */ /* 0x008fc80008000f00 */
[----:B------:R3:W4:Y:S03]  /*edc0*/  SYNCS.PHASECHK.TRANS64.TRYWAIT P0, [R5+URZ], R0 ;  /* 0x00000000050075a7 */ /* 0x000726000800017f */
[----:B----4-:R-:W-:Y:S05]  /*edd0*/  @!P0 NANOSLEEP.SYNCS 0x989680 ;  /* 0x009896800000895d */ /* 0x010fea0003900000 */
[----:B------:R-:W4:Y:S02]  /*ede0*/  @!P0 SYNCS.PHASECHK.TRANS64 P0, [R5+URZ], R0 ;  /* 0x00000000050085a7 */ /* 0x000f24000800007f */
[----:B----4-:R-:W-:Y:S05]  /*edf0*/  @!P0 BRA `(.L_x_21) ;  /* 0xfffffffc00ec8947 */ /* 0x010fea000383ffff */
[----:B------:R-:W-:Y:S05]  /*ee00*/  BRA `(.L_x_20) ;  /* 0xffffff2c002c7947 */ /* 0x000fea000383ffff */
.L_x_27:
[----:B---3--:R-:W-:-:S04]  /*ee10*/  IMAD.U32 R5, RZ, RZ, UR8 ;  /* 0x00000008ff057e24 */ /* 0x008fc8000f8e00ff */
[----:B------:R3:W4:Y:S03]  /*ee20*/  SYNCS.PHASECHK.TRANS64.TRYWAIT P0, [R5+URZ], R4 ;  /* 0x00000004050075a7 */ /* 0x000726000800017f */
[----:B----4-:R-:W-:Y:S05]  /*ee30*/  @!P0 NANOSLEEP.SYNCS 0x989680 ;  /* 0x009896800000895d */ /* 0x010fea0003900000 */
[----:B------:R-:W4:Y:S02]  /*ee40*/  @!P0 SYNCS.PHASECHK.TRANS64 P0, [R5+URZ], R4 ;  /* 0x00000004050085a7 */ /* 0x000f24000800007f */
[----:B----4-:R-:W-:Y:S05]  /*ee50*/  @!P0 BRA `(.L_x_27) ;  /* 0xfffffffc00ec8947 */ /* 0x010fea000383ffff */
[----:B------:R-:W-:Y:S05]  /*ee60*/  BRA `(.L_x_26) ;  /* 0xffffff3400a07947 */ /* 0x000fea000383ffff */
.L_x_51:
[----:B--2---:R2:W3:Y:S02]  /*ee70*/  SYNCS.PHASECHK.TRANS64.TRYWAIT P2, [R13+URZ+0xa0], R0 ;  /* 0x0000a0000d0075a7 */ /* 0x0044e4000804017f */
[----:B---3--:R-:W-:Y:S05]  /*ee80*/  @!P2 NANOSLEEP.SYNCS 0x989680 ;  /* 0x009896800000a95d */ /* 0x008fea0003900000 */
[----:B------:R-:W3:Y:S02]  /*ee90*/  @!P2 SYNCS.PHASECHK.TRANS64 P2, [R13+URZ+0xa0], R0 ;  /* 0x0000a0000d00a5a7 */ /* 0x000ee4000804007f */
[----:B---3--:R-:W-:Y:S05]  /*eea0*/  @!P2 BRA `(.L_x_51) ;  /* 0xfffffffc00f0a947 */ /* 0x008fea000383ffff */
[----:B------:R-:W-:Y:S05]  /*eeb0*/  BRA `(.L_x_365) ;  /* 0xffffff4800dc7947 */ /* 0x000fea000383ffff */
.L_x_110:
[----:B-1----:R1:W2:Y:S02]  /*eec0*/  SYNCS.PHASECHK.TRANS64.TRYWAIT P2, [R14+URZ+0xa0], R3 ;  /* 0x0000a0030e0075a7 */ /* 0x0022a4000804017f */
[----:B--2---:R-:W-:Y:S05]  /*eed0*/  @!P2 NANOSLEEP.SYNCS 0x989680 ;  /* 0x009896800000a95d */ /* 0x004fea0003900000 */
[----:B------:R-:W2:Y:S02]  /*eee0*/  @!P2 SYNCS.PHASECHK.TRANS64 P2, [R14+URZ+0xa0], R3 ;  /* 0x0000a0030e00a5a7 */ /* 0x000ea4000804007f */
[----:B--2---:R-:W-:Y:S05]  /*eef0*/  @!P2 BRA `(.L_x_110) ;  /* 0xfffffffc00f0a947 */ /* 0x004fea000383ffff */
[----:B------:R-:W-:Y:S05]  /*ef00*/  BRA `(.L_x_366) ;  /* 0xffffff6c00387947 */ /* 0x000fea000383ffff */
.L_x_169:
[----:B-1----:R1:W2:Y:S02]  /*ef10*/  SYNCS.PHASECHK.TRANS64.TRYWAIT P2, [R13+URZ+0xa0], R0 ;  /* 0x0000a0000d0075a7 */ /* 0x0022a4000804017f */
[----:B--2---:R-:W-:Y:S05]  /*ef20*/  @!P2 NANOSLEEP.SYNCS 0x989680 ;  /* 0x009896800000a95d */ /* 0x004fea0003900000 */
[----:B------:R-:W2:Y:S02]  /*ef30*/  @!P2 SYNCS.PHASECHK.TRANS64 P2, [R13+URZ+0xa0], R0 ;  /* 0x0000a0000d00a5a7 */ /* 0x000ea4000804007f */
[----:B--2---:R-:W-:Y:S05]  /*ef40*/  @!P2 BRA `(.L_x_169) ;  /* 0xfffffffc00f0a947 */ /* 0x004fea000383ffff */
[----:B------:R-:W-:Y:S05]  /*ef50*/  BRA `(.L_x_367) ;  /* 0xffffff8c001c7947 */ /* 0x000fea000383ffff */
.L_x_228:
[----:B-1----:R1:W2:Y:S02]  /*ef60*/  SYNCS.PHASECHK.TRANS64.TRYWAIT P0, [R3+URZ+0xa0], R0 ;  /* 0x0000a000030075a7 */ /* 0x0022a4000800017f */
[----:B--2---:R-:W-:Y:S05]  /*ef70*/  @!P0 NANOSLEEP.SYNCS 0x989680 ;  /* 0x009896800000895d */ /* 0x004fea0003900000 */
[----:B------:R-:W2:Y:S02]  /*ef80*/  @!P0 SYNCS.PHASECHK.TRANS64 P0, [R3+URZ+0xa0], R0 ;  /* 0x0000a000030085a7 */ /* 0x000ea4000800007f */
[----:B--2---:R-:W-:Y:S05]  /*ef90*/  @!P0 BRA `(.L_x_228) ;  /* 0xfffffffc00f08947 */ /* 0x004fea000383ffff */
[----:B------:R-:W-:Y:S05]  /*efa0*/  BRA `(.L_x_368) ;  /* 0xffffffac00007947 */ /* 0x000fea000383ffff */
.L_x_292:
[----:B-1----:R-:W-:-:S04]  /*efb0*/  MOV R10, UR4 ;  /* 0x00000004000a7c02 */ /* 0x002fc80008000f00 */
[----:B------:R1:W2:Y:S03]  /*efc0*/  SYNCS.PHASECHK.TRANS64.TRYWAIT P0, [R10+URZ+0xe8], R3 ;  /* 0x0000e8030a0075a7 */ /* 0x0002a6000800017f */
[----:B--2---:R-:W-:Y:S05]  /*efd0*/  @!P0 NANOSLEEP.SYNCS 0x989680 ;  /* 0x009896800000895d */ /* 0x004fea0003900000 */
[----:B------:R-:W2:Y:S02]  /*efe0*/  @!P0 SYNCS.PHASECHK.TRANS64 P0, [R10+URZ+0xe8], R3 ;  /* 0x0000e8030a0085a7 */ /* 0x000ea4000800007f */
[----:B--2---:R-:W-:Y:S05]  /*eff0*/  @!P0 BRA `(.L_x_292) ;  /* 0xfffffffc00ec8947 */ /* 0x004fea000383ffff */
[----:B------:R-:W-:Y:S05]  /*f000*/  BRA `(.L_x_291) ;  /* 0xffffffd800207947 */ /* 0x000fea000383ffff */
.L_x_301:
[----:B-1----:R-:W-:-:S04]  /*f010*/  MOV R5, UR5 ;  /* 0x0000000500057c02 */ /* 0x002fc80008000f00 */
[----:B------:R1:W2:Y:S03]  /*f020*/  SYNCS.PHASECHK.TRANS64.TRYWAIT P1, [R5+URZ+0xc0], R4 ;  /* 0x0000c004050075a7 */ /* 0x0002a6000802017f */
[----:B--2---:R-:W-:Y:S05]  /*f030*/  @!P1 NANOSLEEP.SYNCS 0x989680 ;  /* 0x009896800000995d */ /* 0x004fea0003900000 */
[----:B------:R-:W2:Y:S02]  /*f040*/  @!P1 SYNCS.PHASECHK.TRANS64 P1, [R5+URZ+0xc0], R4 ;  /* 0x0000c004050095a7 */ /* 0x000ea4000802007f */
[----:B--2---:R-:W-:Y:S05]  /*f050*/  @!P1 BRA `(.L_x_301) ;  /* 0xfffffffc00ec9947 */ /* 0x004fea000383ffff */
[----:B------:R-:W-:Y:S05]  /*f060*/  BRA `(.L_x_369) ;  /* 0xffffffdc000c7947 */ /* 0x000fea000383ffff */
.L_x_307:
[----:B-12---:R-:W-:-:S04]  /*f070*/  MOV R5, UR5 ;  /* 0x0000000500057c02 */ /* 0x006fc80008000f00 */
[----:B------:R1:W2:Y:S03]  /*f080*/  SYNCS.PHASECHK.TRANS64.TRYWAIT P1, [R5+URZ+0xc8], R4 ;  /* 0x0000c804050075a7 */ /* 0x0002a6000802017f */
[----:B--2---:R-:W-:Y:S05]  /*f090*/  @!P1 NANOSLEEP.SYNCS 0x989680 ;  /* 0x009896800000995d */ /* 0x004fea0003900000 */
[----:B------:R-:W2:Y:S02]  /*f0a0*/  @!P1 SYNCS.PHASECHK.TRANS64 P1, [R5+URZ+0xc8], R4 ;  /* 0x0000c804050095a7 */ /* 0x000ea4000802007f */
[----:B--2---:R-:W-:Y:S05]  /*f0b0*/  @!P1 BRA `(.L_x_307) ;  /* 0xfffffffc00ec9947 */ /* 0x004fea000383ffff */
[----:B------:R-:W-:Y:S05]  /*f0c0*/  BRA `(.L_x_370) ;  /* 0xffffffdc00547947 */ /* 0x000fea000383ffff */
.L_x_313:
[----:B-123--:R-:W-:-:S04]  /*f0d0*/  IMAD.U32 R5, RZ, RZ, UR5 ;  /* 0x00000005ff057e24 */ /* 0x00efc8000f8e00ff */
[----:B------:R1:W2:Y:S03]  /*f0e0*/  SYNCS.PHASECHK.TRANS64.TRYWAIT P1, [R5+URZ+0xd0], R4 ;  /* 0x0000d004050075a7 */ /* 0x0002a6000802017f */
[----:B--2---:R-:W-:Y:S05]  /*f0f0*/  @!P1 NANOSLEEP.SYNCS 0x989680 ;  /* 0x009896800000995d */ /* 0x004fea0003900000 */
[----:B------:R-:W2:Y:S02]  /*f100*/  @!P1 SYNCS.PHASECHK.TRANS64 P1, [R5+URZ+0xd0], R4 ;  /* 0x0000d004050095a7 */ /* 0x000ea4000802007f */
[----:B--2---:R-:W-:Y:S05]  /*f110*/  @!P1 BRA `(.L_x_313) ;  /* 0xfffffffc00ec9947 */ /* 0x004fea000383ffff */
[----:B------:R-:W-:Y:S05]  /*f120*/  BRA `(.L_x_371) ;  /* 0xffffffdc00a87947 */ /* 0x000fea000383ffff */
.L_x_319:
[----:B-1234-:R-:W-:-:S04]  /*f130*/  MOV R5, UR5 ;  /* 0x0000000500057c02 */ /* 0x01efc80008000f00 */
[----:B------:R1:W2:Y:S03]  /*f140*/  SYNCS.PHASECHK.TRANS64.TRYWAIT P1, [R5+URZ+0xd8], R4 ;  /* 0x0000d804050075a7 */ /* 0x0002a6000802017f */
[----:B--2---:R-:W-:Y:S05]  /*f150*/  @!P1 NANOSLEEP.SYNCS 0x989680 ;  /* 0x009896800000995d */ /* 0x004fea0003900000 */
[----:B------:R-:W2:Y:S02]  /*f160*/  @!P1 SYNCS.PHASECHK.TRANS64 P1, [R5+URZ+0xd8], R4 ;  /* 0x0000d804050095a7 */ /* 0x000ea4000802007f */
[----:B--2---:R-:W-:Y:S05]  /*f170*/  @!P1 BRA `(.L_x_319) ;  /* 0xfffffffc00ec9947 */ /* 0x004fea000383ffff */
[----:B------:R-:W-:Y:S05]  /*f180*/  BRA `(.L_x_372) ;  /* 0xffffffdc00f07947 */ /* 0x000fea000383ffff */
.L_x_331:
[----:B-1----:R1:W3:Y:S02]  /*f190*/  SYNCS.PHASECHK.TRANS64.TRYWAIT P0, [R3+URZ+0xc0], R0 ;  /* 0x0000c000030075a7 */ /* 0x0022e4000800017f */
[----:B---3--:R-:W-:Y:S05]  /*f1a0*/  @!P0 NANOSLEEP.SYNCS 0x989680 ;  /* 0x009896800000895d */ /* 0x008fea0003900000 */
[----:B------:R-:W3:Y:S02]  /*f1b0*/  @!P0 SYNCS.PHASECHK.TRANS64 P0, [R3+URZ+0xc0], R0 ;  /* 0x0000c000030085a7 */ /* 0x000ee4000800007f */
[----:B---3--:R-:W-:Y:S05]  /*f1c0*/  @!P0 BRA `(.L_x_331) ;  /* 0xfffffffc00f08947 */ /* 0x008fea000383ffff */
[----:B------:R-:W-:Y:S05]  /*f1d0*/  BRA `(.L_x_373) ;  /* 0xffffffe400f07947 */ /* 0x000fea000383ffff */
.L_x_333:
[----:B---3--:R3:W4:Y:S02]  /*f1e0*/  SYNCS.PHASECHK.TRANS64.TRYWAIT P0, [R3+URZ+0xc8], R0 ;  /* 0x0000c800030075a7 */ /* 0x008724000800017f */
[----:B----4-:R-:W-:Y:S05]  /*f1f0*/  @!P0 NANOSLEEP.SYNCS 0x989680 ;  /* 0x009896800000895d */ /* 0x010fea0003900000 */
[----:B------:R-:W4:Y:S02]  /*f200*/  @!P0 SYNCS.PHASECHK.TRANS64 P0, [R3+URZ+0xc8], R0 ;  /* 0x0000c800030085a7 */ /* 0x000f24000800007f */
[----:B----4-:R-:W-:Y:S05]  /*f210*/  @!P0 BRA `(.L_x_333) ;  /* 0xfffffffc00f08947 */ /* 0x010fea000383ffff */
[----:B------:R-:W-:Y:S05]  /*f220*/  BRA `(.L_x_374) ;  /* 0xffffffe400ec7947 */ /* 0x000fea000383ffff */
.L_x_335:
[----:B----4-:R4:W1:Y:S02]  /*f230*/  SYNCS.PHASECHK.TRANS64.TRYWAIT P0, [R3+URZ+0xd0], R0 ;  /* 0x0000d000030075a7 */ /* 0x010864000800017f */
[----:B-1----:R-:W-:Y:S05]  /*f240*/  @!P0 NANOSLEEP.SYNCS 0x989680 ;  /* 0x009896800000895d */ /* 0x002fea0003900000 */
[----:B------:R-:W1:Y:S02]  /*f250*/  @!P0 SYNCS.PHASECHK.TRANS64 P0, [R3+URZ+0xd0], R0 ;  /* 0x0000d000030085a7 */ /* 0x000e64000800007f */
[----:B-1----:R-:W-:Y:S05]  /*f260*/  @!P0 BRA `(.L_x_335) ;  /* 0xfffffffc00f08947 */ /* 0x002fea000383ffff */
[----:B------:R-:W-:Y:S05]  /*f270*/  BRA `(.L_x_375) ;  /* 0xffffffe400e87947 */ /* 0x000fea000383ffff */
.L_x_339:
[----:B------:R-:W-:Y:S01]  /*f280*/  BSSY B1, `(.L_x_376) ;  /* 0x0000006000017945 */ /* 0x000fe20003800000 */
[----:B------:R-:W-:-:S07]  /*f290*/  MOV R15, 0xffffffff ;  /* 0xffffffff000f7802 */ /* 0x000fce0000000f00 */
[----:B------:R-:W-:Y:S05]  /*f2a0*/  WARPSYNC.COLLECTIVE R15, `(.L_x_377) ;  /* 0x000000000f0c7348 */ /* 0x000fea0003c00000 */
[----:B------:R-:W-:Y:S02]  /*f2b0*/  ELECT P6, UR62, PT ;  /* 0x00000000003e782f */ /* 0x000fe400038c0000 */
[----:B------:R-:W-:Y:S01]  /*f2c0*/  MOV R14, UR62 ;  /* 0x0000003e000e7c02 */ /* 0x000fe20008000f00 */
[----:B------:R-:W-:Y:S10]  /*f2d0*/  ENDCOLLECTIVE ;  /* 0x000000000000791b */ /* 0x000ff40003800000 */
.L_x_377:
[----:B------:R-:W-:Y:S05]  /*f2e0*/  BSYNC B1 ;  /* 0x0000000000017941 */ /* 0x000fea0003800000 */
.L_x_376:
[----:B------:R-:W-:Y:S05]  /*f2f0*/  BRA `(.L_x_378) ;  /* 0xffffffe800647947 */ /* 0x000fea000383ffff */
.L_x_342:
[----:B--2---:R2:W3:Y:S02]  /*f300*/  SYNCS.PHASECHK.TRANS64.TRYWAIT P1, [R21+URZ+0x50], R8 ;  /* 0x00005008150075a7 */ /* 0x0044e4000802017f */
[----:B---3--:R-:W-:Y:S05]  /*f310*/  @!P1 NANOSLEEP.SYNCS 0x989680 ;  /* 0x009896800000995d */ /* 0x008fea0003900000 */
[----:B------:R-:W3:Y:S02]  /*f320*/  @!P1 SYNCS.PHASECHK.TRANS64 P1, [R21+URZ+0x50], R8 ;  /* 0x00005008150095a7 */ /* 0x000ee4000802007f */
[----:B---3--:R-:W-:Y:S05]  /*f330*/  @!P1 BRA `(.L_x_342) ;  /* 0xfffffffc00f09947 */ /* 0x008fea000383ffff */
[----:B------:R-:W-:Y:S05]  /*f340*/  BRA `(.L_x_379) ;  /* 0xffffffe800987947 */ /* 0x000fea000383ffff */
.L_x_351:
[----:B------:R-:W-:Y:S01]  /*f350*/  BSSY B0, `(.L_x_380) ;  /* 0x0000006000007945 */ /* 0x000fe20003800000 */
[----:B------:R-:W-:-:S07]  /*f360*/  MOV R15, 0xffffffff ;  /* 0xffffffff000f7802 */ /* 0x000fce0000000f00 */
[----:B------:R-:W-:Y:S05]  /*f370*/  WARPSYNC.COLLECTIVE R15, `(.L_x_381) ;  /* 0x000000000f0c7348 */ /* 0x000fea0003c00000 */
[----:B------:R-:W-:Y:S02]  /*f380*/  ELECT P6, UR62, PT ;  /* 0x00000000003e782f */ /* 0x000fe400038c0000 */
[----:B------:R-:W-:Y:S01]  /*f390*/  MOV R14, UR62 ;  /* 0x0000003e000e7c02 */ /* 0x000fe20008000f00 */
[----:B------:R-:W-:Y:S10]  /*f3a0*/  ENDCOLLECTIVE ;  /* 0x000000000000791b */ /* 0x000ff40003800000 */
.L_x_381:
[----:B------:R-:W-:Y:S05]  /*f3b0*/  BSYNC B0 ;  /* 0x0000000000007941 */ /* 0x000fea0003800000 */
.L_x_380:
[----:B------:R-:W-:Y:S05]  /*f3c0*/  BRA `(.L_x_382) ;  /* 0xfffffff000ec7947 */ /* 0x000fea000383ffff */
.L_x_355:
[----:B-1----:R1:W2:Y:S02]  /*f3d0*/  SYNCS.PHASECHK.TRANS64.TRYWAIT P0, [R7+URZ], R2 ;  /* 0x00000002070075a7 */ /* 0x0022a4000800017f */
[----:B--2---:R-:W-:Y:S05]  /*f3e0*/  @!P0 NANOSLEEP.SYNCS 0x989680 ;  /* 0x009896800000895d */ /* 0x004fea0003900000 */
[----:B------:R-:W2:Y:S02]  /*f3f0*/  @!P0 SYNCS.PHASECHK.TRANS64 P0, [R7+URZ], R2 ;  /* 0x00000002070085a7 */ /* 0x000ea4000800007f */
[----:B--2---:R-:W-:Y:S05]  /*f400*/  @!P0 BRA `(.L_x_355) ;  /* 0xfffffffc00f08947 */ /* 0x004fea000383ffff */
[----:B------:R-:W-:Y:S05]  /*f410*/  BRA `(.L_x_383) ;  /* 0xfffffff4002c7947 */ /* 0x000fea000383ffff */
.L_x_356:
[----:B-1----:R1:W2:Y:S02]  /*f420*/  SYNCS.PHASECHK.TRANS64.TRYWAIT P0, [R9+URZ], R4 ;  /* 0x00000004090075a7 */ /* 0x0022a4000800017f */
[----:B--2---:R-:W-:Y:S05]  /*f430*/  @!P0 NANOSLEEP.SYNCS 0x989680 ;  /* 0x009896800000895d */ /* 0x004fea0003900000 */
[----:B------:R-:W2:Y:S02]  /*f440*/  @!P0 SYNCS.PHASECHK.TRANS64 P0, [R9+URZ], R4 ;  /* 0x00000004090085a7 */ /* 0x000ea4000800007f */
[----:B--2---:R-:W-:Y:S05]  /*f450*/  @!P0 BRA `(.L_x_356) ;  /* 0xfffffffc00f08947 */ /* 0x004fea000383ffff */
[----:B------:R-:W-:Y:S05]  /*f460*/  BRA `(.L_x_384) ;  /* 0xfffffff4003c7947 */ /* 0x000fea000383ffff */
.L_x_357:
[----:B-1----:R1:W2:Y:S02]  /*f470*/  SYNCS.PHASECHK.TRANS64.TRYWAIT P0, [R6+URZ], R5 ;  /* 0x00000005060075a7 */ /* 0x0022a4000800017f */
[----:B--2---:R-:W-:Y:S05]  /*f480*/  @!P0 NANOSLEEP.SYNCS 0x989680 ;  /* 0x009896800000895d */ /* 0x004fea0003900000 */
[----:B------:R-:W2:Y:S02]  /*f490*/  @!P0 SYNCS.PHASECHK.TRANS64 P0, [R6+URZ], R5 ;  /* 0x00000005060085a7 */ /* 0x000ea4000800007f */
[----:B--2---:R-:W-:Y:S05]  /*f4a0*/  @!P0 BRA `(.L_x_357) ;  /* 0xfffffffc00f08947 */ /* 0x004fea000383ffff */
[----:B------:R-:W-:Y:S05]  /*f4b0*/  BRA `(.L_x_385) ;  /* 0xfffffff4004c7947 */ /* 0x000fea000383ffff */
.L_x_358:
[----:B-1----:R1:W2:Y:S02]  /*f4c0*/  SYNCS.PHASECHK.TRANS64.TRYWAIT P0, [R9+URZ], R4 ;  /* 0x00000004090075a7 */ /* 0x0022a4000800017f */
[----:B--2---:R-:W-:Y:S05]  /*f4d0*/  @!P0 NANOSLEEP.SYNCS 0x989680 ;  /* 0x009896800000895d */ /* 0x004fea0003900000 */
[----:B------:R-:W2:Y:S02]  /*f4e0*/  @!P0 SYNCS.PHASECHK.TRANS64 P0, [R9+URZ], R4 ;  /* 0x00000004090085a7 */ /* 0x000ea4000800007f */
[----:B--2---:R-:W-:Y:S05]  /*f4f0*/  @!P0 BRA `(.L_x_358) ;  /* 0xfffffffc00f08947 */ /* 0x004fea000383ffff */
[----:B------:R-:W-:Y:S05]  /*f500*/  BRA `(.L_x_386) ;  /* 0xfffffff4005c7947 */ /* 0x000fea000383ffff */
.L_x_359:
[----:B-1----:R1:W2:Y:S02]  /*f510*/  SYNCS.PHASECHK.TRANS64.TRYWAIT P0, [R6+URZ], R5 ;  /* 0x00000005060075a7 */ /* 0x0022a4000800017f */
[----:B--2---:R-:W-:Y:S05]  /*f520*/  @!P0 NANOSLEEP.SYNCS 0x989680 ;  /* 0x009896800000895d */ /* 0x004fea0003900000 */
[----:B------:R-:W2:Y:S02]  /*f530*/  @!P0 SYNCS.PHASECHK.TRANS64 P0, [R6+URZ], R5 ;  /* 0x00000005060085a7 */ /* 0x000ea4000800007f */
[----:B--2---:R-:W-:Y:S05]  /*f540*/  @!P0 BRA `(.L_x_359) ;  /* 0xfffffffc00f08947 */ /* 0x004fea000383ffff */
[----:B------:R-:W-:Y:S05]  /*f550*/  BRA `(.L_x_387) ;  /* 0xfffffff4006c7947 */ /* 0x000fea000383ffff */
.L_x_360:
[----:B-1----:R1:W2:Y:S02]  /*f560*/  SYNCS.PHASECHK.TRANS64.TRYWAIT P0, [R9+URZ], R4 ;  /* 0x00000004090075a7 */ /* 0x0022a4000800017f */
[----:B--2---:R-:W-:Y:S05]  /*f570*/  @!P0 NANOSLEEP.SYNCS 0x989680 ;  /* 0x009896800000895d */ /* 0x004fea0003900000 */
[----:B------:R-:W2:Y:S02]  /*f580*/  @!P0 SYNCS.PHASECHK.TRANS64 P0, [R9+URZ], R4 ;  /* 0x00000004090085a7 */ /* 0x000ea4000800007f */
[----:B--2---:R-:W-:Y:S05]  /*f590*/  @!P0 BRA `(.L_x_360) ;  /* 0xfffffffc00f08947 */ /* 0x004fea000383ffff */
[----:B------:R-:W-:Y:S05]  /*f5a0*/  BRA `(.L_x_388) ;  /* 0xfffffff4007c7947 */ /* 0x000fea000383ffff */
.L_x_361:
[----:B-1----:R1:W2:Y:S02]  /*f5b0*/  SYNCS.PHASECHK.TRANS64.TRYWAIT P0, [R6+URZ], R5 ;  /* 0x00000005060075a7 */ /* 0x0022a4000800017f */
[----:B--2---:R-:W-:Y:S05]  /*f5c0*/  @!P0 NANOSLEEP.SYNCS 0x989680 ;  /* 0x009896800000895d */ /* 0x004fea0003900000 */
[----:B------:R-:W2:Y:S02]  /*f5d0*/  @!P0 SYNCS.PHASECHK.TRANS64 P0, [R6+URZ], R5 ;  /* 0x00000005060085a7 */ /* 0x000ea4000800007f */
[----:B--2---:R-:W-:Y:S05]  /*f5e0*/  @!P0 BRA `(.L_x_361) ;  /* 0xfffffffc00f08947 */ /* 0x004fea000383ffff */
[----:B------:R-:W-:Y:S05]  /*f5f0*/  BRA `(.L_x_389) ;  /* 0xfffffff4008c7947 */ /* 0x000fea000383ffff */
.L_x_362:
[----:B-1----:R1:W2:Y:S02]  /*f600*/  SYNCS.PHASECHK.TRANS64.TRYWAIT P0, [R9+URZ], R4 ;  /* 0x00000004090075a7 */ /* 0x0022a4000800017f */
[----:B--2---:R-:W-:Y:S05]  /*f610*/  @!P0 NANOSLEEP.SYNCS 0x989680 ;  /* 0x009896800000895d */ /* 0x004fea0003900000 */
[----:B------:R-:W2:Y:S02]  /*f620*/  @!P0 SYNCS.PHASECHK.TRANS64 P0, [R9+URZ], R4 ;  /* 0x00000004090085a7 */ /* 0x000ea4000800007f */
[----:B--2---:R-:W-:Y:S05]  /*f630*/  @!P0 BRA `(.L_x_362) ;  /* 0xfffffffc00f08947 */ /* 0x004fea000383ffff */
[----:B------:R-:W-:Y:S05]  /*f640*/  BRA `(.L_x_390) ;  /* 0xfffffff4009c7947 */ /* 0x000fea000383ffff */
.L_x_363:
[----:B--2---:R2:W3:Y:S02]  /*f650*/  SYNCS.PHASECHK.TRANS64.TRYWAIT P0, [R6+URZ], R5 ;  /* 0x00000005060075a7 */ /* 0x0044e4000800017f */
[----:B---3--:R-:W-:Y:S05]  /*f660*/  @!P0 NANOSLEEP.SYNCS 0x989680 ;  /* 0x009896800000895d */ /* 0x008fea0003900000 */
[----:B------:R-:W3:Y:S02]  /*f670*/  @!P0 SYNCS.PHASECHK.TRANS64 P0, [R6+URZ], R5 ;  /* 0x00000005060085a7 */ /* 0x000ee4000800007f */
[----:B---3--:R-:W-:Y:S05]  /*f680*/  @!P0 BRA `(.L_x_363) ;  /* 0xfffffffc00f08947 */ /* 0x008fea000383ffff */
[----:B------:R-:W-:Y:S05]  /*f690*/  BRA `(.L_x_391) ;  /* 0xfffffff400a47947 */ /* 0x000fea000383ffff */
        .weak           $__internal_0_$__cuda_sm20_rcp_rn_f32_slowpath
        .type           $__internal_0_$__cuda_sm20_rcp_rn_f32_slowpath,@function
        .size           $__internal_0_$__cuda_sm20_rcp_rn_f32_slowpath,(.L_x_397 - $__internal_0_$__cuda_sm20_rcp_rn_f32_slowpath)
$__internal_0_$__cuda_sm20_rcp_rn_f32_slowpath:
[----:B------:R-:W-:Y:S01]  /*f6a0*/  IMAD.SHL.U32 R0, R3, 0x2, RZ ;  /* 0x0000000203007824 */ /* 0x000fe200078e00ff */
[----:B------:R-:W-:Y:S04]  /*f6b0*/  BSSY B0, `(.L_x_392) ;  /* 0x0000030000007945 */ /* 0x000fe80003800000 */
[----:B------:R-:W-:-:S04]  /*f6c0*/  SHF.R.U32.HI R44, RZ, 0x18, R0 ;  /* 0x00000018ff2c7819 */ /* 0x000fc80000011600 */
[----:B------:R-:W-:-:S13]  /*f6d0*/  ISETP.NE.U32.AND P2, PT, R44, RZ, PT ;  /* 0x000000ff2c00720c */ /* 0x000fda0003f45070 */
[----:B------:R-:W-:Y:S05]  /*f6e0*/  @P2 BRA `(.L_x_393) ;  /* 0x0000000000282947 */ /* 0x000fea0003800000 */
[----:B------:R-:W-:-:S04]  /*f6f0*/  SHF.L.U32 R0, R3, 0x1, RZ ;  /* 0x0000000103007819 */ /* 0x000fc800000006ff */
[----:B------:R-:W-:-:S13]  /*f700*/  ISETP.NE.AND P2, PT, R0, RZ, PT ;  /* 0x000000ff0000720c */ /* 0x000fda0003f45270 */
[----:B------:R-:W-:Y:S01]  /*f710*/  @P2 FFMA R13, R3, 1.84467440737095516160e+19, RZ ;  /* 0x5f800000030d2823 */ /* 0x000fe200000000ff */
[----:B------:R-:W-:Y:S08]  /*f720*/  @!P2 MUFU.RCP R12, R3 ;  /* 0x00000003000ca308 */ /* 0x000ff00000001000 */
[----:B------:R-:W1:Y:S02]  /*f730*/  @P2 MUFU.RCP R0, R13 ;  /* 0x0000000d00002308 */ /* 0x000e640000001000 */
[----:B-1----:R-:W-:-:S04]  /*f740*/  @P2 FFMA R34, R13, R0, -1 ;  /* 0xbf8000000d222423 */ /* 0x002fc80000000000 */
[----:B------:R-:W-:-:S04]  /*f750*/  @P2 FADD.FTZ R35, -R34, -RZ ;  /* 0x800000ff22232221 */ /* 0x000fc80000010100 */
[----:B------:R-:W-:-:S04]  /*f760*/  @P2 FFMA R0, R0, R35, R0 ;  /* 0x0000002300002223 */ /* 0x000fc80000000000 */
[----:B------:R-:W-:Y:S01]  /*f770*/  @P2 FFMA R12, R0, 1.84467440737095516160e+19, RZ ;  /* 0x5f800000000c2823 */ /* 0x000fe200000000ff */
[----:B------:R-:W-:Y:S06]  /*f780*/  BRA `(.L_x_394) ;  /* 0x0000000000887947 */ /* 0x000fec0003800000 */
.L_x_393:
[----:B------:R-:W-:-:S04]  /*f790*/  IADD3 R48, R44, -0xfd, RZ ;  /* 0xffffff032c307810 */ /* 0x000fc80007ffe0ff */
[----:B------:R-:W-:-:S13]  /*f7a0*/  ISETP.GT.U32.AND P2, PT, R48, 0x1, PT ;  /* 0x000000013000780c */ /* 0x000fda0003f44070 */
[----:B------:R-:W-:Y:S05]  /*f7b0*/  @P2 BRA `(.L_x_395) ;  /* 0x0000000000782947 */ /* 0x000fea0003800000 */
[----:B------:R-:W-:Y:S02]  /*f7c0*/  LOP3.LUT R0, R3, 0x7fffff, RZ, 0xc0, !PT ;  /* 0x007fffff03007812 */ /* 0x000fe400078ec0ff */
[----:B------:R-:W-:Y:S02]  /*f7d0*/  MOV R35, 0x3 ;  /* 0x0000000300237802 */ /* 0x000fe40000000f00 */
[----:B------:R-:W-:Y:S02]  /*f7e0*/  LOP3.LUT R0, R0, 0x3f800000, RZ, 0xfc, !PT ;  /* 0x3f80000000007812 */ /* 0x000fe400078efcff */
[----:B------:R-:W-:Y:S02]  /*f7f0*/  SHF.L.U32 R35, R35, R48, RZ ;  /* 0x0000003023237219 */ /* 0x000fe400000006ff */
[----:B------:R-:W1:Y:S02]  /*f800*/  MUFU.RCP R13, R0 ;  /* 0x00000000000d7308 */ /* 0x000e640000001000 */
[----:B-1----:R-:W-:-:S04]  /*f810*/  FFMA R12, R0, R13, -1 ;  /* 0xbf800000000c7423 */ /* 0x002fc8000000000d */
[----:B------:R-:W-:-:S04]  /*f820*/  FADD.FTZ R12, -R12, -RZ ;  /* 0x800000ff0c0c7221 */ /* 0x000fc80000010100 */
[CCC-:B------:R-:W-:Y:S01]  /*f830*/  FFMA.RM R34, R13.reuse, R12.reuse, R13.reuse ;  /* 0x0000000c0d227223 */ /* 0x1c0fe2000000400d */
[----:B------:R-:W-:-:S04]  /*f840*/  FFMA.RP R13, R13, R12, R13 ;  /* 0x0000000c0d0d7223 */ /* 0x000fc8000000800d */
[C---:B------:R-:W-:Y:S02]  /*f850*/  LOP3.LUT R12, R34.reuse, 0x7fffff, RZ, 0xc0, !PT ;  /* 0x007fffff220c7812 */ /* 0x040fe400078ec0ff */
[----:B------:R-:W-:Y:S02]  /*f860*/  FSETP.NEU.FTZ.AND P2, PT, R34, R13, PT ;  /* 0x0000000d2200720b */ /* 0x000fe40003f5d000 */
[----:B------:R-:W-:Y:S02]  /*f870*/  LOP3.LUT R12, R12, 0x800000, RZ, 0xfc, !PT ;  /* 0x008000000c0c7812 */ /* 0x000fe400078efcff */
[----:B------:R-:W-:Y:S02]  /*f880*/  SEL R13, RZ, 0xffffffff, !P2 ;  /* 0xffffffffff0d7807 */ /* 0x000fe40005000000 */
[----:B------:R-:W-:-:S03]  /*f890*/  LOP3.LUT R35, R35, R12, RZ, 0xc0, !PT ;  /* 0x0000000c23237212 */ /* 0x000fc600078ec0ff */
[----:B------:R-:W-:Y:S01]  /*f8a0*/  IMAD.MOV R13, RZ, RZ, -R13 ;  /* 0x000000ffff0d7224 */ /* 0x000fe200078e0a0d */
[----:B------:R-:W-:-:S04]  /*f8b0*/  SHF.R.U32.HI R35, RZ, R48, R35 ;  /* 0x00000030ff237219 */ /* 0x000fc80000011623 */
[----:B------:R-:W-:Y:S02]  /*f8c0*/  LOP3.LUT P3, RZ, R13, R48, R12, 0xf8, !PT ;  /* 0x000000300dff7212 */ /* 0x000fe4000786f80c */
[C---:B------:R-:W-:Y:S02]  /*f8d0*/  LOP3.LUT P2, RZ, R35.reuse, 0x1, RZ, 0xc0, !PT ;  /* 0x0000000123ff7812 */ /* 0x040fe4000784c0ff */
[----:B------:R-:W-:Y:S02]  /*f8e0*/  LOP3.LUT P4, RZ, R35, 0x2, RZ, 0xc0, !PT ;  /* 0x0000000223ff7812 */ /* 0x000fe4000788c0ff */
[----:B------:R-:W-:Y:S02]  /*f8f0*/  IADD3 R13, R44, -0xfc, RZ ;  /* 0xffffff042c0d7810 */ /* 0x000fe40007ffe0ff */
[----:B------:R-:W-:Y:S02]  /*f900*/  PLOP3.LUT P2, PT, P2, P3, P4, 0xe0, 0x0 ;  /* 0x000000000000781c */ /* 0x000fe40001747c40 */
[----:B------:R-:W-:-:S02]  /*f910*/  LOP3.LUT P3, RZ, R3, 0x7fffff, RZ, 0xc0, !PT ;  /* 0x007fffff03ff7812 */ /* 0x000fc4000786c0ff */
[----:B------:R-:W-:Y:S02]  /*f920*/  SEL R0, RZ, 0x1, !P2 ;  /* 0x00000001ff007807 */ /* 0x000fe40005000000 */
[----:B------:R-:W-:Y:S02]  /*f930*/  SHF.R.U32.HI R12, RZ, R13, R12 ;  /* 0x0000000dff0c7219 */ /* 0x000fe4000001160c */
[----:B------:R-:W-:-:S04]  /*f940*/  IADD3 R0, -R0, RZ, RZ ;  /* 0x000000ff00007210 */ /* 0x000fc80007ffe1ff */
[----:B------:R-:W-:-:S13]  /*f950*/  ISETP.GE.AND P2, PT, R0, RZ, PT ;  /* 0x000000ff0000720c */ /* 0x000fda0003f46270 */
[----:B------:R-:W-:-:S05]  /*f960*/  @!P2 IADD3 R12, R12, 0x1, RZ ;  /* 0x000000010c0ca810 */ /* 0x000fca0007ffe0ff */
[----:B------:R-:W-:-:S05]  /*f970*/  @!P3 IMAD.SHL.U32 R12, R12, 0x2, RZ ;  /* 0x000000020c0cb824 */ /* 0x000fca00078e00ff */
[----:B------:R-:W-:Y:S01]  /*f980*/  LOP3.LUT R12, R12, 0x80000000, R3, 0xf8, !PT ;  /* 0x800000000c0c7812 */ /* 0x000fe200078ef803 */
[----:B------:R-:W-:Y:S06]  /*f990*/  BRA `(.L_x_394) ;  /* 0x0000000000047947 */ /* 0x000fec0003800000 */
.L_x_395:
[----:B------:R1:W2:Y:S02]  /*f9a0*/  MUFU.RCP R12, R3 ;  /* 0x00000003000c7308 */ /* 0x0002a40000001000 */
.L_x_394:
[----:B------:R-:W-:Y:S05]  /*f9b0*/  BSYNC B0 ;  /* 0x0000000000007941 */ /* 0x000fea0003800000 */
.L_x_392:
[----:B--2---:R-:W-:Y:S02]  /*f9c0*/  MOV R0, R12 ;  /* 0x0000000c00007202 */ /* 0x004fe40000000f00 */
[----:B------:R-:W-:Y:S02]  /*f9d0*/  MOV R12, R36 ;  /* 0x00000024000c7202 */ /* 0x000fe40000000f00 */
[----:B------:R-:W-:-:S04]  /*f9e0*/  MOV R13, 0x0 ;  /* 0x00000000000d7802 */ /* 0x000fc80000000f00 */
[----:B-1----:R-:W-:Y:S05]  /*f9f0*/  RET.REL.NODEC R12 `(_ZN7cutlass13device_kernelINS_4gemm6kernel13GemmUniversalIN4cute5tupleIJiiiiEEENS1_10collective13CollectiveMmaINS1_37MainloopSm90TmaGmmaWarpSpecializedFP8ILi10ENS5_IJNS4_1CILi1EEESB_SB_EEENS1_35KernelTmaWarpSpecializedCooperativeEEENS5_IJNSA_ILi256EEENSA_ILi64EEESG_EEENS_12float_e4m3_tENS5_IJlSB_lEEESI_SJ_NS4_8TiledMMAINS4_8MMA_AtomIJNS4_4SM904GMMA30MMA_64x64x32_F32E4M3E4M3_SS_TNILNSN_7ScaleInE1ELSP_1EEEEEENS4_6LayoutINS5_IJNSA_ILi2EEESB_SB_EEENS5_IJSB_NSA_ILi0EEESV_EEEEENS5_IJNS4_10UnderscoreESY_SY_EEEEENS4_13SM90_TMA_LOADENS4_14ComposedLayoutINS4_7SwizzleILi2ELi4ELi3EEENS4_18smem_ptr_flag_bitsILi8EEENSS_INS5_IJNSA_ILi8EEESG_EEENS5_IJSG_SB_EEEEEEEvNS4_8identityES11_S1B_vS1C_EENS_8epilogue10collective18CollectiveEpilogueINS1E_22Sm90TmaWarpSpecializedILi4ELi2ELi16ELb0ELb0EEEJSH_NS5_IJNSA_ILi128EEENSA_ILi32EEEEEESI_SJ_SI_SJ_NS1E_6fusion15FusionCallbacksIS1I_NS1M_13LinCombEltActINS1E_6thread7SigmoidESI_fSI_fLNS_15FloatRoundStyleE2EEESH_S1L_JEEES11_NS12_INS13_ILi1ELi4ELi3EEES16_NSS_INS5_IJS17_S1K_EEENS5_IJS1K_SB_EEEEEEENS4_39AutoVectorizingCopyWithAssumedAlignmentILi128EEENS4_14SM90_TMA_STOREES1Y_S20_NS4_9Copy_AtomIJNS4_17SM90_U32x4_STSM_NENS_6half_tEEEEvEEEvvEEEEvNT_6ParamsE) ;  /* 0xffffff040c807950 */ /* 0x002fea0003c3ffff */
.L_x_396:
[----:B------:R-:W-:-:S00]  /*fa00*/  BRA `(.L_x_396) ;  /* 0xfffffffc00fc7947 */ /* 0x000fc0000383ffff */
[----:B------:R-:W-:-:S00]  /*fa10*/  NOP ;  /* 0x0000000000007918 */ /* 0x000fc00000000000 */
        /* <DEDUP_REMOVED lines=14> */
.L_x_397:


//--------------------- .nv.global.init           --------------------------
	.section	.nv.global.init,"aw",@progbits
.nv.global.init:
	.type		$str$24,@object
	.size		$str$24,($str$25 - $str$24)
$str$24:
        /*0000*/ 	.byte	0x28, 0x61, 0x64, 0x64, 0x72, 0x65, 0x73, 0x73, 0x20, 0x26, 0x20, 0x6d, 0x61, 0x73, 0x6b, 0x29
        /*0010*/ 	.byte	0x20, 0x3d, 0x3d, 0x20, 0x30, 0x00
	.type		$str$25,@object
	.size		$str$25,(__unnamed_1 - $str$25)
$str$25:
        /*0016*/ 	.byte	0x2f, 0x74, 0x6d, 0x70, 0x2f, 0x63, 0x75, 0x74, 0x6c, 0x61, 0x73, 0x73, 0x5f, 0x73, 0x77, 0x65
        /*0026*/ 	.byte	0x65, 0x70, 0x5f, 0x73, 0x72, 0x63, 0x2f, 0x69, 0x6e, 0x63, 0x6c, 0x75, 0x64, 0x65, 0x2f, 0x63
        /*0036*/ 	.byte	0x75, 0x74, 0x65, 0x2f, 0x70, 0x6f, 0x69, 0x6e, 0x74, 0x65, 0x72, 0x5f, 0x66, 0x6c, 0x61, 0x67
        /*0046*/ 	.byte	0x67, 0x65, 0x64, 0x2e, 0x68, 0x70, 0x70, 0x00
	.type		__unnamed_1,@object
	.size		__unnamed_1,(__unnamed_2 - __unnamed_1)
__unnamed_1:
        /*004e*/ 	.byte	0x61, 0x75, 0x74, 0x6f, 0x20, 0x63, 0x75, 0x74, 0x65, 0x3a, 0x3a, 0x61, 0x73, 0x5f, 0x70, 0x6f
        /* <DEDUP_REMOVED lines=27> */
        /*020e*/ 	.byte	0x3a, 0x43, 0x3c, 0x34, 0x30, 0x39, 0x36, 0x3e, 0x3e, 0x3e, 0x3e, 0x3e, 0x5d, 0x00
	.type		__unnamed_2,@object
	.size		__unnamed_2,(.L_1 - __unnamed_2)
__unnamed_2:
        /* <DEDUP_REMOVED lines=29> */
.L_1:


//--------------------- .nv.shared._ZN7cutlass13device_kernelINS_4gemm6kernel13GemmUniversalIN4cute5tupleIJiiiiEEENS1_10collective13CollectiveMmaINS1_37MainloopSm90TmaGmmaWarpSpecializedFP8ILi10ENS5_IJNS4_1CILi1EEESB_SB_EEENS1_35KernelTmaWarpSpecializedCooperativeEEENS5_IJNSA_ILi256EEENSA_ILi64EEESG_EEENS_12float_e4m3_tENS5_IJlSB_lEEESI_SJ_NS4_8TiledMMAINS4_8MMA_AtomIJNS4_4SM904GMMA30MMA_64x64x32_F32E4M3E4M3_SS_TNILNSN_7ScaleInE1ELSP_1EEEEEENS4_6LayoutINS5_IJNSA_ILi2EEESB_SB_EEENS5_IJSB_NSA_ILi0EEESV_EEEEENS5_IJNS4_10UnderscoreESY_SY_EEEEENS4_13SM90_TMA_LOADENS4_14ComposedLayoutINS4_7SwizzleILi2ELi4ELi3EEENS4_18smem_ptr_flag_bitsILi8EEENSS_INS5_IJNSA_ILi8EEESG_EEENS5_IJSG_SB_EEEEEEEvNS4_8identityES11_S1B_vS1C_EENS_8epilogue10collective18CollectiveEpilogueINS1E_22Sm90TmaWarpSpecializedILi4ELi2ELi16ELb0ELb0EEEJSH_NS5_IJNSA_ILi128EEENSA_ILi32EEEEEESI_SJ_SI_SJ_NS1E_6fusion15FusionCallbacksIS1I_NS1M_13LinCombEltActINS1E_6thread7SigmoidESI_fSI_fLNS_15FloatRoundStyleE2EEESH_S1L_JEEES11_NS12_INS13_ILi1ELi4ELi3EEES16_NSS_INS5_IJS17_S1K_EEENS5_IJS1K_SB_EEEEEEENS4_39AutoVectorizingCopyWithAssumedAlignmentILi128EEENS4_14SM90_TMA_STOREES1Y_S20_NS4_9Copy_AtomIJNS4_17SM90_U32x4_STSM_NENS_6half_tEEEEvEEEvvEEEEvNT_6ParamsE --------------------------
	.section	.nv.shared._ZN7cutlass13device_kernelINS_4gemm6kernel13GemmUniversalIN4cute5tupleIJiiiiEEENS1_10collective13CollectiveMmaINS1_37MainloopSm90TmaGmmaWarpSpecializedFP8ILi10ENS5_IJNS4_1CILi1EEESB_SB_EEENS1_35KernelTmaWarpSpecializedCooperativeEEENS5_IJNSA_ILi256EEENSA_ILi64EEESG_EEENS_12float_e4m3_tENS5_IJlSB_lEEESI_SJ_NS4_8TiledMMAINS4_8MMA_AtomIJNS4_4SM904GMMA30MMA_64x64x32_F32E4M3E4M3_SS_TNILNSN_7ScaleInE1ELSP_1EEEEEENS4_6LayoutINS5_IJNSA_ILi2EEESB_SB_EEENS5_IJSB_NSA_ILi0EEESV_EEEEENS5_IJNS4_10UnderscoreESY_SY_EEEEENS4_13SM90_TMA_LOADENS4_14ComposedLayoutINS4_7SwizzleILi2ELi4ELi3EEENS4_18smem_ptr_flag_bitsILi8EEENSS_INS5_IJNSA_ILi8EEESG_EEENS5_IJSG_SB_EEEEEEEvNS4_8identityES11_S1B_vS1C_EENS_8epilogue10collective18CollectiveEpilogueINS1E_22Sm90TmaWarpSpecializedILi4ELi2ELi16ELb0ELb0EEEJSH_NS5_IJNSA_ILi128EEENSA_ILi32EEEEEESI_SJ_SI_SJ_NS1E_6fusion15FusionCallbacksIS1I_NS1M_13LinCombEltActINS1E_6thread7SigmoidESI_fSI_fLNS_15FloatRoundStyleE2EEESH_S1L_JEEES11_NS12_INS13_ILi1ELi4ELi3EEES16_NSS_INS5_IJS17_S1K_EEENS5_IJS1K_SB_EEEEEEENS4_39AutoVectorizingCopyWithAssumedAlignmentILi128EEENS4_14SM90_TMA_STOREES1Y_S20_NS4_9Copy_AtomIJNS4_17SM90_U32x4_STSM_NENS_6half_tEEEEvEEEvvEEEEvNT_6ParamsE,"aw",@nobits
	.sectionflags	@""
	.align	16
	.zero		1024


//--------------------- .nv.shared.reserved.0     --------------------------
	.section	.nv.shared.reserved.0,"aw",@nobits
	.weak		__nv_reservedSMEM_offset_0_alias
	.size		__nv_reservedSMEM_offset_0_alias, 0, 0
	.other		__nv_reservedSMEM_offset_0_alias,@"STO_CUDA_RESERVED_SHARED STV_DEFAULT"
__nv_reservedSMEM_offset_0_alias:
	.zero		0


//--------------------- .nv.global                --------------------------
	.section	.nv.global,"aw",@nobits
.nv.global:
	.type		_ZN39_INTERNAL_4c18fcef_4_k_cu_01907ae4_27864cute1_E,@object
	.size		_ZN39_INTERNAL_4c18fcef_4_k_cu_01907ae4_27864cute1_E,(_ZN39_INTERNAL_4c18fcef_4_k_cu_01907ae4_27864cuda3std3__45__cpo6cbeginE - _ZN39_INTERNAL_4c18fcef_4_k_cu_01907ae4_27864cute1_E)
_ZN39_INTERNAL_4c18fcef_4_k_cu_01907ae4_27864cute1_E:
	.zero		1
	.type		_ZN39_INTERNAL_4c18fcef_4_k_cu_01907ae4_27864cuda3std3__45__cpo6cbeginE,@object
	.size		_ZN39_INTERNAL_4c18fcef_4_k_cu_01907ae4_27864cuda3std3__45__cpo6cbeginE,(_ZN39_INTERNAL_4c18fcef_4_k_cu_01907ae4_27864cuda3std3__48in_placeE - _ZN39_INTERNAL_4c18fcef_4_k_cu_01907ae4_27864cuda3std3__45__cpo6cbeginE)
_ZN39_INTERNAL_4c18fcef_4_k_cu_01907ae4_27864cuda3std3__45__cpo6cbeginE:
	.zero		1
	.type		_ZN39_INTERNAL_4c18fcef_4_k_cu_01907ae4_27864cuda3std3__48in_placeE,@object
	.size		_ZN39_INTERNAL_4c18fcef_4_k_cu_01907ae4_27864cuda3std3__48in_placeE,(_ZN39_INTERNAL_4c18fcef_4_k_cu_01907ae4_27864cuda3std6ranges3__45__cpo9iter_moveE - _ZN39_INTERNAL_4c18fcef_4_k_cu_01907ae4_27864cuda3std3__48in_placeE)
_ZN39_INTERNAL_4c18fcef_4_k_cu_01907ae4_27864cuda3std3__48in_placeE:
	.zero		1
	.type		_ZN39_INTERNAL_4c18fcef_4_k_cu_01907ae4_27864cuda3std6ranges3__45__cpo9iter_moveE,@object
	.size		_ZN39_INTERNAL_4c18fcef_4_k_cu_01907ae4_27864cuda3std6ranges3__45__cpo9iter_moveE,(_ZN39_INTERNAL_4c18fcef_4_k_cu_01907ae4_27864cuda3std3__45__cpo5beginE - _ZN39_INTERNAL_4c18fcef_4_k_cu_01907ae4_27864cuda3std6ranges3__45__cpo9iter_moveE)
_ZN39_INTERNAL_4c18fcef_4_k_cu_01907ae4_27864cuda3std6ranges3__45__cpo9iter_moveE:
	.zero		1
	.type		_ZN39_INTERNAL_4c18fcef_4_k_cu_01907ae4_27864cuda3std3__45__cpo5beginE,@object
	.size		_ZN39_INTERNAL_4c18fcef_4_k_cu_01907ae4_27864cuda3std3__45__cpo5beginE,(_ZN39_INTERNAL_4c18fcef_4_k_cu_01907ae4_27864cuda3std3__441_GLOBAL__N__4c18fcef_4_k_cu_01907ae4_27866ignoreE - _ZN39_INTERNAL_4c18fcef_4_k_cu_01907ae4_27864cuda3std3__45__cpo5beginE)
_ZN39_INTERNAL_4c18fcef_4_k_cu_01907ae4_27864cuda3std3__45__cpo5beginE:
	.zero		1
	.type		_ZN39_INTERNAL_4c18fcef_4_k_cu_01907ae4_27864cuda3std3__441_GLOBAL__N__4c18fcef_4_k_cu_01907ae4_27866ignoreE,@object
	.size		_ZN39_INTERNAL_4c18fcef_4_k_cu_01907ae4_27864cuda3std3__441_GLOBAL__N__4c18fcef_4_k_cu_01907ae4_27866ignoreE,(_ZN39_INTERNAL_4c18fcef_4_k_cu_01907ae4_27864cute7productE - _ZN39_INTERNAL_4c18fcef_4_k_cu_01907ae4_27864cuda3std3__441_GLOBAL__N__4c18fcef_4_k_cu_01907ae4_27866ignoreE)
_ZN39_INTERNAL_4c18fcef_4_k_cu_01907ae4_27864cuda3std3__441_GLOBAL__N__4c18fcef_4_k_cu_01907ae4_27866ignoreE:
	.zero		1
	.type		_ZN39_INTERNAL_4c18fcef_4_k_cu_01907ae4_27864cute7productE,@object
	.size		_ZN39_INTERNAL_4c18fcef_4_k_cu_01907ae4_27864cute7productE,(_ZN39_INTERNAL_4c18fcef_4_k_cu_01907ae4_27864cuda3std3__45__cpo3endE - _ZN39_INTERNAL_4c18fcef_4_k_cu_01907ae4_27864cute7productE)
_ZN39_INTERNAL_4c18fcef_4_k_cu_01907ae4_27864cute7productE:
	.zero		1
	.type		_ZN39_INTERNAL_4c18fcef_4_k_cu_01907ae4_27864cuda3std3__45__cpo3endE,@object
	.size		_ZN39_INTERNAL_4c18fcef_4_k_cu_01907ae4_27864cuda3std3__45__cpo3endE,(_ZN39_INTERNAL_4c18fcef_4_k_cu_01907ae4_27864cuda3std3__419piecewise_constructE - _ZN39_INTERNAL_4c18fcef_4_k_cu_01907ae4_27864cuda3std3__45__cpo3endE)
_ZN39_INTERNAL_4c18fcef_4_k_cu_01907ae4_27864cuda3std3__45__cpo3endE:
	.zero		1
	.type		_ZN39_INTERNAL_4c18fcef_4_k_cu_01907ae4_27864cuda3std3__419piecewise_constructE,@object
	.size		_ZN39_INTERNAL_4c18fcef_4_k_cu_01907ae4_27864cuda3std3__419piecewise_constructE,(_ZN39_INTERNAL_4c18fcef_4_k_cu_01907ae4_27864cuda3std3__45__cpo4cendE - _ZN39_INTERNAL_4c18fcef_4_k_cu_01907ae4_27864cuda3std3__419piecewise_constructE)
_ZN39_INTERNAL_4c18fcef_4_k_cu_01907ae4_27864cuda3std3__419piecewise_constructE:
	.zero		1
	.type		_ZN39_INTERNAL_4c18fcef_4_k_cu_01907ae4_27864cuda3std3__45__cpo4cendE,@object
	.size		_ZN39_INTERNAL_4c18fcef_4_k_cu_01907ae4_27864cuda3std3__45__cpo4cendE,(_ZN39_INTERNAL_4c18fcef_4_k_cu_01907ae4_27864cuda3std6ranges3__45__cpo4swapE - _ZN39_INTERNAL_4c18fcef_4_k_cu_01907ae4_27864cuda3std3__45__cpo4cendE)
_ZN39_INTERNAL_4c18fcef_4_k_cu_01907ae4_27864cuda3std3__45__cpo4cendE:
	.zero		1
	.type		_ZN39_INTERNAL_4c18fcef_4_k_cu_01907ae4_27864cuda3std6ranges3__45__cpo4swapE,@object
	.size		_ZN39_INTERNAL_4c18fcef_4_k_cu_01907ae4_27864cuda3std6ranges3__45__cpo4swapE,(.L_9 - _ZN39_INTERNAL_4c18fcef_4_k_cu_01907ae4_27864cuda3std6ranges3__45__cpo4swapE)
_ZN39_INTERNAL_4c18fcef_4_k_cu_01907ae4_27864cuda3std6ranges3__45__cpo4swapE:
	.zero		1
.L_9:


//--------------------- .nv.constant0._ZN7cutlass13device_kernelINS_4gemm6kernel13GemmUniversalIN4cute5tupleIJiiiiEEENS1_10collective13CollectiveMmaINS1_37MainloopSm90TmaGmmaWarpSpecializedFP8ILi10ENS5_IJNS4_1CILi1EEESB_SB_EEENS1_35KernelTmaWarpSpecializedCooperativeEEENS5_IJNSA_ILi256EEENSA_ILi64EEESG_EEENS_12float_e4m3_tENS5_IJlSB_lEEESI_SJ_NS4_8TiledMMAINS4_8MMA_AtomIJNS4_4SM904GMMA30MMA_64x64x32_F32E4M3E4M3_SS_TNILNSN_7ScaleInE1ELSP_1EEEEEENS4_6LayoutINS5_IJNSA_ILi2EEESB_SB_EEENS5_IJSB_NSA_ILi0EEESV_EEEEENS5_IJNS4_10UnderscoreESY_SY_EEEEENS4_13SM90_TMA_LOADENS4_14ComposedLayoutINS4_7SwizzleILi2ELi4ELi3EEENS4_18smem_ptr_flag_bitsILi8EEENSS_INS5_IJNSA_ILi8EEESG_EEENS5_IJSG_SB_EEEEEEEvNS4_8identityES11_S1B_vS1C_EENS_8epilogue10collective18CollectiveEpilogueINS1E_22Sm90TmaWarpSpecializedILi4ELi2ELi16ELb0ELb0EEEJSH_NS5_IJNSA_ILi128EEENSA_ILi32EEEEEESI_SJ_SI_SJ_NS1E_6fusion15FusionCallbacksIS1I_NS1M_13LinCombEltActINS1E_6thread7SigmoidESI_fSI_fLNS_15FloatRoundStyleE2EEESH_S1L_JEEES11_NS12_INS13_ILi1ELi4ELi3EEES16_NSS_INS5_IJS17_S1K_EEENS5_IJS1K_SB_EEEEEEENS4_39AutoVectorizingCopyWithAssumedAlignmentILi128EEENS4_14SM90_TMA_STOREES1Y_S20_NS4_9Copy_AtomIJNS4_17SM90_U32x4_STSM_NENS_6half_tEEEEvEEEvvEEEEvNT_6ParamsE --------------------------
	.section	.nv.constant0._ZN7cutlass13device_kernelINS_4gemm6kernel13GemmUniversalIN4cute5tupleIJiiiiEEENS1_10collective13CollectiveMmaINS1_37MainloopSm90TmaGmmaWarpSpecializedFP8ILi10ENS5_IJNS4_1CILi1EEESB_SB_EEENS1_35KernelTmaWarpSpecializedCooperativeEEENS5_IJNSA_ILi256EEENSA_ILi64EEESG_EEENS_12float_e4m3_tENS5_IJlSB_lEEESI_SJ_NS4_8TiledMMAINS4_8MMA_AtomIJNS4_4SM904GMMA30MMA_64x64x32_F32E4M3E4M3_SS_TNILNSN_7ScaleInE1ELSP_1EEEEEENS4_6LayoutINS5_IJNSA_ILi2EEESB_SB_EEENS5_IJSB_NSA_ILi0EEESV_EEEEENS5_IJNS4_10UnderscoreESY_SY_EEEEENS4_13SM90_TMA_LOADENS4_14ComposedLayoutINS4_7SwizzleILi2ELi4ELi3EEENS4_18smem_ptr_flag_bitsILi8EEENSS_INS5_IJNSA_ILi8EEESG_EEENS5_IJSG_SB_EEEEEEEvNS4_8identityES11_S1B_vS1C_EENS_8epilogue10collective18CollectiveEpilogueINS1E_22Sm90TmaWarpSpecializedILi4ELi2ELi16ELb0ELb0EEEJSH_NS5_IJNSA_ILi128EEENSA_ILi32EEEEEESI_SJ_SI_SJ_NS1E_6fusion15FusionCallbacksIS1I_NS1M_13LinCombEltActINS1E_6thread7SigmoidESI_fSI_fLNS_15FloatRoundStyleE2EEESH_S1L_JEEES11_NS12_INS13_ILi1ELi4ELi3EEES16_NSS_INS5_IJS17_S1K_EEENS5_IJS1K_SB_EEEEEEENS4_39AutoVectorizingCopyWithAssumedAlignmentILi128EEENS4_14SM90_TMA_STOREES1Y_S20_NS4_9Copy_AtomIJNS4_17SM90_U32x4_STSM_NENS_6half_tEEEEvEEEvvEEEEvNT_6ParamsE,"a",@progbits
	.sectionflags	@""
	.align	4
.nv.constant0._ZN7cutlass13device_kernelINS_4gemm6kernel13GemmUniversalIN4cute5tupleIJiiiiEEENS1_10collective13CollectiveMmaINS1_37MainloopSm90TmaGmmaWarpSpecializedFP8ILi10ENS5_IJNS4_1CILi1EEESB_SB_EEENS1_35KernelTmaWarpSpecializedCooperativeEEENS5_IJNSA_ILi256EEENSA_ILi64EEESG_EEENS_12float_e4m3_tENS5_IJlSB_lEEESI_SJ_NS4_8TiledMMAINS4_8MMA_AtomIJNS4_4SM904GMMA30MMA_64x64x32_F32E4M3E4M3_SS_TNILNSN_7ScaleInE1ELSP_1EEEEEENS4_6LayoutINS5_IJNSA_ILi2EEESB_SB_EEENS5_IJSB_NSA_ILi0EEESV_EEEEENS5_IJNS4_10UnderscoreESY_SY_EEEEENS4_13SM90_TMA_LOADENS4_14ComposedLayoutINS4_7SwizzleILi2ELi4ELi3EEENS4_18smem_ptr_flag_bitsILi8EEENSS_INS5_IJNSA_ILi8EEESG_EEENS5_IJSG_SB_EEEEEEEvNS4_8identityES11_S1B_vS1C_EENS_8epilogue10collective18CollectiveEpilogueINS1E_22Sm90TmaWarpSpecializedILi4ELi2ELi16ELb0ELb0EEEJSH_NS5_IJNSA_ILi128EEENSA_ILi32EEEEEESI_SJ_SI_SJ_NS1E_6fusion15FusionCallbacksIS1I_NS1M_13LinCombEltActINS1E_6thread7SigmoidESI_fSI_fLNS_15FloatRoundStyleE2EEESH_S1L_JEEES11_NS12_INS13_ILi1ELi4ELi3EEES16_NSS_INS5_IJS17_S1K_EEENS5_IJS1K_SB_EEEEEEENS4_39AutoVectorizingCopyWithAssumedAlignmentILi128EEENS4_14SM90_TMA_STOREES1Y_S20_NS4_9Copy_AtomIJNS4_17SM90_U32x4_STSM_NENS_6half_tEEEEvEEEvvEEEEvNT_6ParamsE:
	.zero		2432


//--------------------- SYMBOLS --------------------------

	.type		.nv.reservedSmem.offset0,@object
	.size		.nv.reservedSmem.offset0,0x4
	.type		__assertfail,@function
